	.target	sm_80

	.elftype	@"ET_EXEC"


//--------------------- .note.nv.tkinfo           --------------------------
	.section	.note.nv.tkinfo,"",@"SHT_NOTE"
	.sectionflags	@"SHF_NOTE_NV_TKINFO"
	.tkinfo
        /*0018*/ 	.word	0x00000002
        /*0030*/ 	.string	""
        /*0030*/ 	.string	"ptxas"
        /*0030*/ 	.string	"Cuda compilation tools, release 13.0, V13.0.88"
        /*0030*/ 	.string	"Build cuda_13.0.r13.0/compiler.36424714_0"
        /*0030*/ 	.string	"-v  -suppress-debug-info  -lineinfo  -arch sm_80 "



//--------------------- .note.nv.cuinfo           --------------------------
	.section	.note.nv.cuinfo,"",@"SHT_NOTE"
	.sectionflags	@"SHF_NOTE_NV_CUINFO"
        /*0018*/ 	.short	0x0002
        /*001a*/ 	.short	0x0050
        /*001c*/ 	.short	0x0082
	.zero		2


//--------------------- .nv.info                  --------------------------
	.section	.nv.info,"",@"SHT_CUDA_INFO"
	.align	4


	//----- nvinfo : EIATTR_REGCOUNT
	.align		4
        /*0000*/ 	.byte	0x04, 0x2f
        /*0002*/ 	.short	(.L_1 - .L_0)
	.align		4
.L_0:
        /*0004*/ 	.word	index@(matmul_kernel)
        /*0008*/ 	.word	0x000000ff


	//----- nvinfo : EIATTR_FRAME_SIZE
	.align		4
.L_1:
        /*000c*/ 	.byte	0x04, 0x11
        /*000e*/ 	.short	(.L_3 - .L_2)
	.align		4
.L_2:
        /*0010*/ 	.word	index@(matmul_kernel)
        /*0014*/ 	.word	0x00001610


	//----- nvinfo : EIATTR_MIN_STACK_SIZE
	.align		4
.L_3:
        /*0018*/ 	.byte	0x04, 0x12
        /*001a*/ 	.short	(.L_5 - .L_4)
	.align		4
.L_4:
        /*001c*/ 	.word	index@(matmul_kernel)
        /*0020*/ 	.word	0x00001610
.L_5:


//--------------------- .nv.info.matmul_kernel    --------------------------
	.section	.nv.info.matmul_kernel,"",@"SHT_CUDA_INFO"
	.sectionflags	@""
	.align	4


	//----- nvinfo : EIATTR_CUDA_API_VERSION
	.align		4
        /*0000*/ 	.byte	0x04, 0x37
        /*0002*/ 	.short	(.L_7 - .L_6)
.L_6:
        /*0004*/ 	.word	0x00000082


	//----- nvinfo : EIATTR_SW2861232_WAR
	.align		4
.L_7:
        /*0008*/ 	.byte	0x01, 0x35
	.zero		2


	//----- nvinfo : EIATTR_PARAM_CBANK
	.align		4
        /*000c*/ 	.byte	0x04, 0x0a
        /*000e*/ 	.short	(.L_9 - .L_8)
	.align		4
.L_8:
        /*0010*/ 	.word	index@(.nv.constant0.matmul_kernel)
        /*0014*/ 	.short	0x0160
        /*0016*/ 	.short	0x0050


	//----- nvinfo : EIATTR_CBANK_PARAM_SIZE
	.align		4
.L_9:
        /*0018*/ 	.byte	0x03, 0x19
        /*001a*/ 	.short	0x0050


	//----- nvinfo : EIATTR_KPARAM_INFO
	.align		4
        /*001c*/ 	.byte	0x04, 0x17
        /*001e*/ 	.short	(.L_11 - .L_10)
.L_10:
        /*0020*/ 	.word	0x00000000
        /*0024*/ 	.short	0x000d
        /*0026*/ 	.short	0x0048
        /*0028*/ 	.byte	0x00, 0xf4, 0x21, 0x00


	//----- nvinfo : EIATTR_KPARAM_INFO
	.align		4
.L_11:
        /*002c*/ 	.byte	0x04, 0x17
        /*002e*/ 	.short	(.L_13 - .L_12)
.L_12:
        /*0030*/ 	.word	0x00000000
        /*0034*/ 	.short	0x000c
        /*0036*/ 	.short	0x0040
        /*0038*/ 	.byte	0x00, 0xf4, 0x21, 0x00


	//----- nvinfo : EIATTR_KPARAM_INFO
	.align		4
.L_13:
        /*003c*/ 	.byte	0x04, 0x17
        /*003e*/ 	.short	(.L_15 - .L_14)
.L_14:
        /*0040*/ 	.word	0x00000000
        /*0044*/ 	.short	0x000b
        /*0046*/ 	.short	0x0038
        /*0048*/ 	.byte	0x00, 0xf0, 0x11, 0x00


	//----- nvinfo : EIATTR_KPARAM_INFO
	.align		4
.L_15:
        /*004c*/ 	.byte	0x04, 0x17
        /*004e*/ 	.short	(.L_17 - .L_16)
.L_16:
        /*0050*/ 	.word	0x00000000
        /*0054*/ 	.short	0x000a
        /*0056*/ 	.short	0x0034
        /*0058*/ 	.byte	0x00, 0xf0, 0x11, 0x00


	//----- nvinfo : EIATTR_KPARAM_INFO
	.align		4
.L_17:
        /*005c*/ 	.byte	0x04, 0x17
        /*005e*/ 	.short	(.L_19 - .L_18)
.L_18:
        /*0060*/ 	.word	0x00000000
        /*0064*/ 	.short	0x0009
        /*0066*/ 	.short	0x0030
        /*0068*/ 	.byte	0x00, 0xf0, 0x11, 0x00


	//----- nvinfo : EIATTR_KPARAM_INFO
	.align		4
.L_19:
        /*006c*/ 	.byte	0x04, 0x17
        /*006e*/ 	.short	(.L_21 - .L_20)
.L_20:
        /*0070*/ 	.word	0x00000000
        /*0074*/ 	.short	0x0008
        /*0076*/ 	.short	0x002c
        /*0078*/ 	.byte	0x00, 0xf0, 0x11, 0x00


	//----- nvinfo : EIATTR_KPARAM_INFO
	.align		4
.L_21:
        /*007c*/ 	.byte	0x04, 0x17
        /*007e*/ 	.short	(.L_23 - .L_22)
.L_22:
        /*0080*/ 	.word	0x00000000
        /*0084*/ 	.short	0x0007
        /*0086*/ 	.short	0x0028
        /*0088*/ 	.byte	0x00, 0xf0, 0x11, 0x00


	//----- nvinfo : EIATTR_KPARAM_INFO
	.align		4
.L_23:
        /*008c*/ 	.byte	0x04, 0x17
        /*008e*/ 	.short	(.L_25 - .L_24)
.L_24:
        /*0090*/ 	.word	0x00000000
        /*0094*/ 	.short	0x0006
        /*0096*/ 	.short	0x0024
        /*0098*/ 	.byte	0x00, 0xf0, 0x11, 0x00


	//----- nvinfo : EIATTR_KPARAM_INFO
	.align		4
.L_25:
        /*009c*/ 	.byte	0x04, 0x17
        /*009e*/ 	.short	(.L_27 - .L_26)
.L_26:
        /*00a0*/ 	.word	0x00000000
        /*00a4*/ 	.short	0x0005
        /*00a6*/ 	.short	0x0020
        /*00a8*/ 	.byte	0x00, 0xf0, 0x11, 0x00


	//----- nvinfo : EIATTR_KPARAM_INFO
	.align		4
.L_27:
        /*00ac*/ 	.byte	0x04, 0x17
        /*00ae*/ 	.short	(.L_29 - .L_28)
.L_28:
        /*00b0*/ 	.word	0x00000000
        /*00b4*/ 	.short	0x0004
        /*00b6*/ 	.short	0x001c
        /*00b8*/ 	.byte	0x00, 0xf0, 0x11, 0x00


	//----- nvinfo : EIATTR_KPARAM_INFO
	.align		4
.L_29:
        /*00bc*/ 	.byte	0x04, 0x17
        /*00be*/ 	.short	(.L_31 - .L_30)
.L_30:
        /*00c0*/ 	.word	0x00000000
        /*00c4*/ 	.short	0x0003
        /*00c6*/ 	.short	0x0018
        /*00c8*/ 	.byte	0x00, 0xf0, 0x11, 0x00


	//----- nvinfo : EIATTR_KPARAM_INFO
	.align		4
.L_31:
        /*00cc*/ 	.byte	0x04, 0x17
        /*00ce*/ 	.short	(.L_33 - .L_32)
.L_32:
        /*00d0*/ 	.word	0x00000000
        /*00d4*/ 	.short	0x0002
        /*00d6*/ 	.short	0x0010
        /*00d8*/ 	.byte	0x00, 0xf4, 0x21, 0x00


	//----- nvinfo : EIATTR_KPARAM_INFO
	.align		4
.L_33:
        /*00dc*/ 	.byte	0x04, 0x17
        /*00de*/ 	.short	(.L_35 - .L_34)
.L_34:
        /*00e0*/ 	.word	0x00000000
        /*00e4*/ 	.short	0x0001
        /*00e6*/ 	.short	0x0008
        /*00e8*/ 	.byte	0x00, 0xf4, 0x21, 0x00


	//----- nvinfo : EIATTR_KPARAM_INFO
	.align		4
.L_35:
        /*00ec*/ 	.byte	0x04, 0x17
        /*00ee*/ 	.short	(.L_37 - .L_36)
.L_36:
        /*00f0*/ 	.word	0x00000000
        /*00f4*/ 	.short	0x0000
        /*00f6*/ 	.short	0x0000
        /*00f8*/ 	.byte	0x00, 0xf4, 0x21, 0x00


	//----- nvinfo : EIATTR_MAXREG_COUNT
	.align		4
.L_37:
        /*00fc*/ 	.byte	0x03, 0x1b
        /*00fe*/ 	.short	0x00ff


	//----- nvinfo : EIATTR_NUM_BARRIERS
	.align		4
        /*0100*/ 	.byte	0x02, 0x4c
        /*0102*/ 	.byte	0x01
	.zero		1


	//----- nvinfo : EIATTR_ANNOTATIONS
	.align		4
        /*0104*/ 	.byte	0x04, 0x55
        /*0106*/ 	.short	(.L_39 - .L_38)


	//   ....[0]....
.L_38:
        /*0108*/ 	.word	0x00000001
        /*010c*/ 	.byte	0x00, 0x06, 0x00, 0x00, 0x01, 0x00, 0x00, 0x00, 0x40, 0x06, 0x00, 0x00, 0x01, 0x00, 0x00, 0x00
        /* <DEDUP_REMOVED lines=2528> */
        /*9f1c*/ 	.byte	0x30, 0xcc, 0x03, 0x00, 0x01, 0x00, 0x00, 0x00, 0x50, 0xcc, 0x03, 0x00


	//----- nvinfo : EIATTR_MERCURY_ISA_VERSION
	.align		4
.L_39:
        /*9f28*/ 	.byte	0x03, 0x5f
        /*9f2a*/ 	.short	0x0000


	//----- nvinfo : EIATTR_EXIT_INSTR_OFFSETS
	.align		4
        /*9f2c*/ 	.byte	0x04, 0x1c
        /*9f2e*/ 	.short	(.L_41 - .L_40)


	//   ....[0]....
.L_40:
        /*9f30*/ 	.word	0x0003cef0


	//   ....[1]....
        /*9f34*/ 	.word	0x0003cf10


	//----- nvinfo : EIATTR_REQNTID
	.align		4
.L_41:
        /*9f38*/ 	.byte	0x04, 0x10
        /*9f3a*/ 	.short	(.L_43 - .L_42)
.L_42:
        /*9f3c*/ 	.word	0x00000080
        /*9f40*/ 	.word	0x00000001
        /*9f44*/ 	.word	0x00000001
.L_43:


//--------------------- .nv.callgraph             --------------------------
	.section	.nv.callgraph,"",@"SHT_CUDA_CALLGRAPH"
	.align	4
	.sectionentsize	8
	.align		4
        /*0000*/ 	.word	0x00000000
	.align		4
        /*0004*/ 	.word	0xffffffff
	.align		4
        /*0008*/ 	.word	0x00000000
	.align		4
        /*000c*/ 	.word	0xfffffffe
	.align		4
        /*0010*/ 	.word	0x00000000
	.align		4
        /*0014*/ 	.word	0xfffffffd
	.align		4
        /*0018*/ 	.word	0x00000000
	.align		4
        /*001c*/ 	.word	0xfffffffc


//--------------------- .nv.rel.action            --------------------------
	.section	.nv.rel.action,"",@"SHT_CUDA_RELOCINFO"
	.align	8
	.sectionentsize	8
        /*0000*/ 	.byte	0x73, 0x00, 0x00, 0x00, 0x00, 0x00, 0x00, 0x00, 0x00, 0x00, 0x00, 0x11, 0x25, 0x00, 0x05, 0x36


//--------------------- .nv.constant0.matmul_kernel --------------------------
	.section	.nv.constant0.matmul_kernel,"a",@progbits
	.sectionflags	@""
	.align	4
.nv.constant0.matmul_kernel:
	.zero		432


//--------------------- .text.matmul_kernel       --------------------------
	.section	.text.matmul_kernel,"ax",@progbits
	.sectioninfo	@"SHI_REGISTERS=255"
	.align	128
        .global         matmul_kernel
        .type           matmul_kernel,@function
        .size           matmul_kernel,(.L_x_4 - matmul_kernel)
        .other          matmul_kernel,@"STO_CUDA_ENTRY STV_DEFAULT"
matmul_kernel:
.text.matmul_kernel:
[----:B------:R-:W-:Y:S02]  /*0000*/  IMAD.MOV.U32 R1, RZ, RZ, c[0x0][0x28] ;  /* 0x00000a00ff017624 */ /* 0x000fe400078e00ff */
[----:B------:R-:W-:Y:S01]  /*0010*/  IMAD.MOV.U32 R0, RZ, RZ, c[0x0][0x17c] ;  /* 0x00005f00ff007624 */ /* 0x000fe200078e00ff */
[----:B------:R-:W1:Y:S01]  /*0020*/  S2R R7, SR_CTAID.X ;  /* 0x0000000000077919 */ /* 0x000e620000002500 */
[----:B------:R-:W-:Y:S02]  /*0030*/  IABS R251, c[0x0][0x17c] ;  /* 0x00005f0000fb7a13 */ /* 0x000fe40000000000 */
[----:B------:R-:W-:Y:S01]  /*0040*/  IADD3 R1, R1, -0x1610, RZ ;  /* 0xffffe9f001017810 */ /* 0x000fe20007ffe0ff */
[----:B------:R-:W2:Y:S01]  /*0050*/  S2R R15, SR_TID.X ;  /* 0x00000000000f7919 */ /* 0x000ea20000002100 */
[----:B------:R-:W-:-:S04]  /*0060*/  IADD3 R0, R0, 0x1ff, RZ ;  /* 0x000001ff00007810 */ /* 0x000fc80007ffe0ff */
[----:B------:R-:W-:-:S04]  /*0070*/  SHF.R.S32.HI R3, RZ, 0x1f, R0 ;  /* 0x0000001fff037819 */ /* 0x000fc80000011400 */
[----:B------:R-:W-:-:S04]  /*0080*/  LEA.HI R3, R3, R0, RZ, 0x9 ;  /* 0x0000000003037211 */ /* 0x000fc800078f48ff */
[----:B------:R-:W-:-:S04]  /*0090*/  SHF.R.S32.HI R4, RZ, 0x9, R3 ;  /* 0x00000009ff047819 */ /* 0x000fc80000011403 */
[-C--:B------:R-:W-:Y:S02]  /*00a0*/  IABS R5, R4.reuse ;  /* 0x0000000400057213 */ /* 0x080fe40000000000 */
[----:B------:R-:W-:Y:S02]  /*00b0*/  IABS R10, R4 ;  /* 0x00000004000a7213 */ /* 0x000fe40000000000 */
[----:B------:R-:W3:Y:S01]  /*00c0*/  I2F.RP R0, R5 ;  /* 0x0000000500007306 */ /* 0x000ee20000209400 */
[----:B-1----:R-:W-:-:S07]  /*00d0*/  IABS R8, R7 ;  /* 0x0000000700087213 */ /* 0x002fce0000000000 */
[----:B---3--:R-:W1:Y:S02]  /*00e0*/  MUFU.RCP R0, R0 ;  /* 0x0000000000007308 */ /* 0x008e640000001000 */
[----:B-1----:R-:W-:Y:S01]  /*00f0*/  IADD3 R2, R0, 0xffffffe, RZ ;  /* 0x0ffffffe00027810 */ /* 0x002fe20007ffe0ff */
[----:B------:R-:W-:-:S05]  /*0100*/  IMAD.MOV R0, RZ, RZ, -R10 ;  /* 0x000000ffff007224 */ /* 0x000fca00078e0a0a */
[----:B------:R1:W3:Y:S02]  /*0110*/  F2I.FTZ.U32.TRUNC.NTZ R3, R2 ;  /* 0x0000000200037305 */ /* 0x0002e4000021f000 */
[----:B-1----:R-:W-:Y:S02]  /*0120*/  IMAD.MOV.U32 R2, RZ, RZ, RZ ;  /* 0x000000ffff027224 */ /* 0x002fe400078e00ff */
[----:B---3--:R-:W-:-:S04]  /*0130*/  IMAD.MOV R6, RZ, RZ, -R3 ;  /* 0x000000ffff067224 */ /* 0x008fc800078e0a03 */
[----:B------:R-:W-:Y:S02]  /*0140*/  IMAD R9, R6, R5, RZ ;  /* 0x0000000506097224 */ /* 0x000fe400078e02ff */
[----:B------:R-:W-:Y:S02]  /*0150*/  IMAD.MOV.U32 R6, RZ, RZ, R8 ;  /* 0x000000ffff067224 */ /* 0x000fe400078e0008 */
[----:B------:R-:W-:-:S06]  /*0160*/  IMAD.HI.U32 R3, R3, R9, R2 ;  /* 0x0000000903037227 */ /* 0x000fcc00078e0002 */
[----:B------:R-:W-:-:S04]  /*0170*/  IMAD.HI.U32 R3, R3, R6, RZ ;  /* 0x0000000603037227 */ /* 0x000fc800078e00ff */
[----:B------:R-:W-:-:S05]  /*0180*/  IMAD R0, R3, R0, R6 ;  /* 0x0000000003007224 */ /* 0x000fca00078e0206 */
[----:B------:R-:W-:-:S13]  /*0190*/  ISETP.GT.U32.AND P1, PT, R5, R0, PT ;  /* 0x000000000500720c */ /* 0x000fda0003f24070 */
[----:B------:R-:W-:Y:S01]  /*01a0*/  @!P1 IMAD.IADD R0, R0, 0x1, -R5 ;  /* 0x0000000100009824 */ /* 0x000fe200078e0a05 */
[----:B------:R-:W-:Y:S02]  /*01b0*/  @!P1 IADD3 R3, R3, 0x1, RZ ;  /* 0x0000000103039810 */ /* 0x000fe40007ffe0ff */
[----:B------:R-:W-:Y:S02]  /*01c0*/  ISETP.NE.AND P1, PT, R4, RZ, PT ;  /* 0x000000ff0400720c */ /* 0x000fe40003f25270 */
[----:B------:R-:W-:Y:S02]  /*01d0*/  ISETP.GE.U32.AND P0, PT, R0, R5, PT ;  /* 0x000000050000720c */ /* 0x000fe40003f06070 */
[----:B------:R-:W-:Y:S02]  /*01e0*/  LOP3.LUT R0, R7, R4, RZ, 0x3c, !PT ;  /* 0x0000000407007212 */ /* 0x000fe400078e3cff */
[----:B------:R-:W-:Y:S02]  /*01f0*/  IABS R5, c[0x0][0x178] ;  /* 0x00005e0000057a13 */ /* 0x000fe40000000000 */
[----:B------:R-:W-:Y:S01]  /*0200*/  ISETP.GE.AND P2, PT, R0, RZ, PT ;  /* 0x000000ff0000720c */ /* 0x000fe20003f46270 */
[----:B------:R-:W-:-:S02]  /*0210*/  IMAD.MOV.U32 R0, RZ, RZ, c[0x0][0x178] ;  /* 0x00005e00ff007624 */ /* 0x000fc400078e00ff */
[----:B------:R-:W-:-:S03]  /*0220*/  IMAD.MOV.U32 R12, RZ, RZ, R5 ;  /* 0x000000ffff0c7224 */ /* 0x000fc600078e0005 */
[----:B------:R-:W-:Y:S01]  /*0230*/  IADD3 R0, R0, 0x3f, RZ ;  /* 0x0000003f00007810 */ /* 0x000fe20007ffe0ff */
[----:B------:R-:W1:Y:S01]  /*0240*/  I2F.RP R5, R12 ;  /* 0x0000000c00057306 */ /* 0x000e620000209400 */
[----:B------:R-:W-:-:S05]  /*0250*/  @P0 IADD3 R3, R3, 0x1, RZ ;  /* 0x0000000103030810 */ /* 0x000fca0007ffe0ff */
[----:B------:R-:W-:Y:S01]  /*0260*/  IMAD.MOV.U32 R11, RZ, RZ, R3 ;  /* 0x000000ffff0b7224 */ /* 0x000fe200078e0003 */
[----:B------:R-:W-:-:S03]  /*0270*/  SHF.R.S32.HI R3, RZ, 0x1f, R0 ;  /* 0x0000001fff037819 */ /* 0x000fc60000011400 */
[----:B------:R-:W-:Y:S01]  /*0280*/  @!P2 IMAD.MOV R11, RZ, RZ, -R11 ;  /* 0x000000ffff0ba224 */ /* 0x000fe200078e0a0b */
[----:B------:R-:W-:Y:S02]  /*0290*/  LEA.HI R3, R3, R0, RZ, 0x6 ;  /* 0x0000000003037211 */ /* 0x000fe400078f30ff */
[----:B------:R-:W-:Y:S01]  /*02a0*/  @!P1 LOP3.LUT R11, RZ, R4, RZ, 0x33, !PT ;  /* 0x00000004ff0b9212 */ /* 0x000fe200078e33ff */
[----:B-1----:R-:W-:Y:S03]  /*02b0*/  MUFU.RCP R5, R5 ;  /* 0x0000000500057308 */ /* 0x002fe60000001000 */
[----:B------:R-:W-:Y:S01]  /*02c0*/  LEA.HI.SX32 R3, R3, -R11, 0x1a ;  /* 0x8000000b03037211 */ /* 0x000fe200078fd2ff */
[----:B------:R-:W-:-:S03]  /*02d0*/  IMAD.MOV R6, RZ, RZ, -R11 ;  /* 0x000000ffff067224 */ /* 0x000fc600078e0a0b */
[----:B------:R-:W-:Y:S01]  /*02e0*/  IMNMX R13, R3, 0x1, PT ;  /* 0x00000001030d7817 */ /* 0x000fe20003800200 */
[----:B------:R-:W-:Y:S02]  /*02f0*/  IMAD R14, R4, R6, R7 ;  /* 0x00000006040e7224 */ /* 0x000fe400078e0207 */
[----:B------:R-:W1:Y:S01]  /*0300*/  I2F.RP R6, R251 ;  /* 0x000000fb00067306 */ /* 0x000e620000209400 */
[-C--:B------:R-:W-:Y:S02]  /*0310*/  IABS R9, R13.reuse ;  /* 0x0000000d00097213 */ /* 0x080fe40000000000 */
[----:B------:R-:W-:-:S05]  /*0320*/  IABS R4, R13 ;  /* 0x0000000d00047213 */ /* 0x000fca0000000000 */
[----:B------:R-:W3:Y:S08]  /*0330*/  I2F.RP R0, R9 ;  /* 0x0000000900007306 */ /* 0x000ef00000209400 */
[----:B-1----:R-:W-:Y:S08]  /*0340*/  MUFU.RCP R6, R6 ;  /* 0x0000000600067308 */ /* 0x002ff00000001000 */
[----:B---3--:R-:W1:Y:S02]  /*0350*/  MUFU.RCP R0, R0 ;  /* 0x0000000000007308 */ /* 0x008e640000001000 */
[----:B-1----:R-:W-:-:S02]  /*0360*/  IADD3 R2, R0, 0xffffffe, RZ ;  /* 0x0ffffffe00027810 */ /* 0x002fc40007ffe0ff */
[----:B------:R-:W-:-:S04]  /*0370*/  IABS R0, R14 ;  /* 0x0000000e00007213 */ /* 0x000fc80000000000 */
[----:B------:R1:W3:Y:S02]  /*0380*/  F2I.FTZ.U32.TRUNC.NTZ R3, R2 ;  /* 0x0000000200037305 */ /* 0x0002e4000021f000 */
[----:B-1----:R-:W-:Y:S02]  /*0390*/  IMAD.MOV.U32 R2, RZ, RZ, RZ ;  /* 0x000000ffff027224 */ /* 0x002fe400078e00ff */
[----:B---3--:R-:W-:-:S04]  /*03a0*/  IMAD.MOV R8, RZ, RZ, -R3 ;  /* 0x000000ffff087224 */ /* 0x008fc800078e0a03 */
[----:B------:R-:W-:-:S04]  /*03b0*/  IMAD R7, R8, R9, RZ ;  /* 0x0000000908077224 */ /* 0x000fc800078e02ff */
[----:B------:R-:W-:-:S04]  /*03c0*/  IMAD.HI.U32 R2, R3, R7, R2 ;  /* 0x0000000703027227 */ /* 0x000fc800078e0002 */
[----:B------:R-:W-:Y:S02]  /*03d0*/  IMAD.MOV.U32 R3, RZ, RZ, R0 ;  /* 0x000000ffff037224 */ /* 0x000fe400078e0000 */
[----:B------:R-:W-:Y:S01]  /*03e0*/  IMAD.MOV R0, RZ, RZ, -R4 ;  /* 0x000000ffff007224 */ /* 0x000fe200078e0a04 */
[----:B------:R-:W-:Y:S01]  /*03f0*/  IADD3 R4, R6, 0xffffffe, RZ ;  /* 0x0ffffffe06047810 */ /* 0x000fe20007ffe0ff */
[----:B------:R-:W-:-:S04]  /*0400*/  IMAD.HI.U32 R2, R2, R3, RZ ;  /* 0x0000000302027227 */ /* 0x000fc800078e00ff */
[----:B------:R-:W-:Y:S01]  /*0410*/  IMAD R0, R2, R0, R3 ;  /* 0x0000000002007224 */ /* 0x000fe200078e0203 */
[----:B------:R-:W-:Y:S02]  /*0420*/  IADD3 R3, R5, 0xffffffe, RZ ;  /* 0x0ffffffe05037810 */ /* 0x000fe40007ffe0ff */
[----:B------:R-:W1:Y:S02]  /*0430*/  F2I.FTZ.U32.TRUNC.NTZ R5, R4 ;  /* 0x0000000400057305 */ /* 0x000e64000021f000 */
[----:B------:R-:W-:-:S06]  /*0440*/  ISETP.GT.U32.AND P1, PT, R9, R0, PT ;  /* 0x000000000900720c */ /* 0x000fcc0003f24070 */
[----:B------:R-:W3:Y:S07]  /*0450*/  F2I.FTZ.U32.TRUNC.NTZ R3, R3 ;  /* 0x0000000300037305 */ /* 0x000eee000021f000 */
[----:B------:R-:W-:Y:S01]  /*0460*/  @!P1 IMAD.IADD R0, R0, 0x1, -R9 ;  /* 0x0000000100009824 */ /* 0x000fe200078e0a09 */
[----:B------:R-:W-:Y:S01]  /*0470*/  @!P1 IADD3 R2, R2, 0x1, RZ ;  /* 0x0000000102029810 */ /* 0x000fe20007ffe0ff */
[----:B-1----:R-:W-:Y:S01]  /*0480*/  IMAD.MOV R4, RZ, RZ, -R5 ;  /* 0x000000ffff047224 */ /* 0x002fe200078e0a05 */
[----:B------:R-:W-:-:S02]  /*0490*/  ISETP.NE.AND P1, PT, R13, RZ, PT ;  /* 0x000000ff0d00720c */ /* 0x000fc40003f25270 */
[----:B------:R-:W-:Y:S01]  /*04a0*/  ISETP.GE.U32.AND P0, PT, R0, R9, PT ;  /* 0x000000090000720c */ /* 0x000fe20003f06070 */
[----:B------:R-:W-:Y:S01]  /*04b0*/  IMAD R29, R4, R251, RZ ;  /* 0x000000fb041d7224 */ /* 0x000fe200078e02ff */
[----:B------:R-:W-:Y:S01]  /*04c0*/  LOP3.LUT R0, R14, R13, RZ, 0x3c, !PT ;  /* 0x0000000d0e007212 */ /* 0x000fe200078e3cff */
[----:B------:R-:W-:Y:S02]  /*04d0*/  IMAD.MOV.U32 R4, RZ, RZ, RZ ;  /* 0x000000ffff047224 */ /* 0x000fe400078e00ff */
[----:B---3--:R-:W-:Y:S01]  /*04e0*/  IMAD.MOV R7, RZ, RZ, -R3 ;  /* 0x000000ffff077224 */ /* 0x008fe200078e0a03 */
[----:B------:R-:W-:Y:S01]  /*04f0*/  ISETP.GE.AND P2, PT, R0, RZ, PT ;  /* 0x000000ff0000720c */ /* 0x000fe20003f46270 */
[----:B------:R-:W-:Y:S01]  /*0500*/  IMAD.HI.U32 R29, R5, R29, R4 ;  /* 0x0000001d051d7227 */ /* 0x000fe200078e0004 */
[----:B--2---:R-:W-:-:S03]  /*0510*/  SHF.R.U32.HI R0, RZ, 0x6, R15 ;  /* 0x00000006ff007819 */ /* 0x004fc6000001160f */
[----:B------:R-:W-:Y:S01]  /*0520*/  IMAD R7, R7, R12, RZ ;  /* 0x0000000c07077224 */ /* 0x000fe200078e02ff */
[----:B------:R-:W-:Y:S02]  /*0530*/  SGXT.U32 R31, R0, 0x1 ;  /* 0x00000001001f781a */ /* 0x000fe40000000000 */
[----:B------:R-:W-:-:S05]  /*0540*/  @P0 IADD3 R2, R2, 0x1, RZ ;  /* 0x0000000102020810 */ /* 0x000fca0007ffe0ff */
[----:B------:R-:W-:Y:S01]  /*0550*/  IMAD.MOV.U32 R250, RZ, RZ, R2 ;  /* 0x000000fffffa7224 */ /* 0x000fe200078e0002 */
[----:B------:R-:W-:-:S03]  /*0560*/  MOV R2, RZ ;  /* 0x000000ff00027202 */ /* 0x000fc60000000f00 */
[----:B------:R-:W-:Y:S01]  /*0570*/  @!P2 IMAD.MOV R250, RZ, RZ, -R250 ;  /* 0x000000fffffaa224 */ /* 0x000fe200078e0afa */
[----:B------:R-:W-:Y:S01]  /*0580*/  @!P1 LOP3.LUT R250, RZ, R13, RZ, 0x33, !PT ;  /* 0x0000000dfffa9212 */ /* 0x000fe200078e33ff */
[----:B------:R-:W-:-:S04]  /*0590*/  IMAD.HI.U32 R246, R3, R7, R2 ;  /* 0x0000000703f67227 */ /* 0x000fc800078e0002 */
[----:B------:R-:W-:Y:S02]  /*05a0*/  IMAD.SHL.U32 R0, R250, 0x200, RZ ;  /* 0x00000200fa007824 */ /* 0x000fe400078e00ff */
[----:B------:R-:W-:-:S03]  /*05b0*/  IMAD.MOV R250, RZ, RZ, -R250 ;  /* 0x000000fffffa7224 */ /* 0x000fc600078e0afa */
[C---:B------:R-:W-:Y:S01]  /*05c0*/  LOP3.LUT R6, R0.reuse, R31, RZ, 0xfc, !PT ;  /* 0x0000001f00067212 */ /* 0x040fe200078efcff */
[----:B------:R-:W-:Y:S01]  /*05d0*/  IMAD R250, R13, R250, R14 ;  /* 0x000000fa0dfa7224 */ /* 0x000fe200078e020e */
[C-C-:B------:R-:W-:Y:S02]  /*05e0*/  LOP3.LUT R8, R0.reuse, 0x2, R31.reuse, 0xfe, !PT ;  /* 0x0000000200087812 */ /* 0x140fe400078efe1f */
[C-C-:B------:R-:W-:Y:S01]  /*05f0*/  LOP3.LUT R10, R0.reuse, 0x4, R31.reuse, 0xfe, !PT ;  /* 0x00000004000a7812 */ /* 0x140fe200078efe1f */
[----:B------:R1:W-:Y:S01]  /*0600*/  STL [R1+0x304], R6 ;  /* 0x0003040601007387 */ /* 0x0003e20000100800 */
[C-C-:B------:R-:W-:Y:S01]  /*0610*/  LOP3.LUT R9, R0.reuse, 0x6, R31.reuse, 0xfe, !PT ;  /* 0x0000000600097812 */ /* 0x140fe200078efe1f */
[----:B------:R-:W-:Y:S01]  /*0620*/  IMAD.IADD R250, R11, 0x1, R250 ;  /* 0x000000010bfa7824 */ /* 0x000fe200078e02fa */
[----:B------:R-:W-:Y:S01]  /*0630*/  LOP3.LUT R7, R0, 0x8, R31, 0xfe, !PT ;  /* 0x0000000800077812 */ /* 0x000fe200078efe1f */
[----:B------:R2:W-:Y:S01]  /*0640*/  STL [R1+0xe88], R8 ;  /* 0x000e880801007387 */ /* 0x0005e20000100800 */
[----:B------:R-:W-:-:S02]  /*0650*/  IABS R12, R9 ;  /* 0x00000009000c7213 */ /* 0x000fc40000000000 */
[C-C-:B------:R-:W-:Y:S01]  /*0660*/  LOP3.LUT R15, R0.reuse, 0x12, R31.reuse, 0xfe, !PT ;  /* 0x00000012000f7812 */ /* 0x140fe200078efe1f */
[----:B------:R3:W-:Y:S01]  /*0670*/  STL [R1+0xea8], R10 ;  /* 0x000ea80a01007387 */ /* 0x0007e20000100800 */
[C-C-:B------:R-:W-:Y:S01]  /*0680*/  LOP3.LUT R13, R0.reuse, 0x14, R31.reuse, 0xfe, !PT ;  /* 0x00000014000d7812 */ /* 0x140fe200078efe1f */
[C---:B------:R-:W-:Y:S01]  /*0690*/  IMAD.HI.U32 R5, R29.reuse, R12, RZ ;  /* 0x0000000c1d057227 */ /* 0x040fe200078e00ff */
[----:B-1----:R-:W-:Y:S01]  /*06a0*/  IABS R6, R6 ;  /* 0x0000000600067213 */ /* 0x002fe20000000000 */
[----:B------:R1:W-:Y:S01]  /*06b0*/  STL [R1+0xea4], R9 ;  /* 0x000ea40901007387 */ /* 0x0003e20000100800 */
[C---:B------:R-:W-:Y:S01]  /*06c0*/  LOP3.LUT R11, R0.reuse, 0x16, R31, 0xfe, !PT ;  /* 0x00000016000b7812 */ /* 0x040fe200078efe1f */
[----:B------:R-:W-:Y:S01]  /*06d0*/  IMAD.MOV R5, RZ, RZ, -R5 ;  /* 0x000000ffff057224 */ /* 0x000fe200078e0a05 */
[----:B--2---:R-:W-:Y:S01]  /*06e0*/  IABS R8, R8 ;  /* 0x0000000800087213 */ /* 0x004fe20000000000 */
[----:B------:R-:W-:Y:S01]  /*06f0*/  IMAD.HI.U32 R2, R29, R6, RZ ;  /* 0x000000061d027227 */ /* 0x000fe200078e00ff */
[----:B------:R-:W-:-:S02]  /*0700*/  LOP3.LUT R20, R0, 0x1c, R31, 0xfe, !PT ;  /* 0x0000001c00147812 */ /* 0x000fc400078efe1f */
[----:B---3--:R-:W-:Y:S01]  /*0710*/  IABS R10, R10 ;  /* 0x0000000a000a7213 */ /* 0x008fe20000000000 */
[C---:B------:R-:W-:Y:S01]  /*0720*/  IMAD.HI.U32 R3, R29.reuse, R8, RZ ;  /* 0x000000081d037227 */ /* 0x040fe200078e00ff */
[C-C-:B------:R-:W-:Y:S02]  /*0730*/  LOP3.LUT R19, R0.reuse, 0x1e, R31.reuse, 0xfe, !PT ;  /* 0x0000001e00137812 */ /* 0x140fe400078efe1f */
[C-C-:B-1----:R-:W-:Y:S01]  /*0740*/  LOP3.LUT R9, R0.reuse, 0x18, R31.reuse, 0xfe, !PT ;  /* 0x0000001800097812 */ /* 0x142fe200078efe1f */
[----:B------:R-:W-:Y:S01]  /*0750*/  IMAD.MOV R2, RZ, RZ, -R2 ;  /* 0x000000ffff027224 */ /* 0x000fe200078e0a02 */
[----:B------:R-:W-:Y:S01]  /*0760*/  LOP3.LUT R17, R0, 0x20, R31, 0xfe, !PT ;  /* 0x0000002000117812 */ /* 0x000fe200078efe1f */
[----:B------:R-:W-:Y:S01]  /*0770*/  IMAD.HI.U32 R4, R29, R10, RZ ;  /* 0x0000000a1d047227 */ /* 0x000fe200078e00ff */
[----:B------:R-:W-:-:S03]  /*0780*/  IABS R16, R9 ;  /* 0x0000000900107213 */ /* 0x000fc60000000000 */
[----:B------:R-:W-:Y:S02]  /*0790*/  IMAD.MOV R3, RZ, RZ, -R3 ;  /* 0x000000ffff037224 */ /* 0x000fe400078e0a03 */
[C---:B------:R-:W-:Y:S02]  /*07a0*/  IMAD R2, R251.reuse, R2, R6 ;  /* 0x00000002fb027224 */ /* 0x040fe400078e0206 */
[----:B------:R-:W-:Y:S02]  /*07b0*/  IMAD.MOV R4, RZ, RZ, -R4 ;  /* 0x000000ffff047224 */ /* 0x000fe400078e0a04 */
[C---:B------:R-:W-:Y:S01]  /*07c0*/  IMAD R6, R251.reuse, R3, R8 ;  /* 0x00000003fb067224 */ /* 0x040fe200078e0208 */
[----:B------:R1:W-:Y:S01]  /*07d0*/  STL [R1+0x14], R2 ;  /* 0x0000140201007387 */ /* 0x0003e20000100800 */
[----:B------:R-:W-:Y:S01]  /*07e0*/  IMAD R3, R251, R4, R10 ;  /* 0x00000004fb037224 */ /* 0x000fe200078e020a */
[----:B------:R-:W-:Y:S02]  /*07f0*/  LOP3.LUT R4, R0, 0xc, R31, 0xfe, !PT ;  /* 0x0000000c00047812 */ /* 0x000fe400078efe1f */
[----:B------:R2:W-:Y:S01]  /*0800*/  STL [R1+0x10], R6 ;  /* 0x0000100601007387 */ /* 0x0005e20000100800 */
[----:B------:R-:W-:-:S02]  /*0810*/  IABS R8, R7 ;  /* 0x0000000700087213 */ /* 0x000fc40000000000 */
[----:B------:R-:W-:Y:S01]  /*0820*/  IABS R252, R4 ;  /* 0x0000000400fc7213 */ /* 0x000fe20000000000 */
[----:B------:R3:W-:Y:S01]  /*0830*/  STL [R1+0xc], R3 ;  /* 0x00000c0301007387 */ /* 0x0007e20000100800 */
[----:B-1----:R-:W-:Y:S01]  /*0840*/  IMAD R2, R251, R5, R12 ;  /* 0x00000005fb027224 */ /* 0x002fe200078e020c */
[----:B--2---:R-:W-:-:S04]  /*0850*/  LOP3.LUT R6, R0, 0xa, R31, 0xfe, !PT ;  /* 0x0000000a00067812 */ /* 0x004fc800078efe1f */
[----:B------:R1:W-:Y:S01]  /*0860*/  STL [R1+0x8], R2 ;  /* 0x0000080201007387 */ /* 0x0003e20000100800 */
[----:B---3--:R-:W-:-:S03]  /*0870*/  LOP3.LUT R3, R0, 0xe, R31, 0xfe, !PT ;  /* 0x0000000e00037812 */ /* 0x008fc600078efe1f */
[----:B------:R-:W-:Y:S01]  /*0880*/  STL [R1+0xea0], R7 ;  /* 0x000ea00701007387 */ /* 0x000fe20000100800 */
[----:B------:R-:W-:Y:S02]  /*0890*/  IABS R10, R6 ;  /* 0x00000006000a7213 */ /* 0x000fe40000000000 */
[----:B------:R-:W-:Y:S01]  /*08a0*/  IABS R12, R3 ;  /* 0x00000003000c7213 */ /* 0x000fe20000000000 */
[----:B------:R2:W-:Y:S01]  /*08b0*/  STL [R1+0xeac], R6 ;  /* 0x000eac0601007387 */ /* 0x0005e20000100800 */
[----:B-1----:R-:W-:-:S03]  /*08c0*/  LOP3.LUT R2, R0, 0x10, R31, 0xfe, !PT ;  /* 0x0000001000027812 */ /* 0x002fc600078efe1f */
[----:B------:R1:W-:Y:S01]  /*08d0*/  STL [R1+0xeb0], R4 ;  /* 0x000eb00401007387 */ /* 0x0003e20000100800 */
[C---:B------:R-:W-:Y:S01]  /*08e0*/  IMAD.HI.U32 R5, R29.reuse, R12, RZ ;  /* 0x0000000c1d057227 */ /* 0x040fe200078e00ff */
[----:B------:R-:W-:Y:S02]  /*08f0*/  IABS R14, R2 ;  /* 0x00000002000e7213 */ /* 0x000fe40000000000 */
[----:B------:R3:W-:Y:S01]  /*0900*/  STL [R1+0xe9c], R3 ;  /* 0x000e9c0301007387 */ /* 0x0007e20000100800 */
[----:B------:R-:W-:Y:S02]  /*0910*/  IMAD.MOV R5, RZ, RZ, -R5 ;  /* 0x000000ffff057224 */ /* 0x000fe400078e0a05 */
[----:B--2---:R-:W-:Y:S01]  /*0920*/  IMAD.HI.U32 R6, R29, R14, RZ ;  /* 0x0000000e1d067227 */ /* 0x004fe200078e00ff */
[----:B------:R2:W-:Y:S03]  /*0930*/  STL [R1+0xe98], R2 ;  /* 0x000e980201007387 */ /* 0x0005e60000100800 */
[----:B------:R-:W-:-:S02]  /*0940*/  IMAD.MOV R6, RZ, RZ, -R6 ;  /* 0x000000ffff067224 */ /* 0x000fc400078e0a06 */
[----:B-1----:R-:W-:-:S04]  /*0950*/  IMAD.HI.U32 R4, R29, R252, RZ ;  /* 0x000000fc1d047227 */ /* 0x002fc800078e00ff */
[----:B---3--:R-:W-:-:S04]  /*0960*/  IMAD.HI.U32 R3, R29, R10, RZ ;  /* 0x0000000a1d037227 */ /* 0x008fc800078e00ff */
[----:B--2---:R-:W-:-:S04]  /*0970*/  IMAD.HI.U32 R2, R29, R8, RZ ;  /* 0x000000081d027227 */ /* 0x004fc800078e00ff */
[----:B------:R-:W-:Y:S02]  /*0980*/  IMAD.MOV R2, RZ, RZ, -R2 ;  /* 0x000000ffff027224 */ /* 0x000fe400078e0a02 */
[----:B------:R-:W-:Y:S02]  /*0990*/  IMAD.MOV R3, RZ, RZ, -R3 ;  /* 0x000000ffff037224 */ /* 0x000fe400078e0a03 */
[C---:B------:R-:W-:Y:S02]  /*09a0*/  IMAD R7, R251.reuse, R2, R8 ;  /* 0x00000002fb077224 */ /* 0x040fe400078e0208 */
[C---:B------:R-:W-:Y:S01]  /*09b0*/  IMAD R2, R251.reuse, R3, R10 ;  /* 0x00000003fb027224 */ /* 0x040fe200078e020a */
[----:B------:R-:W-:Y:S01]  /*09c0*/  IABS R10, R15 ;  /* 0x0000000f000a7213 */ /* 0x000fe20000000000 */
[----:B------:R-:W-:Y:S01]  /*09d0*/  IMAD R8, R251, R6, R14 ;  /* 0x00000006fb087224 */ /* 0x000fe200078e020e */
[----:B------:R1:W-:Y:S01]  /*09e0*/  STL [R1+0x4], R7 ;  /* 0x0000040701007387 */ /* 0x0003e20000100800 */
[----:B------:R-:W-:Y:S01]  /*09f0*/  IMAD.MOV R4, RZ, RZ, -R4 ;  /* 0x000000ffff047224 */ /* 0x000fe200078e0a04 */
[----:B------:R-:W-:-:S02]  /*0a00*/  IABS R14, R11 ;  /* 0x0000000b000e7213 */ /* 0x000fc40000000000 */
[----:B------:R2:W-:Y:S01]  /*0a10*/  STL [R1], R2 ;  /* 0x0000000201007387 */ /* 0x0005e20000100800 */
[----:B------:R-:W-:Y:S02]  /*0a20*/  IMAD R252, R251, R4, R252 ;  /* 0x00000004fbfc7224 */ /* 0x000fe400078e02fc */
[----:B------:R-:W-:Y:S01]  /*0a30*/  IMAD.HI.U32 R4, R29, R14, RZ ;  /* 0x0000000e1d047227 */ /* 0x000fe200078e00ff */
[----:B------:R3:W-:Y:S03]  /*0a40*/  STL [R1+0x1448], R8 ;  /* 0x0014480801007387 */ /* 0x0007e60000100800 */
[----:B-1----:R-:W-:Y:S01]  /*0a50*/  IMAD R7, R251, R5, R12 ;  /* 0x00000005fb077224 */ /* 0x002fe200078e020c */
[----:B------:R1:W-:Y:S01]  /*0a60*/  STL [R1+0xeb4], R15 ;  /* 0x000eb40f01007387 */ /* 0x0003e20000100800 */
[----:B------:R-:W-:Y:S01]  /*0a70*/  IABS R12, R13 ;  /* 0x0000000d000c7213 */ /* 0x000fe20000000000 */
[C---:B------:R-:W-:Y:S01]  /*0a80*/  IMAD.HI.U32 R5, R29.reuse, R16, RZ ;  /* 0x000000101d057227 */ /* 0x040fe200078e00ff */
[C-C-:B--2---:R-:W-:Y:S01]  /*0a90*/  LOP3.LUT R2, R0.reuse, 0x1a, R31.reuse, 0xfe, !PT ;  /* 0x0000001a00027812 */ /* 0x144fe200078efe1f */
[----:B------:R-:W-:Y:S02]  /*0aa0*/  STL [R1+0xec0], R13 ;  /* 0x000ec00d01007387 */ /* 0x000fe40000100800 */
[C---:B------:R-:W-:Y:S01]  /*0ab0*/  IMAD.HI.U32 R3, R29.reuse, R12, RZ ;  /* 0x0000000c1d037227 */ /* 0x040fe200078e00ff */
[----:B------:R-:W-:Y:S01]  /*0ac0*/  IABS R18, R2 ;  /* 0x0000000200127213 */ /* 0x000fe20000000000 */
[----:B------:R2:W-:Y:S01]  /*0ad0*/  STL [R1+0xebc], R11 ;  /* 0x000ebc0b01007387 */ /* 0x0005e20000100800 */
[C---:B---3--:R-:W-:Y:S01]  /*0ae0*/  LOP3.LUT R8, R0.reuse, 0x24, R31, 0xfe, !PT ;  /* 0x0000002400087812 */ /* 0x048fe200078efe1f */
[----:B------:R-:W-:Y:S01]  /*0af0*/  IMAD.MOV R3, RZ, RZ, -R3 ;  /* 0x000000ffff037224 */ /* 0x000fe200078e0a03 */
[----:B-1----:R-:W-:Y:S01]  /*0b00*/  LOP3.LUT R15, R0, 0x22, R31, 0xfe, !PT ;  /* 0x00000022000f7812 */ /* 0x002fe200078efe1f */
[----:B------:R-:W-:Y:S01]  /*0b10*/  STL [R1+0xeb8], R9 ;  /* 0x000eb80901007387 */ /* 0x000fe20000100800 */
[----:B------:R-:W-:Y:S01]  /*0b20*/  IMAD.HI.U32 R6, R29, R18, RZ ;  /* 0x000000121d067227 */ /* 0x000fe200078e00ff */
[----:B------:R-:W-:-:S02]  /*0b30*/  IABS R22, R8 ;  /* 0x0000000800167213 */ /* 0x000fc40000000000 */
[----:B------:R1:W-:Y:S01]  /*0b40*/  STL [R1+0xe94], R2 ;  /* 0x000e940201007387 */ /* 0x0003e20000100800 */
[----:B------:R-:W-:Y:S02]  /*0b50*/  IMAD.MOV R4, RZ, RZ, -R4 ;  /* 0x000000ffff047224 */ /* 0x000fe400078e0a04 */
[----:B------:R-:W-:Y:S02]  /*0b60*/  IMAD.MOV R5, RZ, RZ, -R5 ;  /* 0x000000ffff057224 */ /* 0x000fe400078e0a05 */
[----:B------:R-:W-:Y:S02]  /*0b70*/  IMAD.MOV R6, RZ, RZ, -R6 ;  /* 0x000000ffff067224 */ /* 0x000fe400078e0a06 */
[C---:B--2---:R-:W-:Y:S01]  /*0b80*/  IMAD R11, R251.reuse, R4, R14 ;  /* 0x00000004fb0b7224 */ /* 0x044fe200078e020e */
[----:B------:R-:W-:Y:S01]  /*0b90*/  IABS R14, R20 ;  /* 0x00000014000e7213 */ /* 0x000fe20000000000 */
[----:B------:R-:W-:Y:S01]  /*0ba0*/  IMAD R13, R251, R6, R18 ;  /* 0x00000006fb0d7224 */ /* 0x000fe200078e0212 */
[----:B------:R-:W-:Y:S01]  /*0bb0*/  IABS R18, R17 ;  /* 0x0000001100127213 */ /* 0x000fe20000000000 */
[----:B-1----:R-:W-:-:S04]  /*0bc0*/  IMAD.HI.U32 R2, R29, R10, RZ ;  /* 0x0000000a1d027227 */ /* 0x002fc800078e00ff */
[----:B------:R-:W-:Y:S02]  /*0bd0*/  IMAD.MOV R2, RZ, RZ, -R2 ;  /* 0x000000ffff027224 */ /* 0x000fe400078e0a02 */
[----:B------:R-:W-:-:S04]  /*0be0*/  IMAD.HI.U32 R4, R29, R18, RZ ;  /* 0x000000121d047227 */ /* 0x000fc800078e00ff */
[C---:B------:R-:W-:Y:S02]  /*0bf0*/  IMAD R9, R251.reuse, R2, R10 ;  /* 0x00000002fb097224 */ /* 0x040fe400078e020a */
[C---:B------:R-:W-:Y:S02]  /*0c00*/  IMAD R10, R251.reuse, R3, R12 ;  /* 0x00000003fb0a7224 */ /* 0x040fe400078e020c */
[----:B------:R-:W-:Y:S01]  /*0c10*/  IMAD R12, R251, R5, R16 ;  /* 0x00000005fb0c7224 */ /* 0x000fe200078e0210 */
[----:B------:R-:W-:Y:S01]  /*0c20*/  IABS R16, R19 ;  /* 0x0000001300107213 */ /* 0x000fe20000000000 */
[C---:B------:R-:W-:Y:S01]  /*0c30*/  IMAD.HI.U32 R2, R29.reuse, R14, RZ ;  /* 0x0000000e1d027227 */ /* 0x040fe200078e00ff */
[----:B------:R1:W-:Y:S03]  /*0c40*/  STL [R1+0x1444], R10 ;  /* 0x0014440a01007387 */ /* 0x0003e60000100800 */
[----:B------:R-:W-:Y:S01]  /*0c50*/  IMAD.HI.U32 R3, R29, R16, RZ ;  /* 0x000000101d037227 */ /* 0x000fe200078e00ff */
[----:B------:R2:W-:Y:S03]  /*0c60*/  STL [R1+0x1440], R11 ;  /* 0x0014400b01007387 */ /* 0x0005e60000100800 */
[----:B------:R-:W-:Y:S01]  /*0c70*/  IMAD.MOV R2, RZ, RZ, -R2 ;  /* 0x000000ffff027224 */ /* 0x000fe200078e0a02 */
[----:B------:R3:W-:Y:S01]  /*0c80*/  STL [R1+0x1430], R12 ;  /* 0x0014300c01007387 */ /* 0x0007e20000100800 */
[----:B------:R-:W-:Y:S01]  /*0c90*/  IMAD.MOV R3, RZ, RZ, -R3 ;  /* 0x000000ffff037224 */ /* 0x000fe200078e0a03 */
[C-C-:B-1----:R-:W-:Y:S01]  /*0ca0*/  LOP3.LUT R10, R0.reuse, 0x2c, R31.reuse, 0xfe, !PT ;  /* 0x0000002c000a7812 */ /* 0x142fe200078efe1f */
[----:B------:R-:W-:Y:S01]  /*0cb0*/  IMAD R14, R251, R2, R14 ;  /* 0x00000002fb0e7224 */ /* 0x000fe200078e020e */
[----:B------:R1:W-:Y:S01]  /*0cc0*/  STL [R1+0x1434], R13 ;  /* 0x0014340d01007387 */ /* 0x0003e20000100800 */
[----:B------:R-:W-:Y:S01]  /*0cd0*/  IMAD.HI.U32 R6, R29, R22, RZ ;  /* 0x000000161d067227 */ /* 0x000fe200078e00ff */
[----:B--2---:R-:W-:-:S02]  /*0ce0*/  LOP3.LUT R11, R0, 0x2a, R31, 0xfe, !PT ;  /* 0x0000002a000b7812 */ /* 0x004fc400078efe1f */
[----:B------:R2:W-:Y:S01]  /*0cf0*/  STL [R1+0xe90], R20 ;  /* 0x000e901401007387 */ /* 0x0005e20000100800 */
[----:B------:R-:W-:Y:S01]  /*0d00*/  IMAD.MOV R4, RZ, RZ, -R4 ;  /* 0x000000ffff047224 */ /* 0x000fe200078e0a04 */
[C-C-:B---3--:R-:W-:Y:S01]  /*0d10*/  LOP3.LUT R12, R0.reuse, 0x28, R31.reuse, 0xfe, !PT ;  /* 0x00000028000c7812 */ /* 0x148fe200078efe1f */
[----:B------:R-:W-:Y:S01]  /*0d20*/  IMAD.MOV R6, RZ, RZ, -R6 ;  /* 0x000000ffff067224 */ /* 0x000fe200078e0a06 */
[----:B------:R-:W-:Y:S01]  /*0d30*/  STL [R1+0xe8c], R19 ;  /* 0x000e8c1301007387 */ /* 0x000fe20000100800 */
[----:B------:R-:W-:Y:S02]  /*0d40*/  IABS R26, R10 ;  /* 0x0000000a001a7213 */ /* 0x000fe40000000000 */
[----:B-1----:R-:W-:Y:S01]  /*0d50*/  LOP3.LUT R13, R0, 0x26, R31, 0xfe, !PT ;  /* 0x00000026000d7812 */ /* 0x002fe200078efe1f */
[----:B------:R-:W-:Y:S01]  /*0d60*/  STL [R1+0xe84], R17 ;  /* 0x000e841101007387 */ /* 0x000fe20000100800 */
[----:B------:R-:W-:Y:S02]  /*0d70*/  IABS R24, R11 ;  /* 0x0000000b00187213 */ /* 0x000fe40000000000 */
[----:B--2---:R-:W-:Y:S01]  /*0d80*/  IABS R20, R15 ;  /* 0x0000000f00147213 */ /* 0x004fe20000000000 */
[----:B------:R1:W-:Y:S04]  /*0d90*/  STL [R1+0xe80], R15 ;  /* 0x000e800f01007387 */ /* 0x0003e80000100800 */
[----:B------:R-:W-:Y:S01]  /*0da0*/  IMAD.HI.U32 R5, R29, R20, RZ ;  /* 0x000000141d057227 */ /* 0x000fe200078e00ff */
[----:B------:R2:W-:Y:S04]  /*0db0*/  STL [R1+0xe7c], R8 ;  /* 0x000e7c0801007387 */ /* 0x0005e80000100800 */
[----:B------:R-:W-:Y:S01]  /*0dc0*/  IADD3 R5, -R5, RZ, RZ ;  /* 0x000000ff05057210 */ /* 0x000fe20007ffe1ff */
[C---:B-1----:R-:W-:Y:S01]  /*0dd0*/  IMAD R15, R251.reuse, R3, R16 ;  /* 0x00000003fb0f7224 */ /* 0x042fe200078e0210 */
[----:B------:R-:W-:Y:S01]  /*0de0*/  STL [R1+0x1438], R14 ;  /* 0x0014380e01007387 */ /* 0x000fe20000100800 */
[----:B------:R-:W-:-:S02]  /*0df0*/  IMAD R16, R251, R4, R18 ;  /* 0x00000004fb107224 */ /* 0x000fc400078e0212 */
[C---:B------:R-:W-:Y:S01]  /*0e00*/  IMAD R17, R251.reuse, R5, R20 ;  /* 0x00000005fb117224 */ /* 0x040fe200078e0214 */
[----:B------:R-:W-:Y:S01]  /*0e10*/  STL [R1+0x143c], R15 ;  /* 0x00143c0f01007387 */ /* 0x000fe20000100800 */
[C-C-:B--2---:R-:W-:Y:S01]  /*0e20*/  LOP3.LUT R8, R0.reuse, 0x2e, R31.reuse, 0xfe, !PT ;  /* 0x0000002e00087812 */ /* 0x144fe200078efe1f */
[----:B------:R-:W-:Y:S01]  /*0e30*/  IMAD R18, R251, R6, R22 ;  /* 0x00000006fb127224 */ /* 0x000fe200078e0216 */
[----:B------:R-:W-:Y:S01]  /*0e40*/  IABS R20, R13 ;  /* 0x0000000d00147213 */ /* 0x000fe20000000000 */
[----:B------:R1:W-:Y:S01]  /*0e50*/  STL [R1+0xe78], R13 ;  /* 0x000e780d01007387 */ /* 0x0003e20000100800 */
[----:B------:R-:W-:Y:S01]  /*0e60*/  IABS R22, R12 ;  /* 0x0000000c00167213 */ /* 0x000fe20000000000 */
[C---:B------:R-:W-:Y:S01]  /*0e70*/  IMAD.HI.U32 R5, R29.reuse, R26, RZ ;  /* 0x0000001a1d057227 */ /* 0x040fe200078e00ff */
[----:B------:R-:W-:Y:S01]  /*0e80*/  IABS R28, R8 ;  /* 0x00000008001c7213 */ /* 0x000fe20000000000 */
[----:B------:R2:W-:Y:S04]  /*0e90*/  STL [R1+0xe74], R12 ;  /* 0x000e740c01007387 */ /* 0x0005e80000100800 */
[----:B------:R-:W-:Y:S04]  /*0ea0*/  STL [R1+0xe70], R11 ;  /* 0x000e700b01007387 */ /* 0x000fe80000100800 */
[----:B------:R3:W-:Y:S04]  /*0eb0*/  STL [R1+0xe6c], R10 ;  /* 0x000e6c0a01007387 */ /* 0x0007e80000100800 */
[----:B------:R3:W-:Y:S04]  /*0ec0*/  STL [R1+0xe68], R8 ;  /* 0x000e680801007387 */ /* 0x0007e80000100800 */
[----:B-1----:R-:W4:Y:S01]  /*0ed0*/  LDL R13, [R1+0x304] ;  /* 0x00030400010d7983 */ /* 0x002f220000100800 */
[----:B------:R-:W-:Y:S01]  /*0ee0*/  IMAD.HI.U32 R2, R29, R20, RZ ;  /* 0x000000141d027227 */ /* 0x000fe200078e00ff */
[----:B--2---:R-:W-:-:S02]  /*0ef0*/  LOP3.LUT R12, R0, 0x32, R31, 0xfe, !PT ;  /* 0x00000032000c7812 */ /* 0x004fc400078efe1f */
[C-C-:B------:R-:W-:Y:S01]  /*0f00*/  LOP3.LUT R14, R0.reuse, 0x30, R31.reuse, 0xfe, !PT ;  /* 0x00000030000e7812 */ /* 0x140fe200078efe1f */
[C---:B------:R-:W-:Y:S01]  /*0f10*/  IMAD.HI.U32 R3, R29.reuse, R22, RZ ;  /* 0x000000161d037227 */ /* 0x040fe200078e00ff */
[C-C-:B---3--:R-:W-:Y:S02]  /*0f20*/  LOP3.LUT R10, R0.reuse, 0x36, R31.reuse, 0xfe, !PT ;  /* 0x00000036000a7812 */ /* 0x148fe400078efe1f */
[C-C-:B------:R-:W-:Y:S01]  /*0f30*/  LOP3.LUT R11, R0.reuse, 0x34, R31.reuse, 0xfe, !PT ;  /* 0x00000034000b7812 */ /* 0x140fe200078efe1f */
[----:B------:R-:W-:Y:S01]  /*0f40*/  IMAD.MOV R2, RZ, RZ, -R2 ;  /* 0x000000ffff027224 */ /* 0x000fe200078e0a02 */
[----:B------:R-:W-:Y:S01]  /*0f50*/  IABS R30, R10 ;  /* 0x0000000a001e7213 */ /* 0x000fe20000000000 */
[----:B------:R-:W-:Y:S01]  /*0f60*/  IMAD.HI.U32 R4, R29, R24, RZ ;  /* 0x000000181d047227 */ /* 0x000fe200078e00ff */
[----:B------:R-:W-:Y:S01]  /*0f70*/  LOP3.LUT R8, R0, 0x38, R31, 0xfe, !PT ;  /* 0x0000003800087812 */ /* 0x000fe200078efe1f */
[----:B------:R-:W-:Y:S02]  /*0f80*/  STL [R1+0xe64], R14 ;  /* 0x000e640e01007387 */ /* 0x000fe40000100800 */
[----:B------:R-:W-:Y:S01]  /*0f90*/  IMAD.MOV R3, RZ, RZ, -R3 ;  /* 0x000000ffff037224 */ /* 0x000fe200078e0a03 */
[----:B------:R-:W-:Y:S01]  /*0fa0*/  IABS R32, R8 ;  /* 0x0000000800207213 */ /* 0x000fe20000000000 */
[----:B------:R-:W-:Y:S01]  /*0fb0*/  IMAD.MOV R5, RZ, RZ, -R5 ;  /* 0x000000ffff057224 */ /* 0x000fe200078e0a05 */
[----:B------:R-:W-:Y:S01]  /*0fc0*/  STL [R1+0xe60], R12 ;  /* 0x000e600c01007387 */ /* 0x000fe20000100800 */
[----:B------:R-:W-:-:S02]  /*0fd0*/  IMAD R19, R251, R2, R20 ;  /* 0x00000002fb137224 */ /* 0x000fc400078e0214 */
[----:B------:R-:W-:Y:S01]  /*0fe0*/  IMAD.MOV R4, RZ, RZ, -R4 ;  /* 0x000000ffff047224 */ /* 0x000fe200078e0a04 */
[----:B------:R-:W-:Y:S01]  /*0ff0*/  STL [R1+0xe5c], R11 ;  /* 0x000e5c0b01007387 */ /* 0x000fe20000100800 */
[C---:B------:R-:W-:Y:S02]  /*1000*/  IMAD R20, R251.reuse, R3, R22 ;  /* 0x00000003fb147224 */ /* 0x040fe400078e0216 */
[----:B------:R-:W-:Y:S01]  /*1010*/  IMAD R22, R251, R5, R26 ;  /* 0x00000005fb167224 */ /* 0x000fe200078e021a */
[----:B------:R-:W-:Y:S01]  /*1020*/  IABS R26, R12 ;  /* 0x0000000c001a7213 */ /* 0x000fe20000000000 */
[----:B------:R-:W-:Y:S01]  /*1030*/  IMAD.HI.U32 R6, R29, R28, RZ ;  /* 0x0000001c1d067227 */ /* 0x000fe200078e00ff */
[----:B------:R1:W-:Y:S03]  /*1040*/  STL [R1+0xe58], R10 ;  /* 0x000e580a01007387 */ /* 0x0003e60000100800 */
[----:B------:R-:W-:Y:S01]  /*1050*/  IMAD R21, R251, R4, R24 ;  /* 0x00000004fb157224 */ /* 0x000fe200078e0218 */
[----:B------:R-:W-:Y:S01]  /*1060*/  IABS R24, R14 ;  /* 0x0000000e00187213 */ /* 0x000fe20000000000 */
[----:B------:R-:W-:Y:S01]  /*1070*/  IMAD.MOV R6, RZ, RZ, -R6 ;  /* 0x000000ffff067224 */ /* 0x000fe200078e0a06 */
[----:B------:R2:W-:Y:S01]  /*1080*/  STL [R1+0xe54], R8 ;  /* 0x000e540801007387 */ /* 0x0005e20000100800 */
[----:B------:R-:W-:Y:S01]  /*1090*/  IMAD.HI.U32 R3, R29, R26, RZ ;  /* 0x0000001a1d037227 */ /* 0x000fe200078e00ff */
[----:B-1----:R-:W-:-:S03]  /*10a0*/  LOP3.LUT R10, R0, 0x3a, R31, 0xfe, !PT ;  /* 0x0000003a000a7812 */ /* 0x002fc600078efe1f */
[----:B------:R-:W-:Y:S01]  /*10b0*/  IMAD R23, R251, R6, R28 ;  /* 0x00000006fb177224 */ /* 0x000fe200078e021c */
[----:B------:R-:W-:Y:S01]  /*10c0*/  IABS R28, R11 ;  /* 0x0000000b001c7213 */ /* 0x000fe20000000000 */
[C---:B------:R-:W-:Y:S01]  /*10d0*/  IMAD.HI.U32 R2, R29.reuse, R24, RZ ;  /* 0x000000181d027227 */ /* 0x040fe200078e00ff */
[----:B------:R-:W-:Y:S01]  /*10e0*/  STL [R1+0xe50], R10 ;  /* 0x000e500a01007387 */ /* 0x000fe20000100800 */
[----:B--2---:R-:W-:Y:S02]  /*10f0*/  LOP3.LUT R8, R0, 0x3c, R31, 0xfe, !PT ;  /* 0x0000003c00087812 */ /* 0x004fe400078efe1f */
[----:B------:R-:W-:-:S04]  /*1100*/  IMAD.HI.U32 R5, R29, R30, RZ ;  /* 0x0000001e1d057227 */ /* 0x000fc800078e00ff */
[----:B------:R-:W-:Y:S01]  /*1110*/  IMAD.MOV R3, RZ, RZ, -R3 ;  /* 0x000000ffff037224 */ /* 0x000fe200078e0a03 */
[----:B------:R-:W-:Y:S01]  /*1120*/  STL [R1+0xe4c], R8 ;  /* 0x000e4c0801007387 */ /* 0x000fe20000100800 */
[----:B------:R-:W-:Y:S02]  /*1130*/  IMAD.MOV R2, RZ, RZ, -R2 ;  /* 0x000000ffff027224 */ /* 0x000fe400078e0a02 */
[----:B------:R-:W-:Y:S02]  /*1140*/  IMAD.MOV R5, RZ, RZ, -R5 ;  /* 0x000000ffff057224 */ /* 0x000fe400078e0a05 */
[----:B------:R-:W-:Y:S01]  /*1150*/  IMAD R25, R251, R3, R26 ;  /* 0x00000003fb197224 */ /* 0x000fe200078e021a */
[----:B------:R-:W-:Y:S01]  /*1160*/  LOP3.LUT R3, R0, 0x3e, R31, 0xfe, !PT ;  /* 0x0000003e00037812 */ /* 0x000fe200078efe1f */
[----:B------:R-:W-:-:S04]  /*1170*/  IMAD.HI.U32 R4, R29, R28, RZ ;  /* 0x0000001c1d047227 */ /* 0x000fc800078e00ff */
[----:B------:R-:W-:Y:S01]  /*1180*/  IMAD.HI.U32 R6, R29, R32, RZ ;  /* 0x000000201d067227 */ /* 0x000fe200078e00ff */
[----:B------:R1:W-:Y:S03]  /*1190*/  STL [R1+0xe48], R3 ;  /* 0x000e480301007387 */ /* 0x0003e60000100800 */
[C---:B------:R-:W-:Y:S02]  /*11a0*/  IMAD R24, R251.reuse, R2, R24 ;  /* 0x00000002fb187224 */ /* 0x040fe400078e0218 */
[----:B------:R-:W-:Y:S01]  /*11b0*/  IMAD R27, R251, R5, R30 ;  /* 0x00000005fb1b7224 */ /* 0x000fe200078e021e */
[----:B------:R-:W-:Y:S01]  /*11c0*/  IABS R30, R8 ;  /* 0x00000008001e7213 */ /* 0x000fe20000000000 */
[----:B------:R-:W-:Y:S02]  /*11d0*/  IMAD.MOV R4, RZ, RZ, -R4 ;  /* 0x000000ffff047224 */ /* 0x000fe400078e0a04 */
[----:B------:R-:W-:-:S02]  /*11e0*/  IMAD.MOV R6, RZ, RZ, -R6 ;  /* 0x000000ffff067224 */ /* 0x000fc400078e0a06 */
[C---:B------:R-:W-:Y:S02]  /*11f0*/  IMAD R26, R251.reuse, R4, R28 ;  /* 0x00000004fb1a7224 */ /* 0x040fe400078e021c */
[----:B------:R-:W-:Y:S01]  /*1200*/  IMAD R28, R251, R6, R32 ;  /* 0x00000006fb1c7224 */ /* 0x000fe200078e0220 */
[----:B------:R-:W-:Y:S02]  /*1210*/  IABS R6, R10 ;  /* 0x0000000a00067213 */ /* 0x000fe40000000000 */
[----:B------:R-:W-:-:S05]  /*1220*/  IABS R32, R3 ;  /* 0x0000000300207213 */ /* 0x000fca0000000000 */
[----:B-1----:R-:W-:-:S04]  /*1230*/  IMAD.HI.U32 R3, R29, R32, RZ ;  /* 0x000000201d037227 */ /* 0x002fc800078e00ff */
[----:B------:R-:W-:Y:S01]  /*1240*/  IMAD.MOV R3, RZ, RZ, -R3 ;  /* 0x000000ffff037224 */ /* 0x000fe200078e0a03 */
[C---:B----4-:R-:W-:Y:S02]  /*1250*/  LOP3.LUT R0, R13.reuse, 0x40, RZ, 0xfc, !PT ;  /* 0x000000400d007812 */ /* 0x050fe400078efcff */
[C---:B------:R-:W-:Y:S02]  /*1260*/  LOP3.LUT R2, R13.reuse, 0x1fe, RZ, 0xfc, !PT ;  /* 0x000001fe0d027812 */ /* 0x040fe400078efcff */
[----:B------:R-:W-:Y:S02]  /*1270*/  IABS R34, R0 ;  /* 0x0000000000227213 */ /* 0x000fe40000000000 */
[----:B------:R-:W-:Y:S01]  /*1280*/  IABS R36, R2 ;  /* 0x0000000200247213 */ /* 0x000fe20000000000 */
[----:B------:R1:W-:Y:S01]  /*1290*/  STL [R1+0x123c], R2 ;  /* 0x00123c0201007387 */ /* 0x0003e20000100800 */
[----:B------:R-:W-:Y:S01]  /*12a0*/  LOP3.LUT R14, R13, 0x42, RZ, 0xfc, !PT ;  /* 0x000000420d0e7812 */ /* 0x000fe200078efcff */
[----:B------:R-:W-:Y:S01]  /*12b0*/  IMAD.HI.U32 R4, R29, R34, RZ ;  /* 0x000000221d047227 */ /* 0x000fe200078e00ff */
[C---:B------:R-:W-:Y:S01]  /*12c0*/  LOP3.LUT R10, R13.reuse, 0x48, RZ, 0xfc, !PT ;  /* 0x000000480d0a7812 */ /* 0x040fe200078efcff */
[----:B------:R2:W-:Y:S01]  /*12d0*/  STL [R1+0xe44], R0 ;  /* 0x000e440001007387 */ /* 0x0005e20000100800 */
[----:B------:R-:W-:Y:S01]  /*12e0*/  LOP3.LUT R12, R13, 0x44, RZ, 0xfc, !PT ;  /* 0x000000440d0c7812 */ /* 0x000fe200078efcff */
[----:B------:R-:W-:Y:S01]  /*12f0*/  IMAD.HI.U32 R5, R29, R36, RZ ;  /* 0x000000241d057227 */ /* 0x000fe200078e00ff */
[----:B------:R-:W-:Y:S01]  /*1300*/  IABS R40, R10 ;  /* 0x0000000a00287213 */ /* 0x000fe20000000000 */
[----:B------:R3:W-:Y:S01]  /*1310*/  STL [R1+0xf24], R14 ;  /* 0x000f240e01007387 */ /* 0x0007e20000100800 */
[----:B------:R-:W-:Y:S01]  /*1320*/  LOP3.LUT R8, R13, 0x4a, RZ, 0xfc, !PT ;  /* 0x0000004a0d087812 */ /* 0x000fe200078efcff */
[----:B-1----:R-:W-:Y:S01]  /*1330*/  IMAD.HI.U32 R2, R29, R30, RZ ;  /* 0x0000001e1d027227 */ /* 0x002fe200078e00ff */
[----:B------:R-:W-:Y:S01]  /*1340*/  LOP3.LUT R11, R13, 0x46, RZ, 0xfc, !PT ;  /* 0x000000460d0b7812 */ /* 0x000fe200078efcff */
[----:B------:R-:W-:Y:S01]  /*1350*/  STL [R1+0xf5c], R12 ;  /* 0x000f5c0c01007387 */ /* 0x000fe20000100800 */
[----:B------:R-:W-:Y:S01]  /*1360*/  IABS R42, R8 ;  /* 0x00000008002a7213 */ /* 0x000fe20000000000 */
[----:B------:R-:W-:Y:S01]  /*1370*/  IMAD.MOV R2, RZ, RZ, -R2 ;  /* 0x000000ffff027224 */ /* 0x000fe200078e0a02 */
[----:B------:R-:W-:Y:S01]  /*1380*/  IABS R38, R11 ;  /* 0x0000000b00267213 */ /* 0x000fe20000000000 */
[----:B------:R-:W-:Y:S01]  /*1390*/  IMAD.MOV R31, RZ, RZ, -R4 ;  /* 0x000000ffff1f7224 */ /* 0x000fe200078e0a04 */
[----:B------:R1:W-:Y:S01]  /*13a0*/  STL [R1+0xf68], R11 ;  /* 0x000f680b01007387 */ /* 0x0003e20000100800 */
[----:B--2---:R-:W-:-:S03]  /*13b0*/  IMAD.HI.U32 R0, R29, R6, RZ ;  /* 0x000000061d007227 */ /* 0x004fc600078e00ff */
[----:B------:R2:W-:Y:S01]  /*13c0*/  STL [R1+0xf64], R10 ;  /* 0x000f640a01007387 */ /* 0x0005e20000100800 */
[----:B------:R-:W-:Y:S02]  /*13d0*/  IMAD.MOV R33, RZ, RZ, -R5 ;  /* 0x000000ffff217224 */ /* 0x000fe400078e0a05 */
[C---:B------:R-:W-:Y:S01]  /*13e0*/  IMAD R5, R251.reuse, R2, R30 ;  /* 0x00000002fb057224 */ /* 0x040fe200078e021e */
[----:B------:R4:W-:Y:S01]  /*13f0*/  STL [R1+0xf70], R8 ;  /* 0x000f700801007387 */ /* 0x0009e20000100800 */
[----:B------:R-:W-:Y:S01]  /*1400*/  IMAD R2, R251, R31, R34 ;  /* 0x0000001ffb027224 */ /* 0x000fe200078e0222 */
[----:B------:R-:W-:Y:S01]  /*1410*/  IABS R34, R14 ;  /* 0x0000000e00227213 */ /* 0x000fe20000000000 */
[----:B------:R-:W-:Y:S01]  /*1420*/  IMAD.MOV R0, RZ, RZ, -R0 ;  /* 0x000000ffff007224 */ /* 0x000fe200078e0a00 */
[----:B---3--:R-:W-:Y:S01]  /*1430*/  LOP3.LUT R14, R13, 0x4c, RZ, 0xfc, !PT ;  /* 0x0000004c0d0e7812 */ /* 0x008fe200078efcff */
[----:B------:R-:W-:Y:S01]  /*1440*/  IMAD R4, R251, R3, R32 ;  /* 0x00000003fb047224 */ /* 0x000fe200078e0220 */
[----:B-1----:R-:W-:Y:S01]  /*1450*/  LOP3.LUT R11, R13, 0x50, RZ, 0xfc, !PT ;  /* 0x000000500d0b7812 */ /* 0x002fe200078efcff */
[----:B------:R-:W-:Y:S01]  /*1460*/  IMAD R6, R251, R0, R6 ;  /* 0x00000000fb067224 */ /* 0x000fe200078e0206 */
[----:B--2---:R-:W-:Y:S01]  /*1470*/  LOP3.LUT R10, R13, 0x52, RZ, 0xfc, !PT ;  /* 0x000000520d0a7812 */ /* 0x004fe200078efcff */
[----:B------:R-:W-:Y:S01]  /*1480*/  IMAD R3, R251, R33, R36 ;  /* 0x00000021fb037224 */ /* 0x000fe200078e0224 */
[----:B------:R-:W-:Y:S01]  /*1490*/  IABS R36, R12 ;  /* 0x0000000c00247213 */ /* 0x000fe20000000000 */
[----:B------:R-:W-:Y:S01]  /*14a0*/  IMAD.HI.U32 R0, R29, R34, RZ ;  /* 0x000000221d007227 */ /* 0x000fe200078e00ff */
[----:B----4-:R-:W-:Y:S01]  /*14b0*/  LOP3.LUT R8, R13, 0x54, RZ, 0xfc, !PT ;  /* 0x000000540d087812 */ /* 0x010fe200078efcff */
[----:B------:R-:W-:Y:S01]  /*14c0*/  STL [R1+0xf80], R14 ;  /* 0x000f800e01007387 */ /* 0x000fe20000100800 */
[----:B------:R-:W-:Y:S01]  /*14d0*/  IABS R44, R11 ;  /* 0x0000000b002c7213 */ /* 0x000fe20000000000 */
[----:B------:R-:W-:Y:S01]  /*14e0*/  IMAD.HI.U32 R32, R29, R40, RZ ;  /* 0x000000281d207227 */ /* 0x000fe200078e00ff */
[----:B------:R-:W-:-:S02]  /*14f0*/  LOP3.LUT R12, R13, 0x4e, RZ, 0xfc, !PT ;  /* 0x0000004e0d0c7812 */ /* 0x000fc400078efcff */
[----:B------:R-:W-:Y:S01]  /*1500*/  IABS R48, R8 ;  /* 0x0000000800307213 */ /* 0x000fe20000000000 */
[----:B------:R-:W-:Y:S01]  /*1510*/  IMAD.MOV R0, RZ, RZ, -R0 ;  /* 0x000000ffff007224 */ /* 0x000fe200078e0a00 */
[----:B------:R-:W-:Y:S01]  /*1520*/  IABS R46, R10 ;  /* 0x0000000a002e7213 */ /* 0x000fe20000000000 */
[----:B------:R-:W-:Y:S01]  /*1530*/  IMAD.MOV R35, RZ, RZ, -R32 ;  /* 0x000000ffff237224 */ /* 0x000fe200078e0a20 */
[----:B------:R-:W-:Y:S01]  /*1540*/  STL [R1+0xf84], R12 ;  /* 0x000f840c01007387 */ /* 0x000fe20000100800 */
[----:B------:R-:W-:-:S03]  /*1550*/  IMAD.HI.U32 R30, R29, R36, RZ ;  /* 0x000000241d1e7227 */ /* 0x000fc600078e00ff */
[----:B------:R1:W-:Y:S01]  /*1560*/  STL [R1+0xf88], R11 ;  /* 0x000f880b01007387 */ /* 0x0003e20000100800 */
[----:B------:R-:W-:-:S03]  /*1570*/  IMAD.HI.U32 R33, R29, R42, RZ ;  /* 0x0000002a1d217227 */ /* 0x000fc600078e00ff */
[----:B------:R2:W-:Y:S01]  /*1580*/  STL [R1+0xf90], R10 ;  /* 0x000f900a01007387 */ /* 0x0005e20000100800 */
[----:B------:R-:W-:Y:S02]  /*1590*/  IMAD R32, R251, R0, R34 ;  /* 0x00000000fb207224 */ /* 0x000fe400078e0222 */
[----:B------:R-:W-:Y:S01]  /*15a0*/  IMAD.HI.U32 R31, R29, R38, RZ ;  /* 0x000000261d1f7227 */ /* 0x000fe200078e00ff */
[----:B------:R3:W-:Y:S01]  /*15b0*/  STL [R1+0xf94], R8 ;  /* 0x000f940801007387 */ /* 0x0007e20000100800 */
[----:B-1----:R-:W-:Y:S02]  /*15c0*/  LOP3.LUT R11, R13, 0x5a, RZ, 0xfc, !PT ;  /* 0x0000005a0d0b7812 */ /* 0x002fe400078efcff */
[----:B------:R-:W-:Y:S01]  /*15d0*/  IMAD R34, R251, R35, R40 ;  /* 0x00000023fb227224 */ /* 0x000fe200078e0228 */
[----:B------:R-:W-:Y:S01]  /*15e0*/  IABS R40, R14 ;  /* 0x0000000e00287213 */ /* 0x000fe20000000000 */
[----:B------:R-:W-:Y:S01]  /*15f0*/  IMAD.MOV R30, RZ, RZ, -R30 ;  /* 0x000000ffff1e7224 */ /* 0x000fe200078e0a1e */
[C---:B------:R-:W-:Y:S01]  /*1600*/  LOP3.LUT R14, R13.reuse, 0x56, RZ, 0xfc, !PT ;  /* 0x000000560d0e7812 */ /* 0x040fe200078efcff */
[----:B------:R-:W-:Y:S01]  /*1610*/  IMAD.MOV R37, RZ, RZ, -R33 ;  /* 0x000000ffff257224 */ /* 0x000fe200078e0a21 */
[C---:B--2---:R-:W-:Y:S01]  /*1620*/  LOP3.LUT R10, R13.reuse, 0x5c, RZ, 0xfc, !PT ;  /* 0x0000005c0d0a7812 */ /* 0x044fe200078efcff */
[----:B------:R-:W-:Y:S01]  /*1630*/  IMAD.MOV R31, RZ, RZ, -R31 ;  /* 0x000000ffff1f7224 */ /* 0x000fe200078e0a1f */
[----:B---3--:R-:W-:Y:S01]  /*1640*/  LOP3.LUT R8, R13, 0x5e, RZ, 0xfc, !PT ;  /* 0x0000005e0d087812 */ /* 0x008fe200078efcff */
[C---:B------:R-:W-:Y:S01]  /*1650*/  IMAD R0, R251.reuse, R30, R36 ;  /* 0x0000001efb007224 */ /* 0x040fe200078e0224 */
[----:B------:R-:W-:Y:S01]  /*1660*/  IABS R50, R10 ;  /* 0x0000000a00327213 */ /* 0x000fe20000000000 */
[----:B------:R-:W-:Y:S01]  /*1670*/  IMAD R35, R251, R37, R42 ;  /* 0x00000025fb237224 */ /* 0x000fe200078e022a */
[----:B------:R-:W-:Y:S01]  /*1680*/  IABS R42, R12 ;  /* 0x0000000c002a7213 */ /* 0x000fe20000000000 */
[----:B------:R-:W-:Y:S01]  /*1690*/  IMAD.HI.U32 R30, R29, R40, RZ ;  /* 0x000000281d1e7227 */ /* 0x000fe200078e00ff */
[----:B------:R-:W-:Y:S01]  /*16a0*/  LOP3.LUT R12, R13, 0x58, RZ, 0xfc, !PT ;  /* 0x000000580d0c7812 */ /* 0x000fe200078efcff */
[----:B------:R-:W-:Y:S01]  /*16b0*/  STL [R1+0xf98], R14 ;  /* 0x000f980e01007387 */ /* 0x000fe20000100800 */
[----:B------:R-:W-:Y:S01]  /*16c0*/  IABS R52, R8 ;  /* 0x0000000800347213 */ /* 0x000fe20000000000 */
[----:B------:R-:W-:Y:S01]  /*16d0*/  IMAD.HI.U32 R36, R29, R44, RZ ;  /* 0x0000002c1d247227 */ /* 0x000fe200078e00ff */
[----:B------:R-:W-:Y:S01]  /*16e0*/  IADD3 R30, -R30, RZ, RZ ;  /* 0x000000ff1e1e7210 */ /* 0x000fe20007ffe1ff */
[----:B------:R-:W-:Y:S02]  /*16f0*/  STL [R1+0xf9c], R12 ;  /* 0x000f9c0c01007387 */ /* 0x000fe40000100800 */
[----:B------:R-:W-:-:S02]  /*1700*/  IMAD R33, R251, R31, R38 ;  /* 0x0000001ffb217224 */ /* 0x000fc400078e0226 */
[C---:B------:R-:W-:Y:S01]  /*1710*/  IMAD.HI.U32 R38, R29.reuse, R48, RZ ;  /* 0x000000301d267227 */ /* 0x040fe200078e00ff */
[----:B------:R-:W-:Y:S03]  /*1720*/  STL [R1+0xfa0], R11 ;  /* 0x000fa00b01007387 */ /* 0x000fe60000100800 */
[C---:B------:R-:W-:Y:S01]  /*1730*/  IMAD.HI.U32 R37, R29.reuse, R46, RZ ;  /* 0x0000002e1d257227 */ /* 0x040fe200078e00ff */
[----:B------:R1:W-:Y:S03]  /*1740*/  STL [R1+0xfa4], R10 ;  /* 0x000fa40a01007387 */ /* 0x0003e60000100800 */
[----:B------:R-:W-:Y:S01]  /*1750*/  IMAD.MOV R39, RZ, RZ, -R36 ;  /* 0x000000ffff277224 */ /* 0x000fe200078e0a24 */
[----:B------:R2:W-:Y:S01]  /*1760*/  STL [R1+0xfa8], R8 ;  /* 0x000fa80801007387 */ /* 0x0005e20000100800 */
[----:B------:R-:W-:-:S04]  /*1770*/  IMAD.HI.U32 R31, R29, R42, RZ ;  /* 0x0000002a1d1f7227 */ /* 0x000fc800078e00ff */
[----:B------:R-:W-:Y:S01]  /*1780*/  IMAD.MOV R43, RZ, RZ, -R38 ;  /* 0x000000ffff2b7224 */ /* 0x000fe200078e0a26 */
[----:B-1----:R-:W-:Y:S01]  /*1790*/  LOP3.LUT R10, R13, 0x66, RZ, 0xfc, !PT ;  /* 0x000000660d0a7812 */ /* 0x002fe200078efcff */
[----:B------:R-:W-:Y:S02]  /*17a0*/  IMAD.MOV R41, RZ, RZ, -R37 ;  /* 0x000000ffff297224 */ /* 0x000fe400078e0a25 */
[----:B------:R-:W-:Y:S01]  /*17b0*/  IMAD R38, R251, R39, R44 ;  /* 0x00000027fb267224 */ /* 0x000fe200078e022c */
[----:B------:R-:W-:Y:S01]  /*17c0*/  IABS R44, R14 ;  /* 0x0000000e002c7213 */ /* 0x000fe20000000000 */
[----:B------:R-:W-:Y:S01]  /*17d0*/  IMAD.MOV R31, RZ, RZ, -R31 ;  /* 0x000000ffff1f7224 */ /* 0x000fe200078e0a1f */
[----:B------:R-:W-:Y:S01]  /*17e0*/  LOP3.LUT R14, R13, 0x60, RZ, 0xfc, !PT ;  /* 0x000000600d0e7812 */ /* 0x000fe200078efcff */
[----:B------:R-:W-:Y:S01]  /*17f0*/  IMAD R36, R251, R30, R40 ;  /* 0x0000001efb247224 */ /* 0x000fe200078e0228 */
[----:B--2---:R-:W-:Y:S01]  /*1800*/  LOP3.LUT R8, R13, 0x68, RZ, 0xfc, !PT ;  /* 0x000000680d087812 */ /* 0x004fe200078efcff */
[C---:B------:R-:W-:Y:S01]  /*1810*/  IMAD R40, R251.reuse, R43, R48 ;  /* 0x0000002bfb287224 */ /* 0x040fe200078e0230 */
[----:B------:R-:W-:Y:S01]  /*1820*/  IABS R48, R11 ;  /* 0x0000000b00307213 */ /* 0x000fe20000000000 */
[C---:B------:R-:W-:Y:S01]  /*1830*/  IMAD R39, R251.reuse, R41, R46 ;  /* 0x00000029fb277224 */ /* 0x040fe200078e022e */
[----:B------:R-:W-:Y:S01]  /*1840*/  IABS R46, R12 ;  /* 0x0000000c002e7213 */ /* 0x000fe20000000000 */
[----:B------:R-:W-:Y:S01]  /*1850*/  IMAD R37, R251, R31, R42 ;  /* 0x0000001ffb257224 */ /* 0x000fe200078e022a */
[----:B------:R-:W-:Y:S01]  /*1860*/  LOP3.LUT R11, R13, 0x64, RZ, 0xfc, !PT ;  /* 0x000000640d0b7812 */ /* 0x000fe200078efcff */
[----:B------:R-:W-:Y:S01]  /*1870*/  IMAD.HI.U32 R30, R29, R44, RZ ;  /* 0x0000002c1d1e7227 */ /* 0x000fe200078e00ff */
[----:B------:R-:W-:Y:S01]  /*1880*/  LOP3.LUT R12, R13, 0x62, RZ, 0xfc, !PT ;  /* 0x000000620d0c7812 */ /* 0x000fe200078efcff */
[----:B------:R-:W-:Y:S01]  /*1890*/  STL [R1+0xfac], R14 ;  /* 0x000fac0e01007387 */ /* 0x000fe20000100800 */
[----:B------:R-:W-:Y:S01]  /*18a0*/  IABS R54, R11 ;  /* 0x0000000b00367213 */ /* 0x000fe20000000000 */
[C---:B------:R-:W-:Y:S01]  /*18b0*/  IMAD.HI.U32 R42, R29.reuse, R50, RZ ;  /* 0x000000321d2a7227 */ /* 0x040fe200078e00ff */
[----:B------:R-:W-:Y:S01]  /*18c0*/  IABS R56, R10 ;  /* 0x0000000a00387213 */ /* 0x000fe20000000000 */
[----:B------:R-:W-:Y:S01]  /*18d0*/  STL [R1+0xfb0], R12 ;  /* 0x000fb00c01007387 */ /* 0x000fe20000100800 */
[----:B------:R-:W-:Y:S01]  /*18e0*/  IABS R58, R8 ;  /* 0x00000008003a7213 */ /* 0x000fe20000000000 */
[----:B------:R-:W-:-:S02]  /*18f0*/  IMAD.HI.U32 R41, R29, R48, RZ ;  /* 0x000000301d297227 */ /* 0x000fc400078e00ff */
[----:B------:R1:W-:Y:S02]  /*1900*/  STL [R1+0xfb4], R11 ;  /* 0x000fb40b01007387 */ /* 0x0003e40000100800 */
[C---:B------:R-:W-:Y:S02]  /*1910*/  IMAD.HI.U32 R31, R29.reuse, R46, RZ ;  /* 0x0000002e1d1f7227 */ /* 0x040fe400078e00ff */
[----:B------:R2:W-:Y:S02]  /*1920*/  STL [R1+0xfb8], R10 ;  /* 0x000fb80a01007387 */ /* 0x0005e40000100800 */
[----:B------:R-:W-:Y:S02]  /*1930*/  IMAD.MOV R30, RZ, RZ, -R30 ;  /* 0x000000ffff1e7224 */ /* 0x000fe400078e0a1e */
[----:B------:R-:W-:Y:S01]  /*1940*/  IMAD.HI.U32 R43, R29, R52, RZ ;  /* 0x000000341d2b7227 */ /* 0x000fe200078e00ff */
[----:B------:R3:W-:Y:S01]  /*1950*/  STL [R1+0xfbc], R8 ;  /* 0x000fbc0801007387 */ /* 0x0007e20000100800 */
[----:B-1----:R-:W-:-:S02]  /*1960*/  LOP3.LUT R11, R13, 0x6e, RZ, 0xfc, !PT ;  /* 0x0000006e0d0b7812 */ /* 0x002fc400078efcff */
[----:B------:R-:W-:Y:S02]  /*1970*/  IMAD.MOV R47, RZ, RZ, -R42 ;  /* 0x000000ffff2f7224 */ /* 0x000fe400078e0a2a */
[----:B------:R-:W-:Y:S01]  /*1980*/  IMAD.MOV R45, RZ, RZ, -R41 ;  /* 0x000000ffff2d7224 */ /* 0x000fe200078e0a29 */
[----:B--2---:R-:W-:Y:S01]  /*1990*/  LOP3.LUT R10, R13, 0x70, RZ, 0xfc, !PT ;  /* 0x000000700d0a7812 */ /* 0x004fe200078efcff */
[----:B------:R-:W-:Y:S02]  /*19a0*/  IMAD.MOV R31, RZ, RZ, -R31 ;  /* 0x000000ffff1f7224 */ /* 0x000fe400078e0a1f */
[----:B------:R-:W-:Y:S01]  /*19b0*/  IMAD R41, R251, R30, R44 ;  /* 0x0000001efb297224 */ /* 0x000fe200078e022c */
[----:B---3--:R-:W-:Y:S01]  /*19c0*/  LOP3.LUT R8, R13, 0x72, RZ, 0xfc, !PT ;  /* 0x000000720d087812 */ /* 0x008fe200078efcff */
[----:B------:R-:W-:Y:S01]  /*19d0*/  IMAD.MOV R49, RZ, RZ, -R43 ;  /* 0x000000ffff317224 */ /* 0x000fe200078e0a2b */
[----:B------:R-:W-:Y:S01]  /*19e0*/  IABS R60, R10 ;  /* 0x0000000a003c7213 */ /* 0x000fe20000000000 */
[C---:B------:R-:W-:Y:S01]  /*19f0*/  IMAD R44, R251.reuse, R47, R50 ;  /* 0x0000002ffb2c7224 */ /* 0x040fe200078e0232 */
[----:B------:R-:W-:Y:S01]  /*1a00*/  IABS R50, R14 ;  /* 0x0000000e00327213 */ /* 0x000fe20000000000 */
[----:B------:R-:W-:Y:S01]  /*1a10*/  IMAD R42, R251, R31, R46 ;  /* 0x0000001ffb2a7224 */ /* 0x000fe200078e022e */
[----:B------:R-:W-:Y:S01]  /*1a20*/  LOP3.LUT R14, R13, 0x6a, RZ, 0xfc, !PT ;  /* 0x0000006a0d0e7812 */ /* 0x000fe200078efcff */
[C---:B------:R-:W-:Y:S01]  /*1a30*/  IMAD R43, R251.reuse, R45, R48 ;  /* 0x0000002dfb2b7224 */ /* 0x040fe200078e0230 */
[----:B------:R-:W-:Y:S01]  /*1a40*/  IABS R62, R8 ;  /* 0x00000008003e7213 */ /* 0x000fe20000000000 */
[----:B------:R-:W-:Y:S01]  /*1a50*/  IMAD R45, R251, R49, R52 ;  /* 0x00000031fb2d7224 */ /* 0x000fe200078e0234 */
[----:B------:R-:W-:Y:S01]  /*1a60*/  IABS R52, R12 ;  /* 0x0000000c00347213 */ /* 0x000fe20000000000 */
[----:B------:R-:W-:Y:S01]  /*1a70*/  IMAD.HI.U32 R46, R29, R54, RZ ;  /* 0x000000361d2e7227 */ /* 0x000fe200078e00ff */
[----:B------:R-:W-:Y:S01]  /*1a80*/  LOP3.LUT R12, R13, 0x6c, RZ, 0xfc, !PT ;  /* 0x0000006c0d0c7812 */ /* 0x000fe200078efcff */
[----:B------:R-:W-:Y:S02]  /*1a90*/  STL [R1+0xfd8], R14 ;  /* 0x000fd80e01007387 */ /* 0x000fe40000100800 */
[----:B------:R-:W-:-:S02]  /*1aa0*/  IMAD.HI.U32 R30, R29, R50, RZ ;  /* 0x000000321d1e7227 */ /* 0x000fc400078e00ff */
[----:B------:R-:W-:Y:S02]  /*1ab0*/  STL [R1+0xfe0], R12 ;  /* 0x000fe00c01007387 */ /* 0x000fe40000100800 */
[C---:B------:R-:W-:Y:S02]  /*1ac0*/  IMAD.HI.U32 R47, R29.reuse, R56, RZ ;  /* 0x000000381d2f7227 */ /* 0x040fe400078e00ff */
[----:B------:R-:W-:Y:S02]  /*1ad0*/  STL [R1+0xfe8], R11 ;  /* 0x000fe80b01007387 */ /* 0x000fe40000100800 */
[----:B------:R-:W-:Y:S02]  /*1ae0*/  IMAD.HI.U32 R48, R29, R58, RZ ;  /* 0x0000003a1d307227 */ /* 0x000fe400078e00ff */
[----:B------:R1:W-:Y:S02]  /*1af0*/  STL [R1+0xfec], R10 ;  /* 0x000fec0a01007387 */ /* 0x0003e40000100800 */
[----:B------:R-:W-:-:S02]  /*1b00*/  IMAD.MOV R49, RZ, RZ, -R46 ;  /* 0x000000ffff317224 */ /* 0x000fc400078e0a2e */
[----:B------:R-:W-:Y:S01]  /*1b10*/  IMAD.HI.U32 R31, R29, R52, RZ ;  /* 0x000000341d1f7227 */ /* 0x000fe200078e00ff */
[----:B------:R2:W-:Y:S03]  /*1b20*/  STL [R1+0xff0], R8 ;  /* 0x000ff00801007387 */ /* 0x0005e60000100800 */
[----:B------:R-:W-:Y:S02]  /*1b30*/  IMAD.MOV R30, RZ, RZ, -R30 ;  /* 0x000000ffff1e7224 */ /* 0x000fe400078e0a1e */
        /* <DEDUP_REMOVED lines=43> */
[----:B------:R-:W-:Y:S01]  /*1df0*/  IMAD.HI.U32 R56, R29, R64, RZ ;  /* 0x000000401d387227 */ /* 0x000fe200078e00ff */
[----:B------:R-:W-:-:S03]  /*1e00*/  IABS R72, R8 ;  /* 0x0000000800487213 */ /* 0x000fc60000000000 */
[C---:B------:R-:W-:Y:S01]  /*1e10*/  IMAD R53, R251.reuse, R55, R58 ;  /* 0x00000037fb357224 */ /* 0x040fe200078e023a */
[----:B------:R1:W-:Y:S01]  /*1e20*/  STL [R1+0x1028], R14 ;  /* 0x0010280e01007387 */ /* 0x0003e20000100800 */
[----:B------:R-:W-:Y:S01]  /*1e30*/  IMAD R55, R251, R59, R62 ;  /* 0x0000003bfb377224 */ /* 0x000fe200078e023e */
[----:B------:R-:W-:Y:S01]  /*1e40*/  IABS R62, R12 ;  /* 0x0000000c003e7213 */ /* 0x000fe20000000000 */
[----:B------:R-:W-:Y:S01]  /*1e50*/  IMAD.HI.U32 R30, R29, R60, RZ ;  /* 0x0000003c1d1e7227 */ /* 0x000fe200078e00ff */
[----:B------:R-:W-:Y:S02]  /*1e60*/  IADD3 R59, -R56, RZ, RZ ;  /* 0x000000ff383b7210 */ /* 0x000fe40007ffe1ff */
[----:B------:R-:W-:Y:S01]  /*1e70*/  LOP3.LUT R12, R13, 0x80, RZ, 0xfc, !PT ;  /* 0x000000800d0c7812 */ /* 0x000fe200078efcff */
[----:B------:R-:W-:-:S04]  /*1e80*/  IMAD.HI.U32 R58, R29, R68, RZ ;  /* 0x000000441d3a7227 */ /* 0x000fc800078e00ff */
[C---:B------:R-:W-:Y:S01]  /*1e90*/  IMAD.HI.U32 R57, R29.reuse, R66, RZ ;  /* 0x000000421d397227 */ /* 0x040fe200078e00ff */
[----:B------:R-:W-:Y:S03]  /*1ea0*/  STL [R1+0x1030], R12 ;  /* 0x0010300c01007387 */ /* 0x000fe60000100800 */
[----:B------:R-:W-:Y:S01]  /*1eb0*/  IMAD.HI.U32 R31, R29, R62, RZ ;  /* 0x0000003e1d1f7227 */ /* 0x000fe200078e00ff */
[----:B------:R-:W-:Y:S03]  /*1ec0*/  STL [R1+0x1034], R11 ;  /* 0x0010340b01007387 */ /* 0x000fe60000100800 */
[----:B------:R-:W-:Y:S01]  /*1ed0*/  IMAD.MOV R30, RZ, RZ, -R30 ;  /* 0x000000ffff1e7224 */ /* 0x000fe200078e0a1e */
[----:B------:R2:W-:Y:S01]  /*1ee0*/  STL [R1+0x1038], R10 ;  /* 0x0010380a01007387 */ /* 0x0005e20000100800 */
[----:B------:R-:W-:-:S02]  /*1ef0*/  IMAD.MOV R63, RZ, RZ, -R58 ;  /* 0x000000ffff3f7224 */ /* 0x000fc400078e0a3a */
[----:B------:R-:W-:Y:S01]  /*1f00*/  IMAD.MOV R61, RZ, RZ, -R57 ;  /* 0x000000ffff3d7224 */ /* 0x000fe200078e0a39 */
[----:B------:R3:W-:Y:S01]  /*1f10*/  STL [R1+0x1040], R8 ;  /* 0x0010400801007387 */ /* 0x0007e20000100800 */
[----:B------:R-:W-:Y:S01]  /*1f20*/  IMAD R58, R251, R59, R64 ;  /* 0x0000003bfb3a7224 */ /* 0x000fe200078e0240 */
[----:B------:R-:W-:Y:S01]  /*1f30*/  IABS R64, R14 ;  /* 0x0000000e00407213 */ /* 0x000fe20000000000 */
[----:B------:R-:W-:Y:S01]  /*1f40*/  IMAD.MOV R31, RZ, RZ, -R31 ;  /* 0x000000ffff1f7224 */ /* 0x000fe200078e0a1f */
[----:B-1----:R-:W-:Y:S01]  /*1f50*/  LOP3.LUT R14, R13, 0x88, RZ, 0xfc, !PT ;  /* 0x000000880d0e7812 */ /* 0x002fe200078efcff */
        /* <DEDUP_REMOVED lines=9> */
[----:B---3--:R-:W-:Y:S01]  /*1ff0*/  LOP3.LUT R8, R13, 0x90, RZ, 0xfc, !PT ;  /* 0x000000900d087812 */ /* 0x008fe200078efcff */
[----:B------:R-:W-:Y:S01]  /*2000*/  STL [R1+0x105c], R14 ;  /* 0x00105c0e01007387 */ /* 0x000fe20000100800 */
[----:B------:R-:W-:Y:S01]  /*2010*/  IABS R74, R11 ;  /* 0x0000000b004a7213 */ /* 0x000fe20000000000 */
[----:B------:R-:W-:Y:S01]  /*2020*/  IMAD.HI.U32 R62, R29, R70, RZ ;  /* 0x000000461d3e7227 */ /* 0x000fe200078e00ff */
[----:B------:R-:W-:-:S02]  /*2030*/  LOP3.LUT R12, R13, 0x8a, RZ, 0xfc, !PT ;  /* 0x0000008a0d0c7812 */ /* 0x000fc400078efcff */
[----:B------:R-:W-:Y:S01]  /*2040*/  IABS R78, R8 ;  /* 0x00000008004e7213 */ /* 0x000fe20000000000 */
[C---:B------:R-:W-:Y:S01]  /*2050*/  IMAD.HI.U32 R61, R29.reuse, R68, RZ ;  /* 0x000000441d3d7227 */ /* 0x040fe200078e00ff */
[----:B------:R-:W-:Y:S01]  /*2060*/  IABS R76, R10 ;  /* 0x0000000a004c7213 */ /* 0x000fe20000000000 */
[----:B------:R-:W-:Y:S02]  /*2070*/  STL [R1+0x1060], R12 ;  /* 0x0010600c01007387 */ /* 0x000fe40000100800 */
[C---:B------:R-:W-:Y:S02]  /*2080*/  IMAD.HI.U32 R31, R29.reuse, R66, RZ ;  /* 0x000000421d1f7227 */ /* 0x040fe400078e00ff */
[----:B------:R1:W-:Y:S02]  /*2090*/  STL [R1+0x1064], R11 ;  /* 0x0010640b01007387 */ /* 0x0003e40000100800 */
[----:B------:R-:W-:Y:S02]  /*20a0*/  IMAD.MOV R30, RZ, RZ, -R30 ;  /* 0x000000ffff1e7224 */ /* 0x000fe400078e0a1e */
[----:B------:R-:W-:Y:S01]  /*20b0*/  IMAD.HI.U32 R63, R29, R72, RZ ;  /* 0x000000481d3f7227 */ /* 0x000fe200078e00ff */
[----:B------:R2:W-:Y:S03]  /*20c0*/  STL [R1+0x1068], R10 ;  /* 0x0010680a01007387 */ /* 0x0005e60000100800 */
[----:B------:R-:W-:Y:S01]  /*20d0*/  IMAD.MOV R67, RZ, RZ, -R62 ;  /* 0x000000ffff437224 */ /* 0x000fe200078e0a3e */
[----:B------:R3:W-:Y:S01]  /*20e0*/  STL [R1+0x1070], R8 ;  /* 0x0010700801007387 */ /* 0x0007e20000100800 */
[----:B------:R-:W-:Y:S01]  /*20f0*/  IMAD.MOV R65, RZ, RZ, -R61 ;  /* 0x000000ffff417224 */ /* 0x000fe200078e0a3d */
[----:B-1----:R-:W-:Y:S01]  /*2100*/  LOP3.LUT R11, R13, 0x96, RZ, 0xfc, !PT ;  /* 0x000000960d0b7812 */ /* 0x002fe200078efcff */
[----:B------:R-:W-:-:S02]  /*2110*/  IMAD.MOV R31, RZ, RZ, -R31 ;  /* 0x000000ffff1f7224 */ /* 0x000fc400078e0a1f */
[----:B------:R-:W-:Y:S01]  /*2120*/  IMAD R61, R251, R30, R64 ;  /* 0x0000001efb3d7224 */ /* 0x000fe200078e0240 */
[----:B--2---:R-:W-:Y:S01]  /*2130*/  LOP3.LUT R10, R13, 0x98, RZ, 0xfc, !PT ;  /* 0x000000980d0a7812 */ /* 0x004fe200078efcff */
[----:B------:R-:W-:Y:S02]  /*2140*/  IMAD.MOV R69, RZ, RZ, -R63 ;  /* 0x000000ffff457224 */ /* 0x000fe400078e0a3f */
[C---:B------:R-:W-:Y:S01]  /*2150*/  IMAD R64, R251.reuse, R67, R70 ;  /* 0x00000043fb407224 */ /* 0x040fe200078e0246 */
[----:B------:R-:W-:Y:S01]  /*2160*/  IABS R70, R14 ;  /* 0x0000000e00467213 */ /* 0x000fe20000000000 */
[----:B------:R-:W-:Y:S01]  /*2170*/  IMAD R62, R251, R31, R66 ;  /* 0x0000001ffb3e7224 */ /* 0x000fe200078e0242 */
[----:B------:R-:W-:Y:S01]  /*2180*/  LOP3.LUT R14, R13, 0x92, RZ, 0xfc, !PT ;  /* 0x000000920d0e7812 */ /* 0x000fe200078efcff */
[----:B------:R-:W-:Y:S01]  /*2190*/  IMAD R63, R251, R65, R68 ;  /* 0x00000041fb3f7224 */ /* 0x000fe200078e0244 */
[----:B---3--:R-:W-:Y:S01]  /*21a0*/  LOP3.LUT R8, R13, 0x9a, RZ, 0xfc, !PT ;  /* 0x0000009a0d087812 */ /* 0x008fe200078efcff */
[----:B------:R-:W-:Y:S01]  /*21b0*/  IMAD R65, R251, R69, R72 ;  /* 0x00000045fb417224 */ /* 0x000fe200078e0248 */
[----:B------:R-:W-:Y:S01]  /*21c0*/  IABS R72, R12 ;  /* 0x0000000c00487213 */ /* 0x000fe20000000000 */
[----:B------:R-:W-:Y:S01]  /*21d0*/  IMAD.HI.U32 R66, R29, R74, RZ ;  /* 0x0000004a1d427227 */ /* 0x000fe200078e00ff */
[----:B------:R-:W-:Y:S01]  /*21e0*/  LOP3.LUT R12, R13, 0x94, RZ, 0xfc, !PT ;  /* 0x000000940d0c7812 */ /* 0x000fe200078efcff */
[----:B------:R-:W-:Y:S01]  /*21f0*/  STL [R1+0x1074], R14 ;  /* 0x0010740e01007387 */ /* 0x000fe20000100800 */
[----:B------:R-:W-:Y:S01]  /*2200*/  IABS R80, R10 ;  /* 0x0000000a00507213 */ /* 0x000fe20000000000 */
[C---:B------:R-:W-:Y:S01]  /*2210*/  IMAD.HI.U32 R30, R29.reuse, R70, RZ ;  /* 0x000000461d1e7227 */ /* 0x040fe200078e00ff */
[----:B------:R-:W-:Y:S01]  /*2220*/  IABS R82, R8 ;  /* 0x0000000800527213 */ /* 0x000fe20000000000 */
[----:B------:R-:W-:Y:S02]  /*2230*/  STL [R1+0x1078], R12 ;  /* 0x0010780c01007387 */ /* 0x000fe40000100800 */
[----:B------:R-:W-:-:S02]  /*2240*/  IMAD.HI.U32 R68, R29, R78, RZ ;  /* 0x0000004e1d447227 */ /* 0x000fc400078e00ff */
[----:B------:R-:W-:Y:S02]  /*2250*/  STL [R1+0x107c], R11 ;  /* 0x00107c0b01007387 */ /* 0x000fe40000100800 */
[C---:B------:R-:W-:Y:S02]  /*2260*/  IMAD.HI.U32 R67, R29.reuse, R76, RZ ;  /* 0x0000004c1d437227 */ /* 0x040fe400078e00ff */
[----:B------:R1:W-:Y:S02]  /*2270*/  STL [R1+0x1080], R10 ;  /* 0x0010800a01007387 */ /* 0x0003e40000100800 */
[----:B------:R-:W-:Y:S02]  /*2280*/  IMAD.MOV R69, RZ, RZ, -R66 ;  /* 0x000000ffff457224 */ /* 0x000fe400078e0a42 */
[----:B------:R-:W-:Y:S01]  /*2290*/  IMAD.HI.U32 R31, R29, R72, RZ ;  /* 0x000000481d1f7227 */ /* 0x000fe200078e00ff */
[----:B------:R2:W-:Y:S03]  /*22a0*/  STL [R1+0x1084], R8 ;  /* 0x0010840801007387 */ /* 0x0005e60000100800 */
[----:B------:R-:W-:-:S02]  /*22b0*/  IMAD.MOV R30, RZ, RZ, -R30 ;  /* 0x000000ffff1e7224 */ /* 0x000fc400078e0a1e */
[----:B------:R-:W-:Y:S01]  /*22c0*/  IMAD.MOV R73, RZ, RZ, -R68 ;  /* 0x000000ffff497224 */ /* 0x000fe200078e0a44 */
[----:B-1----:R-:W-:Y:S01]  /*22d0*/  LOP3.LUT R10, R13, 0xa2, RZ, 0xfc, !PT ;  /* 0x000000a20d0a7812 */ /* 0x002fe200078efcff */
[----:B------:R-:W-:Y:S02]  /*22e0*/  IMAD.MOV R71, RZ, RZ, -R67 ;  /* 0x000000ffff477224 */ /* 0x000fe400078e0a43 */
[----:B------:R-:W-:Y:S01]  /*22f0*/  IMAD R68, R251, R69, R74 ;  /* 0x00000045fb447224 */ /* 0x000fe200078e024a */
[----:B------:R-:W-:Y:S01]  /*2300*/  IABS R74, R14 ;  /* 0x0000000e004a7213 */ /* 0x000fe20000000000 */
[----:B------:R-:W-:Y:S01]  /*2310*/  IMAD.MOV R31, RZ, RZ, -R31 ;  /* 0x000000ffff1f7224 */ /* 0x000fe200078e0a1f */
[----:B--2---:R-:W-:Y:S01]  /*2320*/  LOP3.LUT R8, R13, 0xa4, RZ, 0xfc, !PT ;  /* 0x000000a40d087812 */ /* 0x004fe200078efcff */
[----:B------:R-:W-:Y:S01]  /*2330*/  IMAD R66, R251, R30, R70 ;  /* 0x0000001efb427224 */ /* 0x000fe200078e0246 */
[----:B------:R-:W-:Y:S01]  /*2340*/  LOP3.LUT R14, R13, 0x9c, RZ, 0xfc, !PT ;  /* 0x0000009c0d0e7812 */ /* 0x000fe200078efcff */
[C---:B------:R-:W-:Y:S01]  /*2350*/  IMAD R70, R251.reuse, R73, R78 ;  /* 0x00000049fb467224 */ /* 0x040fe200078e024e */
[----:B------:R-:W-:Y:S01]  /*2360*/  IABS R78, R11 ;  /* 0x0000000b004e7213 */ /* 0x000fe20000000000 */
[C---:B------:R-:W-:Y:S01]  /*2370*/  IMAD R69, R251.reuse, R71, R76 ;  /* 0x00000047fb457224 */ /* 0x040fe200078e024c */
[----:B------:R-:W-:Y:S01]  /*2380*/  IABS R76, R12 ;  /* 0x0000000c004c7213 */ /* 0x000fe20000000000 */
[----:B------:R-:W-:Y:S01]  /*2390*/  IMAD R67, R251, R31, R72 ;  /* 0x0000001ffb437224 */ /* 0x000fe200078e0248 */
[----:B------:R-:W-:Y:S01]  /*23a0*/  LOP3.LUT R11, R13, 0xa0, RZ, 0xfc, !PT ;  /* 0x000000a00d0b7812 */ /* 0x000fe200078efcff */
[C---:B------:R-:W-:Y:S01]  /*23b0*/  IMAD.HI.U32 R30, R29.reuse, R74, RZ ;  /* 0x0000004a1d1e7227 */ /* 0x040fe200078e00ff */
[----:B------:R-:W-:Y:S01]  /*23c0*/  IABS R88, R8 ;  /* 0x0000000800587213 */ /* 0x000fe20000000000 */
[----:B------:R-:W-:Y:S01]  /*23d0*/  STL [R1+0x1098], R14 ;  /* 0x0010980e01007387 */ /* 0x000fe20000100800 */
[----:B------:R-:W-:Y:S01]  /*23e0*/  IABS R84, R11 ;  /* 0x0000000b00547213 */ /* 0x000fe20000000000 */
[----:B------:R-:W-:Y:S01]  /*23f0*/  IMAD.HI.U32 R72, R29, R80, RZ ;  /* 0x000000501d487227 */ /* 0x000fe200078e00ff */
[----:B------:R-:W-:-:S02]  /*2400*/  LOP3.LUT R12, R13, 0x9e, RZ, 0xfc, !PT ;  /* 0x0000009e0d0c7812 */ /* 0x000fc400078efcff */
[----:B------:R-:W-:Y:S01]  /*2410*/  IABS R86, R10 ;  /* 0x0000000a00567213 */ /* 0x000fe20000000000 */
[C---:B------:R-:W-:Y:S02]  /*2420*/  IMAD.HI.U32 R71, R29.reuse, R78, RZ ;  /* 0x0000004e1d477227 */ /* 0x040fe400078e00ff */
        /* <DEDUP_REMOVED lines=29> */
[C---:B------:R-:W-:Y:S01]  /*2600*/  IMAD.HI.U32 R30, R29.reuse, R80, RZ ;  /* 0x000000501d1e7227 */ /* 0x040fe200078e00ff */
[----:B------:R-:W-:Y:S01]  /*2610*/  IADD3 R83, -R78, RZ, RZ ;  /* 0x000000ff4e537210 */ /* 0x000fe20007ffe1ff */
[----:B------:R-:W-:Y:S02]  /*2620*/  STL [R1+0x10c8], R11 ;  /* 0x0010c80b01007387 */ /* 0x000fe40000100800 */
[----:B------:R-:W-:-:S02]  /*2630*/  IMAD.HI.U32 R77, R29, R86, RZ ;  /* 0x000000561d4d7227 */ /* 0x000fc400078e00ff */
[----:B------:R1:W-:Y:S02]  /*2640*/  STL [R1+0x10cc], R10 ;  /* 0x0010cc0a01007387 */ /* 0x0003e40000100800 */
[----:B------:R-:W-:Y:S02]  /*2650*/  IMAD.MOV R79, RZ, RZ, -R76 ;  /* 0x000000ffff4f7224 */ /* 0x000fe400078e0a4c */
[----:B------:R-:W-:Y:S01]  /*2660*/  IMAD.HI.U32 R31, R29, R82, RZ ;  /* 0x000000521d1f7227 */ /* 0x000fe200078e00ff */
[----:B------:R2:W-:Y:S03]  /*2670*/  STL [R1+0x10d0], R8 ;  /* 0x0010d00801007387 */ /* 0x0005e60000100800 */
[----:B------:R-:W-:Y:S02]  /*2680*/  IMAD.MOV R30, RZ, RZ, -R30 ;  /* 0x000000ffff1e7224 */ /* 0x000fe400078e0a1e */
[----:B------:R-:W-:Y:S01]  /*2690*/  IMAD.MOV R81, RZ, RZ, -R77 ;  /* 0x000000ffff517224 */ /* 0x000fe200078e0a4d */
[----:B-1----:R-:W-:Y:S01]  /*26a0*/  LOP3.LUT R10, R13, 0xb6, RZ, 0xfc, !PT ;  /* 0x000000b60d0a7812 */ /* 0x002fe200078efcff */
        /* <DEDUP_REMOVED lines=33> */
[----:B------:R-:W-:Y:S01]  /*28c0*/  IABS R100, R10 ;  /* 0x0000000a00647213 */ /* 0x000fe20000000000 */
[----:B------:R-:W-:Y:S01]  /*28d0*/  IMAD.MOV R89, RZ, RZ, -R83 ;  /* 0x000000ffff597224 */ /* 0x000fe200078e0a53 */
[----:B---3--:R-:W-:Y:S01]  /*28e0*/  LOP3.LUT R8, R13, 0xc2, RZ, 0xfc, !PT ;  /* 0x000000c20d087812 */ /* 0x008fe200078efcff */
        /* <DEDUP_REMOVED lines=15> */
[----:B------:R-:W-:Y:S02]  /*29e0*/  IMAD.MOV R89, RZ, RZ, -R86 ;  /* 0x000000ffff597224 */ /* 0x000fe400078e0a56 */
[----:B------:R-:W-:Y:S01]  /*29f0*/  IMAD.HI.U32 R31, R29, R92, RZ ;  /* 0x0000005c1d1f7227 */ /* 0x000fe200078e00ff */
[----:B------:R1:W-:Y:S03]  /*2a00*/  STL [R1+0x1110], R10 ;  /* 0x0011100a01007387 */ /* 0x0003e60000100800 */
[----:B------:R-:W-:Y:S01]  /*2a10*/  IMAD.MOV R30, RZ, RZ, -R30 ;  /* 0x000000ffff1e7224 */ /* 0x000fe200078e0a1e */
[----:B------:R2:W-:Y:S01]  /*2a20*/  STL [R1+0x1114], R8 ;  /* 0x0011140801007387 */ /* 0x0005e20000100800 */
[----:B------:R-:W-:-:S02]  /*2a30*/  IMAD.MOV R93, RZ, RZ, -R88 ;  /* 0x000000ffff5d7224 */ /* 0x000fc400078e0a58 */
[----:B------:R-:W-:Y:S01]  /*2a40*/  IMAD.HI.U32 R87, R29, R96, RZ ;  /* 0x000000601d577227 */ /* 0x000fe200078e00ff */
[----:B-1----:R-:W-:-:S03]  /*2a50*/  LOP3.LUT R10, R13, 0xca, RZ, 0xfc, !PT ;  /* 0x000000ca0d0a7812 */ /* 0x002fc600078efcff */
[----:B------:R-:W-:Y:S01]  /*2a60*/  IMAD R88, R251, R89, R94 ;  /* 0x00000059fb587224 */ /* 0x000fe200078e025e */
[----:B------:R-:W-:Y:S01]  /*2a70*/  IABS R94, R14 ;  /* 0x0000000e005e7213 */ /* 0x000fe20000000000 */
[----:B------:R-:W-:Y:S01]  /*2a80*/  IMAD.MOV R31, RZ, RZ, -R31 ;  /* 0x000000ffff1f7224 */ /* 0x000fe200078e0a1f */
[----:B------:R-:W-:Y:S01]  /*2a90*/  LOP3.LUT R14, R13, 0xc4, RZ, 0xfc, !PT ;  /* 0x000000c40d0e7812 */ /* 0x000fe200078efcff */
[----:B------:R-:W-:Y:S01]  /*2aa0*/  IMAD R86, R251, R30, R90 ;  /* 0x0000001efb567224 */ /* 0x000fe200078e025a */
[----:B--2---:R-:W-:Y:S01]  /*2ab0*/  LOP3.LUT R8, R13, 0xcc, RZ, 0xfc, !PT ;  /* 0x000000cc0d087812 */ /* 0x004fe200078efcff */
[----:B------:R-:W-:Y:S01]  /*2ac0*/  IMAD R90, R251, R93, R98 ;  /* 0x0000005dfb5a7224 */ /* 0x000fe200078e0262 */
[----:B------:R-:W-:Y:S01]  /*2ad0*/  IABS R98, R11 ;  /* 0x0000000b00627213 */ /* 0x000fe20000000000 */
[----:B------:R-:W-:Y:S01]  /*2ae0*/  IMAD.MOV R91, RZ, RZ, -R87 ;  /* 0x000000ffff5b7224 */ /* 0x000fe200078e0a57 */
[----:B------:R-:W-:Y:S01]  /*2af0*/  LOP3.LUT R11, R13, 0xc8, RZ, 0xfc, !PT ;  /* 0x000000c80d0b7812 */ /* 0x000fe200078efcff */
[----:B------:R-:W-:Y:S01]  /*2b00*/  IMAD R87, R251, R31, R92 ;  /* 0x0000001ffb577224 */ /* 0x000fe200078e025c */
[----:B------:R-:W-:Y:S01]  /*2b10*/  IABS R108, R8 ;  /* 0x00000008006c7213 */ /* 0x000fe20000000000 */
[C---:B------:R-:W-:Y:S01]  /*2b20*/  IMAD.HI.U32 R30, R29.reuse, R94, RZ ;  /* 0x0000005e1d1e7227 */ /* 0x040fe200078e00ff */
[----:B------:R-:W-:Y:S01]  /*2b30*/  IABS R104, R11 ;  /* 0x0000000b00687213 */ /* 0x000fe20000000000 */
[----:B------:R1:W-:Y:S01]  /*2b40*/  STL [R1+0x1124], R14 ;  /* 0x0011240e01007387 */ /* 0x0003e20000100800 */
[----:B------:R-:W-:Y:S01]  /*2b50*/  IABS R106, R10 ;  /* 0x0000000a006a7213 */ /* 0x000fe20000000000 */
[----:B------:R-:W-:-:S04]  /*2b60*/  IMAD.HI.U32 R92, R29, R100, RZ ;  /* 0x000000641d5c7227 */ /* 0x000fc800078e00ff */
[----:B------:R-:W-:Y:S01]  /*2b70*/  IMAD R89, R251, R91, R96 ;  /* 0x0000005bfb597224 */ /* 0x000fe200078e0260 */
[----:B------:R-:W-:Y:S01]  /*2b80*/  IABS R96, R12 ;  /* 0x0000000c00607213 */ /* 0x000fe20000000000 */
[----:B------:R-:W-:Y:S01]  /*2b90*/  IMAD.HI.U32 R91, R29, R98, RZ ;  /* 0x000000621d5b7227 */ /* 0x000fe200078e00ff */
[----:B------:R-:W-:-:S03]  /*2ba0*/  LOP3.LUT R12, R13, 0xc6, RZ, 0xfc, !PT ;  /* 0x000000c60d0c7812 */ /* 0x000fc600078efcff */
[----:B------:R-:W-:Y:S02]  /*2bb0*/  IMAD.MOV R30, RZ, RZ, -R30 ;  /* 0x000000ffff1e7224 */ /* 0x000fe400078e0a1e */
[----:B------:R-:W-:Y:S01]  /*2bc0*/  IMAD.MOV R97, RZ, RZ, -R92 ;  /* 0x000000ffff617224 */ /* 0x000fe200078e0a5c */
[----:B------:R-:W-:Y:S01]  /*2bd0*/  STL [R1+0x1128], R12 ;  /* 0x0011280c01007387 */ /* 0x000fe20000100800 */
[----:B------:R-:W-:Y:S02]  /*2be0*/  IMAD.MOV R95, RZ, RZ, -R91 ;  /* 0x000000ffff5f7224 */ /* 0x000fe400078e0a5b */
[----:B------:R-:W-:Y:S01]  /*2bf0*/  IMAD R91, R251, R30, R94 ;  /* 0x0000001efb5b7224 */ /* 0x000fe200078e025e */
[----:B------:R2:W-:Y:S01]  /*2c00*/  STL [R1+0x112c], R11 ;  /* 0x00112c0b01007387 */ /* 0x0005e20000100800 */
[----:B------:R-:W-:-:S03]  /*2c10*/  IMAD.HI.U32 R31, R29, R96, RZ ;  /* 0x000000601d1f7227 */ /* 0x000fc600078e00ff */
[----:B------:R3:W-:Y:S01]  /*2c20*/  STL [R1+0x1130], R10 ;  /* 0x0011300a01007387 */ /* 0x0007e20000100800 */
[----:B------:R-:W-:Y:S01]  /*2c30*/  IMAD R94, R251, R97, R100 ;  /* 0x00000061fb5e7224 */ /* 0x000fe200078e0264 */
[----:B------:R-:W-:Y:S01]  /*2c40*/  IABS R100, R14 ;  /* 0x0000000e00647213 */ /* 0x000fe20000000000 */
[----:B------:R-:W-:Y:S01]  /*2c50*/  IMAD.HI.U32 R93, R29, R102, RZ ;  /* 0x000000661d5d7227 */ /* 0x000fe200078e00ff */
[----:B------:R4:W-:Y:S01]  /*2c60*/  STL [R1+0x1134], R8 ;  /* 0x0011340801007387 */ /* 0x0009e20000100800 */
[C---:B-1----:R-:W-:Y:S02]  /*2c70*/  LOP3.LUT R14, R13.reuse, 0xce, RZ, 0xfc, !PT ;  /* 0x000000ce0d0e7812 */ /* 0x042fe400078efcff */
[----:B------:R-:W-:Y:S01]  /*2c80*/  IMAD.MOV R31, RZ, RZ, -R31 ;  /* 0x000000ffff1f7224 */ /* 0x000fe200078e0a1f */
[C---:B--2---:R-:W-:Y:S01]  /*2c90*/  LOP3.LUT R11, R13.reuse, 0xd2, RZ, 0xfc, !PT ;  /* 0x000000d20d0b7812 */ /* 0x044fe200078efcff */
[----:B------:R-:W-:Y:S01]  /*2ca0*/  IMAD.MOV R99, RZ, RZ, -R93 ;  /* 0x000000ffff637224 */ /* 0x000fe200078e0a5d */
[----:B---3--:R-:W-:Y:S01]  /*2cb0*/  LOP3.LUT R10, R13, 0xd4, RZ, 0xfc, !PT ;  /* 0x000000d40d0a7812 */ /* 0x008fe200078efcff */
[----:B------:R-:W-:Y:S01]  /*2cc0*/  IMAD R93, R251, R95, R98 ;  /* 0x0000005ffb5d7224 */ /* 0x000fe200078e0262 */
[----:B------:R-:W-:Y:S01]  /*2cd0*/  STL [R1+0x114c], R14 ;  /* 0x00114c0e01007387 */ /* 0x000fe20000100800 */
[----:B------:R-:W-:Y:S01]  /*2ce0*/  IMAD.HI.U32 R30, R29, R100, RZ ;  /* 0x000000641d1e7227 */ /* 0x000fe200078e00ff */
[----:B----4-:R-:W-:-:S02]  /*2cf0*/  LOP3.LUT R8, R13, 0xd6, RZ, 0xfc, !PT ;  /* 0x000000d60d087812 */ /* 0x010fc400078efcff */
[----:B------:R-:W-:Y:S01]  /*2d00*/  IABS R110, R10 ;  /* 0x0000000a006e7213 */ /* 0x000fe20000000000 */
[----:B------:R-:W-:Y:S01]  /*2d10*/  IMAD.HI.U32 R98, R29, R108, RZ ;  /* 0x0000006c1d627227 */ /* 0x000fe200078e00ff */
[----:B------:R-:W-:-:S03]  /*2d20*/  IABS R112, R8 ;  /* 0x0000000800707213 */ /* 0x000fc60000000000 */
[----:B------:R-:W-:Y:S02]  /*2d30*/  IMAD R92, R251, R31, R96 ;  /* 0x0000001ffb5c7224 */ /* 0x000fe400078e0260 */
[----:B------:R-:W-:-:S04]  /*2d40*/  IMAD.HI.U32 R96, R29, R104, RZ ;  /* 0x000000681d607227 */ /* 0x000fc800078e00ff */
[----:B------:R-:W-:Y:S01]  /*2d50*/  IMAD R95, R251, R99, R102 ;  /* 0x00000063fb5f7224 */ /* 0x000fe200078e0266 */
[----:B------:R-:W-:Y:S01]  /*2d60*/  IABS R102, R12 ;  /* 0x0000000c00667213 */ /* 0x000fe20000000000 */
[----:B------:R-:W-:Y:S01]  /*2d70*/  IMAD.MOV R30, RZ, RZ, -R30 ;  /* 0x000000ffff1e7224 */ /* 0x000fe200078e0a1e */
[----:B------:R-:W-:Y:S01]  /*2d80*/  LOP3.LUT R12, R13, 0xd0, RZ, 0xfc, !PT ;  /* 0x000000d00d0c7812 */ /* 0x000fe200078efcff */
[----:B------:R-:W-:-:S04]  /*2d90*/  IMAD.HI.U32 R97, R29, R106, RZ ;  /* 0x0000006a1d617227 */ /* 0x000fc800078e00ff */
[----:B------:R-:W-:Y:S01]  /*2da0*/  IMAD.MOV R103, RZ, RZ, -R98 ;  /* 0x000000ffff677224 */ /* 0x000fe200078e0a62 */
[----:B------:R1:W-:Y:S01]  /*2db0*/  STL [R1+0x1150], R12 ;  /* 0x0011500c01007387 */ /* 0x0003e20000100800 */
[----:B------:R-:W-:Y:S02]  /*2dc0*/  IMAD.MOV R99, RZ, RZ, -R96 ;  /* 0x000000ffff637224 */ /* 0x000fe400078e0a60 */
[C---:B------:R-:W-:Y:S01]  /*2dd0*/  IMAD R96, R251.reuse, R30, R100 ;  /* 0x0000001efb607224 */ /* 0x040fe200078e0264 */
[----:B------:R2:W-:Y:S01]  /*2de0*/  STL [R1+0x1154], R11 ;  /* 0x0011540b01007387 */ /* 0x0005e20000100800 */
[----:B------:R-:W-:Y:S02]  /*2df0*/  IMAD.MOV R101, RZ, RZ, -R97 ;  /* 0x000000ffff657224 */ /* 0x000fe400078e0a61 */
[----:B------:R-:W-:Y:S01]  /*2e00*/  IMAD R100, R251, R103, R108 ;  /* 0x00000067fb647224 */ /* 0x000fe200078e026c */
[----:B------:R-:W-:Y:S01]  /*2e10*/  IABS R108, R11 ;  /* 0x0000000b006c7213 */ /* 0x000fe20000000000 */
[----:B------:R-:W-:Y:S01]  /*2e20*/  IMAD.HI.U32 R31, R29, R102, RZ ;  /* 0x000000661d1f7227 */ /* 0x000fe200078e00ff */
[----:B------:R3:W-:Y:S03]  /*2e30*/  STL [R1+0x1158], R10 ;  /* 0x0011580a01007387 */ /* 0x0007e60000100800 */
[C---:B------:R-:W-:Y:S01]  /*2e40*/  IMAD R98, R251.reuse, R99, R104 ;  /* 0x00000063fb627224 */ /* 0x040fe200078e0268 */
[----:B------:R-:W-:Y:S01]  /*2e50*/  IABS R104, R14 ;  /* 0x0000000e00687213 */ /* 0x000fe20000000000 */
[----:B------:R-:W-:Y:S01]  /*2e60*/  IMAD R99, R251, R101, R106 ;  /* 0x00000065fb637224 */ /* 0x000fe200078e026a */
[----:B------:R-:W-:Y:S01]  /*2e70*/  IABS R106, R12 ;  /* 0x0000000c006a7213 */ /* 0x000fe20000000000 */
[----:B------:R-:W-:Y:S01]  /*2e80*/  IMAD.MOV R31, RZ, RZ, -R31 ;  /* 0x000000ffff1f7224 */ /* 0x000fe200078e0a1f */
[----:B-1----:R-:W-:Y:S01]  /*2e90*/  LOP3.LUT R12, R13, 0xda, RZ, 0xfc, !PT ;  /* 0x000000da0d0c7812 */ /* 0x002fe200078efcff */
[----:B------:R-:W-:Y:S01]  /*2ea0*/  IMAD.HI.U32 R101, R29, R108, RZ ;  /* 0x0000006c1d657227 */ /* 0x000fe200078e00ff */
[C---:B--2---:R-:W-:Y:S01]  /*2eb0*/  LOP3.LUT R11, R13.reuse, 0xdc, RZ, 0xfc, !PT ;  /* 0x000000dc0d0b7812 */ /* 0x044fe200078efcff */
[----:B------:R1:W-:Y:S01]  /*2ec0*/  STL [R1+0x115c], R8 ;  /* 0x00115c0801007387 */ /* 0x0003e20000100800 */
[----:B---3--:R-:W-:Y:S01]  /*2ed0*/  LOP3.LUT R10, R13, 0xde, RZ, 0xfc, !PT ;  /* 0x000000de0d0a7812 */ /* 0x008fe200078efcff */
[----:B------:R-:W-:Y:S01]  /*2ee0*/  IMAD.HI.U32 R103, R29, R112, RZ ;  /* 0x000000701d677227 */ /* 0x000fe200078e00ff */
[----:B------:R-:W-:-:S02]  /*2ef0*/  LOP3.LUT R14, R13, 0xd8, RZ, 0xfc, !PT ;  /* 0x000000d80d0e7812 */ /* 0x000fc400078efcff */
[----:B------:R-:W-:Y:S01]  /*2f00*/  IABS R114, R11 ;  /* 0x0000000b00727213 */ /* 0x000fe20000000000 */
[----:B------:R-:W-:Y:S01]  /*2f10*/  IMAD R97, R251, R31, R102 ;  /* 0x0000001ffb617224 */ /* 0x000fe200078e0266 */
[----:B------:R-:W-:Y:S01]  /*2f20*/  IABS R116, R10 ;  /* 0x0000000a00747213 */ /* 0x000fe20000000000 */
[----:B------:R-:W-:Y:S01]  /*2f30*/  IMAD.HI.U32 R31, R29, R106, RZ ;  /* 0x0000006a1d1f7227 */ /* 0x000fe200078e00ff */
[----:B------:R-:W-:Y:S01]  /*2f40*/  STL [R1+0x1180], R14 ;  /* 0x0011800e01007387 */ /* 0x000fe20000100800 */
[----:B-1----:R-:W-:Y:S02]  /*2f50*/  LOP3.LUT R8, R13, 0xe0, RZ, 0xfc, !PT ;  /* 0x000000e00d087812 */ /* 0x002fe400078efcff */
[----:B------:R-:W-:Y:S01]  /*2f60*/  IMAD.MOV R105, RZ, RZ, -R101 ;  /* 0x000000ffff697224 */ /* 0x000fe200078e0a65 */
[----:B------:R-:W-:Y:S01]  /*2f70*/  IADD3 R31, -R31, RZ, RZ ;  /* 0x000000ff1f1f7210 */ /* 0x000fe20007ffe1ff */
[----:B------:R-:W-:Y:S01]  /*2f80*/  IMAD.HI.U32 R30, R29, R104, RZ ;  /* 0x000000681d1e7227 */ /* 0x000fe200078e00ff */
[----:B------:R-:W-:Y:S01]  /*2f90*/  IABS R118, R8 ;  /* 0x0000000800767213 */ /* 0x000fe20000000000 */
[----:B------:R1:W-:Y:S02]  /*2fa0*/  STL [R1+0x1188], R12 ;  /* 0x0011880c01007387 */ /* 0x0003e40000100800 */
[----:B------:R-:W-:-:S02]  /*2fb0*/  IMAD.MOV R109, RZ, RZ, -R103 ;  /* 0x000000ffff6d7224 */ /* 0x000fc400078e0a67 */
[----:B------:R-:W-:Y:S01]  /*2fc0*/  IMAD.HI.U32 R102, R29, R110, RZ ;  /* 0x0000006e1d667227 */ /* 0x000fe200078e00ff */
[----:B------:R2:W-:Y:S03]  /*2fd0*/  STL [R1+0x1190], R11 ;  /* 0x0011900b01007387 */ /* 0x0005e60000100800 */
[C---:B------:R-:W-:Y:S01]  /*2fe0*/  IMAD R103, R251.reuse, R105, R108 ;  /* 0x00000069fb677224 */ /* 0x040fe200078e026c */
[----:B------:R3:W-:Y:S01]  /*2ff0*/  STL [R1+0x1198], R10 ;  /* 0x0011980a01007387 */ /* 0x0007e20000100800 */
[----:B------:R-:W-:Y:S02]  /*3000*/  IMAD.MOV R30, RZ, RZ, -R30 ;  /* 0x000000ffff1e7224 */ /* 0x000fe400078e0a1e */
[----:B------:R-:W-:Y:S01]  /*3010*/  IMAD R105, R251, R109, R112 ;  /* 0x0000006dfb697224 */ /* 0x000fe200078e0270 */
[----:B------:R-:W-:Y:S01]  /*3020*/  IABS R112, R12 ;  /* 0x0000000c00707213 */ /* 0x000fe20000000000 */
[----:B------:R-:W-:Y:S01]  /*3030*/  IMAD.MOV R107, RZ, RZ, -R102 ;  /* 0x000000ffff6b7224 */ /* 0x000fe200078e0a66 */
[----:B-1----:R-:W-:Y:S01]  /*3040*/  LOP3.LUT R12, R13, 0xe4, RZ, 0xfc, !PT ;  /* 0x000000e40d0c7812 */ /* 0x002fe200078efcff */
[----:B------:R-:W-:Y:S01]  /*3050*/  IMAD R101, R251, R30, R104 ;  /* 0x0000001efb657224 */ /* 0x000fe200078e0268 */
[----:B--2---:R-:W-:Y:S01]  /*3060*/  LOP3.LUT R11, R13, 0xe6, RZ, 0xfc, !PT ;  /* 0x000000e60d0b7812 */ /* 0x004fe200078efcff */
[C---:B------:R-:W-:Y:S01]  /*3070*/  IMAD R102, R251.reuse, R31, R106 ;  /* 0x0000001ffb667224 */ /* 0x040fe200078e026a */
[----:B------:R1:W-:Y:S01]  /*3080*/  STL [R1+0x11a0], R8 ;  /* 0x0011a00801007387 */ /* 0x0003e20000100800 */
[----:B------:R-:W-:Y:S01]  /*3090*/  IMAD R104, R251, R107, R110 ;  /* 0x0000006bfb687224 */ /* 0x000fe200078e026e */
[----:B------:R-:W-:Y:S01]  /*30a0*/  IABS R110, R14 ;  /* 0x0000000e006e7213 */ /* 0x000fe20000000000 */
[----:B------:R-:W-:Y:S01]  /*30b0*/  IMAD.HI.U32 R31, R29, R112, RZ ;  /* 0x000000701d1f7227 */ /* 0x000fe200078e00ff */
[----:B------:R-:W-:-:S02]  /*30c0*/  LOP3.LUT R14, R13, 0xe2, RZ, 0xfc, !PT ;  /* 0x000000e20d0e7812 */ /* 0x000fc400078efcff */
[----:B---3--:R-:W-:Y:S01]  /*30d0*/  LOP3.LUT R10, R13, 0xe8, RZ, 0xfc, !PT ;  /* 0x000000e80d0a7812 */ /* 0x008fe200078efcff */
[----:B------:R-:W-:Y:S02]  /*30e0*/  IMAD.HI.U32 R106, R29, R114, RZ ;  /* 0x000000721d6a7227 */ /* 0x000fe400078e00ff */
[----:B------:R-:W-:Y:S01]  /*30f0*/  STL [R1+0x11d0], R14 ;  /* 0x0011d00e01007387 */ /* 0x000fe20000100800 */
[----:B-1----:R-:W-:Y:S01]  /*3100*/  LOP3.LUT R8, R13, 0xea, RZ, 0xfc, !PT ;  /* 0x000000ea0d087812 */ /* 0x002fe200078efcff */
[C---:B------:R-:W-:Y:S02]  /*3110*/  IMAD.HI.U32 R107, R29.reuse, R116, RZ ;  /* 0x000000741d6b7227 */ /* 0x040fe400078e00ff */
[----:B------:R1:W-:Y:S02]  /*3120*/  STL [R1+0x11d8], R12 ;  /* 0x0011d80c01007387 */ /* 0x0003e40000100800 */
[----:B------:R-:W-:Y:S02]  /*3130*/  IMAD.HI.U32 R108, R29, R118, RZ ;  /* 0x000000761d6c7227 */ /* 0x000fe400078e00ff */
[----:B------:R2:W-:Y:S02]  /*3140*/  STL [R1+0x11e0], R11 ;  /* 0x0011e00b01007387 */ /* 0x0005e40000100800 */
[----:B------:R-:W-:-:S02]  /*3150*/  IMAD.MOV R31, RZ, RZ, -R31 ;  /* 0x000000ffff1f7224 */ /* 0x000fc400078e0a1f */
[----:B------:R-:W-:Y:S01]  /*3160*/  IMAD.HI.U32 R30, R29, R110, RZ ;  /* 0x0000006e1d1e7227 */ /* 0x000fe200078e00ff */
[----:B------:R3:W-:Y:S03]  /*3170*/  STL [R1+0x11e8], R10 ;  /* 0x0011e80a01007387 */ /* 0x0007e60000100800 */
[----:B------:R-:W-:Y:S01]  /*3180*/  IMAD.MOV R109, RZ, RZ, -R106 ;  /* 0x000000ffff6d7224 */ /* 0x000fe200078e0a6a */
[----:B------:R4:W-:Y:S01]  /*3190*/  STL [R1+0x11f0], R8 ;  /* 0x0011f00801007387 */ /* 0x0009e20000100800 */
[----:B------:R-:W-:Y:S02]  /*31a0*/  IMAD.MOV R111, RZ, RZ, -R107 ;  /* 0x000000ffff6f7224 */ /* 0x000fe400078e0a6b */
[----:B------:R-:W-:Y:S02]  /*31b0*/  IMAD.MOV R113, RZ, RZ, -R108 ;  /* 0x000000ffff717224 */ /* 0x000fe400078e0a6c */
[----:B------:R-:W-:Y:S01]  /*31c0*/  IMAD R107, R251, R31, R112 ;  /* 0x0000001ffb6b7224 */ /* 0x000fe200078e0270 */
[----:B------:R-:W-:Y:S01]  /*31d0*/  IABS R112, R12 ;  /* 0x0000000c00707213 */ /* 0x000fe20000000000 */
[----:B------:R-:W-:Y:S01]  /*31e0*/  IMAD.MOV R30, RZ, RZ, -R30 ;  /* 0x000000ffff1e7224 */ /* 0x000fe200078e0a1e */
[----:B-1----:R-:W-:Y:S01]  /*31f0*/  LOP3.LUT R12, R13, 0xee, RZ, 0xfc, !PT ;  /* 0x000000ee0d0c7812 */ /* 0x002fe200078efcff */
[C---:B------:R-:W-:Y:S01]  /*3200*/  IMAD R108, R251.reuse, R109, R114 ;  /* 0x0000006dfb6c7224 */ /* 0x040fe200078e0272 */
[----:B------:R-:W-:Y:S01]  /*3210*/  IABS R114, R10 ;  /* 0x0000000a00727213 */ /* 0x000fe20000000000 */
[C---:B------:R-:W-:Y:S01]  /*3220*/  IMAD R109, R251.reuse, R111, R116 ;  /* 0x0000006ffb6d7224 */ /* 0x040fe200078e0274 */
[----:B------:R-:W-:Y:S01]  /*3230*/  IABS R116, R11 ;  /* 0x0000000b00747213 */ /* 0x000fe20000000000 */
[----:B------:R-:W-:Y:S01]  /*3240*/  IMAD R106, R251, R30, R110 ;  /* 0x0000001efb6a7224 */ /* 0x000fe200078e026e */
[----:B--2---:R-:W-:Y:S01]  /*3250*/  LOP3.LUT R11, R13, 0xf0, RZ, 0xfc, !PT ;  /* 0x000000f00d0b7812 */ /* 0x004fe200078efcff */
[----:B------:R-:W-:Y:S01]  /*3260*/  IMAD R110, R251, R113, R118 ;  /* 0x00000071fb6e7224 */ /* 0x000fe200078e0276 */
[----:B------:R-:W-:Y:S01]  /*3270*/  IABS R118, R14 ;  /* 0x0000000e00767213 */ /* 0x000fe20000000000 */
[----:B------:R-:W-:Y:S01]  /*3280*/  IMAD.HI.U32 R117, R29, R112, RZ ;  /* 0x000000701d757227 */ /* 0x000fe200078e00ff */
[----:B------:R-:W-:-:S02]  /*3290*/  LOP3.LUT R14, R13, 0xec, RZ, 0xfc, !PT ;  /* 0x000000ec0d0e7812 */ /* 0x000fc400078efcff */
[----:B------:R-:W-:Y:S01]  /*32a0*/  IABS R30, R8 ;  /* 0x00000008001e7213 */ /* 0x000fe20000000000 */
[----:B------:R-:W-:Y:S01]  /*32b0*/  IMAD.HI.U32 R113, R29, R116, RZ ;  /* 0x000000741d717227 */ /* 0x000fe200078e00ff */
[C---:B---3--:R-:W-:Y:S01]  /*32c0*/  LOP3.LUT R10, R13.reuse, 0xf2, RZ, 0xfc, !PT ;  /* 0x000000f20d0a7812 */ /* 0x048fe200078efcff */
[----:B------:R-:W-:Y:S01]  /*32d0*/  STL [R1+0x1220], R14 ;  /* 0x0012200e01007387 */ /* 0x000fe20000100800 */
[----:B----4-:R-:W-:Y:S01]  /*32e0*/  LOP3.LUT R8, R13, 0xf4, RZ, 0xfc, !PT ;  /* 0x000000f40d087812 */ /* 0x010fe200078efcff */
[----:B------:R-:W-:Y:S01]  /*32f0*/  IMAD.MOV R117, RZ, RZ, -R117 ;  /* 0x000000ffff757224 */ /* 0x000fe200078e0a75 */
[----:B------:R-:W-:Y:S01]  /*3300*/  IABS R119, R10 ;  /* 0x0000000a00777213 */ /* 0x000fe20000000000 */
[----:B------:R-:W-:Y:S01]  /*3310*/  IMAD.HI.U32 R111, R29, R118, RZ ;  /* 0x000000761d6f7227 */ /* 0x000fe200078e00ff */
[----:B------:R1:W-:Y:S01]  /*3320*/  STL [R1+0x1228], R12 ;  /* 0x0012280c01007387 */ /* 0x0003e20000100800 */
[----:B------:R-:W-:Y:S02]  /*3330*/  IABS R120, R8 ;  /* 0x0000000800787213 */ /* 0x000fe40000000000 */
[----:B------:R-:W-:Y:S01]  /*3340*/  IMAD.MOV R113, RZ, RZ, -R113 ;  /* 0x000000ffff717224 */ /* 0x000fe200078e0a71 */
[----:B------:R2:W-:Y:S01]  /*3350*/  STL [R1+0x1230], R11 ;  /* 0x0012300b01007387 */ /* 0x0005e20000100800 */
[C---:B------:R-:W-:Y:S01]  /*3360*/  IMAD R112, R251.reuse, R117, R112 ;  /* 0x00000075fb707224 */ /* 0x040fe200078e0270 */
[----:B------:R-:W-:Y:S01]  /*3370*/  IABS R117, R12 ;  /* 0x0000000c00757213 */ /* 0x000fe20000000000 */
[----:B------:R-:W-:Y:S01]  /*3380*/  IMAD.MOV R111, RZ, RZ, -R111 ;  /* 0x000000ffff6f7224 */ /* 0x000fe200078e0a6f */
[----:B------:R3:W-:Y:S01]  /*3390*/  STL [R1+0x1234], R10 ;  /* 0x0012340a01007387 */ /* 0x0007e20000100800 */
[C---:B------:R-:W-:Y:S01]  /*33a0*/  IMAD R113, R251.reuse, R113, R116 ;  /* 0x00000071fb717224 */ /* 0x040fe200078e0274 */
[----:B------:R-:W-:Y:S01]  /*33b0*/  IABS R116, R14 ;  /* 0x0000000e00747213 */ /* 0x000fe20000000000 */
[----:B------:R-:W-:Y:S01]  /*33c0*/  IMAD R111, R251, R111, R118 ;  /* 0x0000006ffb6f7224 */ /* 0x000fe200078e0276 */
[----:B------:R-:W-:Y:S01]  /*33d0*/  IABS R118, R11 ;  /* 0x0000000b00767213 */ /* 0x000fe20000000000 */
[----:B------:R-:W-:Y:S01]  /*33e0*/  IMAD.HI.U32 R122, R29, R117, RZ ;  /* 0x000000751d7a7227 */ /* 0x000fe200078e00ff */
[C---:B-1----:R-:W-:Y:S01]  /*33f0*/  LOP3.LUT R12, R13.reuse, 0xf8, RZ, 0xfc, !PT ;  /* 0x000000f80d0c7812 */ /* 0x042fe200078efcff */
[----:B------:R1:W-:Y:S01]  /*3400*/  STL [R1+0x1238], R8 ;  /* 0x0012380801007387 */ /* 0x0003e20000100800 */
[----:B--2---:R-:W-:Y:S01]  /*3410*/  LOP3.LUT R11, R13, 0xfa, RZ, 0xfc, !PT ;  /* 0x000000fa0d0b7812 */ /* 0x004fe200078efcff */
[----:B------:R-:W-:Y:S01]  /*3420*/  IMAD.HI.U32 R123, R29, R116, RZ ;  /* 0x000000741d7b7227 */ /* 0x000fe200078e00ff */
[----:B------:R-:W-:-:S02]  /*3430*/  LOP3.LUT R14, R13, 0xf6, RZ, 0xfc, !PT ;  /* 0x000000f60d0e7812 */ /* 0x000fc400078efcff */
[----:B---3--:R-:W-:Y:S01]  /*3440*/  LOP3.LUT R10, R13, 0xfc, RZ, 0xfc, !PT ;  /* 0x000000fc0d0a7812 */ /* 0x008fe200078efcff */
[----:B------:R-:W-:Y:S02]  /*3450*/  IMAD.MOV R122, RZ, RZ, -R122 ;  /* 0x000000ffff7a7224 */ /* 0x000fe400078e0a7a */
[----:B------:R-:W-:Y:S01]  /*3460*/  IMAD.HI.U32 R121, R29, R118, RZ ;  /* 0x000000761d797227 */ /* 0x000fe200078e00ff */
[----:B------:R-:W-:Y:S01]  /*3470*/  STL [R1+0x1214], R14 ;  /* 0x0012140e01007387 */ /* 0x000fe20000100800 */
[----:B-1----:R-:W-:Y:S02]  /*3480*/  LOP3.LUT R8, R13, 0xfe, RZ, 0xfc, !PT ;  /* 0x000000fe0d087812 */ /* 0x002fe400078efcff */
        /* <DEDUP_REMOVED lines=13> */
[----:B------:R-:W-:Y:S01]  /*3560*/  LOP3.LUT R14, R13, 0x100, RZ, 0xfc, !PT ;  /* 0x000001000d0e7812 */ /* 0x000fe200078efcff */
[----:B------:R-:W-:Y:S01]  /*3570*/  IMAD.HI.U32 R126, R29, R123, RZ ;  /* 0x0000007b1d7e7227 */ /* 0x000fe200078e00ff */
[----:B--2---:R-:W-:Y:S01]  /*3580*/  LOP3.LUT R11, R13, 0x104, RZ, 0xfc, !PT ;  /* 0x000001040d0b7812 */ /* 0x004fe200078efcff */
[----:B------:R-:W-:Y:S01]  /*3590*/  STL [R1+0x122c], R8 ;  /* 0x00122c0801007387 */ /* 0x000fe20000100800 */
[----:B------:R-:W-:Y:S01]  /*35a0*/  IABS R124, R10 ;  /* 0x0000000a007c7213 */ /* 0x000fe20000000000 */
[----:B------:R-:W-:Y:S01]  /*35b0*/  IMAD.MOV R127, RZ, RZ, -R127 ;  /* 0x000000ffff7f7224 */ /* 0x000fe200078e0a7f */
[----:B------:R-:W-:Y:S01]  /*35c0*/  IABS R125, R8 ;  /* 0x00000008007d7213 */ /* 0x000fe20000000000 */
[----:B------:R-:W-:Y:S01]  /*35d0*/  IMAD.HI.U32 R128, R29, R121, RZ ;  /* 0x000000791d807227 */ /* 0x000fe200078e00ff */
[----:B------:R-:W-:Y:S01]  /*35e0*/  STL [R1+0x1200], R14 ;  /* 0x0012000e01007387 */ /* 0x000fe20000100800 */
[----:B-1----:R-:W-:-:S02]  /*35f0*/  LOP3.LUT R10, R13, 0x106, RZ, 0xfc, !PT ;  /* 0x000001060d0a7812 */ /* 0x002fc400078efcff */
        /* <DEDUP_REMOVED lines=12> */
[----:B------:R-:W-:Y:S01]  /*36c0*/  STL [R1+0x120c], R10 ;  /* 0x00120c0a01007387 */ /* 0x000fe20000100800 */
[----:B------:R-:W-:Y:S01]  /*36d0*/  LOP3.LUT R8, R13, 0x108, RZ, 0xfc, !PT ;  /* 0x000001080d087812 */ /* 0x000fe200078efcff */
[----:B------:R-:W-:Y:S01]  /*36e0*/  IMAD.HI.U32 R133, R29, R126, RZ ;  /* 0x0000007e1d857227 */ /* 0x000fe200078e00ff */
[----:B--2---:R-:W-:-:S02]  /*36f0*/  LOP3.LUT R11, R13, 0x10e, RZ, 0xfc, !PT ;  /* 0x0000010e0d0b7812 */ /* 0x004fc400078efcff */
[----:B------:R-:W-:Y:S01]  /*3700*/  LOP3.LUT R14, R13, 0x10a, RZ, 0xfc, !PT ;  /* 0x0000010a0d0e7812 */ /* 0x000fe200078efcff */
[----:B------:R-:W-:Y:S01]  /*3710*/  IMAD.MOV R132, RZ, RZ, -R132 ;  /* 0x000000ffff847224 */ /* 0x000fe200078e0a84 */
[----:B------:R-:W-:Y:S01]  /*3720*/  STL [R1+0x1210], R8 ;  /* 0x0012100801007387 */ /* 0x000fe20000100800 */
[----:B------:R-:W-:Y:S01]  /*3730*/  IMAD.HI.U32 R131, R29, R128, RZ ;  /* 0x000000801d837227 */ /* 0x000fe200078e00ff */
[----:B------:R-:W-:Y:S02]  /*3740*/  IABS R129, R10 ;  /* 0x0000000a00817213 */ /* 0x000fe40000000000 */
[----:B------:R1:W-:Y:S01]  /*3750*/  STL [R1+0x11e4], R14 ;  /* 0x0011e40e01007387 */ /* 0x0003e20000100800 */
[----:B------:R-:W-:Y:S01]  /*3760*/  IMAD.MOV R133, RZ, RZ, -R133 ;  /* 0x000000ffff857224 */ /* 0x000fe200078e0a85 */
[----:B------:R-:W-:Y:S01]  /*3770*/  IABS R130, R8 ;  /* 0x0000000800827213 */ /* 0x000fe20000000000 */
        /* <DEDUP_REMOVED lines=13> */
[----:B--2---:R-:W-:-:S02]  /*3850*/  LOP3.LUT R12, R13, 0x116, RZ, 0xfc, !PT ;  /* 0x000001160d0c7812 */ /* 0x004fc400078efcff */
[----:B------:R-:W-:Y:S01]  /*3860*/  LOP3.LUT R8, R13, 0x112, RZ, 0xfc, !PT ;  /* 0x000001120d087812 */ /* 0x000fe200078efcff */
[----:B------:R-:W-:Y:S01]  /*3870*/  IMAD.MOV R137, RZ, RZ, -R137 ;  /* 0x000000ffff897224 */ /* 0x000fe200078e0a89 */
[----:B------:R2:W-:Y:S01]  /*3880*/  STL [R1+0x11f8], R10 ;  /* 0x0011f80a01007387 */ /* 0x0005e20000100800 */
[----:B------:R-:W-:Y:S01]  /*3890*/  IMAD.HI.U32 R138, R29, R131, RZ ;  /* 0x000000831d8a7227 */ /* 0x000fe200078e00ff */
[----:B------:R-:W-:Y:S02]  /*38a0*/  IABS R134, R10 ;  /* 0x0000000a00867213 */ /* 0x000fe40000000000 */
[----:B-1----:R-:W-:Y:S01]  /*38b0*/  LOP3.LUT R11, R13, 0x118, RZ, 0xfc, !PT ;  /* 0x000001180d0b7812 */ /* 0x002fe200078efcff */
[----:B------:R-:W-:Y:S01]  /*38c0*/  IMAD.MOV R136, RZ, RZ, -R136 ;  /* 0x000000ffff887224 */ /* 0x000fe200078e0a88 */
[----:B------:R1:W-:Y:S01]  /*38d0*/  STL [R1+0x11fc], R8 ;  /* 0x0011fc0801007387 */ /* 0x0003e20000100800 */
[C---:B------:R-:W-:Y:S01]  /*38e0*/  IMAD R132, R251.reuse, R137, R132 ;  /* 0x00000089fb847224 */ /* 0x040fe200078e0284 */
[----:B------:R-:W-:Y:S01]  /*38f0*/  IABS R137, R12 ;  /* 0x0000000c00897213 */ /* 0x000fe20000000000 */
[----:B------:R-:W-:Y:S01]  /*3900*/  IMAD.MOV R138, RZ, RZ, -R138 ;  /* 0x000000ffff8a7224 */ /* 0x000fe200078e0a8a */
[----:B------:R-:W-:Y:S01]  /*3910*/  STL [R1+0x11c4], R14 ;  /* 0x0011c40e01007387 */ /* 0x000fe20000100800 */
[C---:B------:R-:W-:Y:S01]  /*3920*/  IMAD R133, R251.reuse, R136, R133 ;  /* 0x00000088fb857224 */ /* 0x040fe200078e0285 */
[----:B------:R-:W-:Y:S01]  /*3930*/  IABS R136, R14 ;  /* 0x0000000e00887213 */ /* 0x000fe20000000000 */
[----:B------:R-:W-:Y:S01]  /*3940*/  IMAD R131, R251, R138, R131 ;  /* 0x0000008afb837224 */ /* 0x000fe200078e0283 */
[----:B------:R-:W-:Y:S01]  /*3950*/  IABS R138, R11 ;  /* 0x0000000b008a7213 */ /* 0x000fe20000000000 */
[----:B------:R-:W-:Y:S01]  /*3960*/  IMAD.HI.U32 R142, R29, R137, RZ ;  /* 0x000000891d8e7227 */ /* 0x000fe200078e00ff */
[----:B------:R3:W-:Y:S01]  /*3970*/  STL [R1+0x11c8], R12 ;  /* 0x0011c80c01007387 */ /* 0x0007e20000100800 */
[----:B------:R-:W-:-:S02]  /*3980*/  IABS R135, R8 ;  /* 0x0000000800877213 */ /* 0x000fc40000000000 */
[----:B------:R-:W-:Y:S01]  /*3990*/  IMAD.HI.U32 R143, R29, R136, RZ ;  /* 0x000000881d8f7227 */ /* 0x000fe200078e00ff */
[----:B------:R4:W-:Y:S01]  /*39a0*/  STL [R1+0x11cc], R11 ;  /* 0x0011cc0b01007387 */ /* 0x0009e20000100800 */
[C---:B--2---:R-:W-:Y:S02]  /*39b0*/  LOP3.LUT R10, R13.reuse, 0x11a, RZ, 0xfc, !PT ;  /* 0x0000011a0d0a7812 */ /* 0x044fe400078efcff */
[----:B------:R-:W-:Y:S01]  /*39c0*/  IMAD.MOV R142, RZ, RZ, -R142 ;  /* 0x000000ffff8e7224 */ /* 0x000fe200078e0a8e */
[----:B-1----:R-:W-:Y:S01]  /*39d0*/  LOP3.LUT R8, R13, 0x11c, RZ, 0xfc, !PT ;  /* 0x0000011c0d087812 */ /* 0x002fe200078efcff */
[----:B------:R-:W-:Y:S01]  /*39e0*/  IMAD.HI.U32 R141, R29, R138, RZ ;  /* 0x0000008a1d8d7227 */ /* 0x000fe200078e00ff */
[C---:B---3--:R-:W-:Y:S01]  /*39f0*/  LOP3.LUT R12, R13.reuse, 0x120, RZ, 0xfc, !PT ;  /* 0x000001200d0c7812 */ /* 0x048fe200078efcff */
[----:B------:R1:W-:Y:S01]  /*3a00*/  STL [R1+0x11d4], R10 ;  /* 0x0011d40a01007387 */ /* 0x0003e20000100800 */
[C---:B------:R-:W-:Y:S01]  /*3a10*/  LOP3.LUT R14, R13.reuse, 0x11e, RZ, 0xfc, !PT ;  /* 0x0000011e0d0e7812 */ /* 0x040fe200078efcff */
[----:B------:R-:W-:Y:S01]  /*3a20*/  IMAD.MOV R143, RZ, RZ, -R143 ;  /* 0x000000ffff8f7224 */ /* 0x000fe200078e0a8f */
[----:B----4-:R-:W-:Y:S01]  /*3a30*/  LOP3.LUT R11, R13, 0x122, RZ, 0xfc, !PT ;  /* 0x000001220d0b7812 */ /* 0x010fe200078efcff */
        /* <DEDUP_REMOVED lines=13> */
[----:B------:R-:W-:Y:S02]  /*3b10*/  IABS R140, R8 ;  /* 0x00000008008c7213 */ /* 0x000fe40000000000 */
[----:B------:R-:W-:Y:S01]  /*3b20*/  IMAD.MOV R147, RZ, RZ, -R147 ;  /* 0x000000ffff937224 */ /* 0x000fe200078e0a93 */
[----:B-1----:R-:W-:Y:S01]  /*3b30*/  LOP3.LUT R10, R13, 0x124, RZ, 0xfc, !PT ;  /* 0x000001240d0a7812 */ /* 0x002fe200078efcff */
[----:B------:R-:W-:Y:S01]  /*3b40*/  IMAD.HI.U32 R148, R29, R141, RZ ;  /* 0x0000008d1d947227 */ /* 0x000fe200078e00ff */
[C---:B--2---:R-:W-:Y:S01]  /*3b50*/  LOP3.LUT R14, R13.reuse, 0x128, RZ, 0xfc, !PT ;  /* 0x000001280d0e7812 */ /* 0x044fe200078efcff */
[----:B------:R1:W-:Y:S01]  /*3b60*/  STL [R1+0x11b8], R11 ;  /* 0x0011b80b01007387 */ /* 0x0003e20000100800 */
[C---:B------:R-:W-:Y:S01]  /*3b70*/  LOP3.LUT R8, R13.reuse, 0x126, RZ, 0xfc, !PT ;  /* 0x000001260d087812 */ /* 0x040fe200078efcff */
[----:B------:R-:W-:Y:S01]  /*3b80*/  IMAD.MOV R146, RZ, RZ, -R146 ;  /* 0x000000ffff927224 */ /* 0x000fe200078e0a92 */
[----:B---3--:R-:W-:Y:S01]  /*3b90*/  LOP3.LUT R12, R13, 0x12a, RZ, 0xfc, !PT ;  /* 0x0000012a0d0c7812 */ /* 0x008fe200078efcff */
[C---:B------:R-:W-:Y:S01]  /*3ba0*/  IMAD R142, R251.reuse, R147, R142 ;  /* 0x00000093fb8e7224 */ /* 0x040fe200078e028e */
[----:B------:R2:W-:Y:S01]  /*3bb0*/  STL [R1+0x11bc], R10 ;  /* 0x0011bc0a01007387 */ /* 0x0005e20000100800 */
[----:B------:R-:W-:Y:S01]  /*3bc0*/  IMAD.MOV R148, RZ, RZ, -R148 ;  /* 0x000000ffff947224 */ /* 0x000fe200078e0a94 */
[----:B------:R-:W-:Y:S01]  /*3bd0*/  IABS R147, R12 ;  /* 0x0000000c00937213 */ /* 0x000fe20000000000 */
[C---:B------:R-:W-:Y:S01]  /*3be0*/  IMAD R143, R251.reuse, R146, R143 ;  /* 0x00000092fb8f7224 */ /* 0x040fe200078e028f */
[----:B------:R-:W-:Y:S01]  /*3bf0*/  IABS R146, R14 ;  /* 0x0000000e00927213 */ /* 0x000fe20000000000 */
[----:B------:R-:W-:Y:S01]  /*3c00*/  IMAD R141, R251, R148, R141 ;  /* 0x00000094fb8d7224 */ /* 0x000fe200078e028d */
[----:B-1----:R-:W-:Y:S01]  /*3c10*/  LOP3.LUT R11, R13, 0x12c, RZ, 0xfc, !PT ;  /* 0x0000012c0d0b7812 */ /* 0x002fe200078efcff */
[----:B------:R-:W-:Y:S01]  /*3c20*/  IMAD.HI.U32 R152, R29, R147, RZ ;  /* 0x000000931d987227 */ /* 0x000fe200078e00ff */
[----:B------:R1:W-:Y:S01]  /*3c30*/  STL [R1+0x11c0], R8 ;  /* 0x0011c00801007387 */ /* 0x0003e20000100800 */
[----:B------:R-:W-:-:S02]  /*3c40*/  IABS R144, R10 ;  /* 0x0000000a00907213 */ /* 0x000fc40000000000 */
[----:B------:R-:W-:Y:S01]  /*3c50*/  IABS R148, R11 ;  /* 0x0000000b00947213 */ /* 0x000fe20000000000 */
[C---:B------:R-:W-:Y:S01]  /*3c60*/  IMAD.HI.U32 R153, R29.reuse, R146, RZ ;  /* 0x000000921d997227 */ /* 0x040fe200078e00ff */
[----:B------:R-:W-:Y:S01]  /*3c70*/  STL [R1+0x1194], R14 ;  /* 0x0011940e01007387 */ /* 0x000fe20000100800 */
[----:B------:R-:W-:Y:S02]  /*3c80*/  IABS R145, R8 ;  /* 0x0000000800917213 */ /* 0x000fe40000000000 */
[----:B------:R-:W-:Y:S01]  /*3c90*/  IMAD.MOV R152, RZ, RZ, -R152 ;  /* 0x000000ffff987224 */ /* 0x000fe200078e0a98 */
[----:B------:R3:W-:Y:S01]  /*3ca0*/  STL [R1+0x119c], R12 ;  /* 0x00119c0c01007387 */ /* 0x0007e20000100800 */
[----:B------:R-:W-:Y:S01]  /*3cb0*/  IMAD.HI.U32 R151, R29, R148, RZ ;  /* 0x000000941d977227 */ /* 0x000fe200078e00ff */
[----:B------:R-:W-:Y:S02]  /*3cc0*/  IADD3 R153, -R153, RZ, RZ ;  /* 0x000000ff99997210 */ /* 0x000fe40007ffe1ff */
[----:B------:R4:W-:Y:S01]  /*3cd0*/  STL [R1+0x11a4], R11 ;  /* 0x0011a40b01007387 */ /* 0x0009e20000100800 */
[----:B------:R-:W-:Y:S01]  /*3ce0*/  IMAD R147, R251, R152, R147 ;  /* 0x00000098fb937224 */ /* 0x000fe200078e0293 */
[C---:B--2---:R-:W-:Y:S01]  /*3cf0*/  LOP3.LUT R10, R13.reuse, 0x12e, RZ, 0xfc, !PT ;  /* 0x0000012e0d0a7812 */ /* 0x044fe200078efcff */
[----:B------:R-:W-:Y:S01]  /*3d00*/  IMAD.MOV R151, RZ, RZ, -R151 ;  /* 0x000000ffff977224 */ /* 0x000fe200078e0a97 */
[----:B-1----:R-:W-:Y:S01]  /*3d10*/  LOP3.LUT R8, R13, 0x130, RZ, 0xfc, !PT ;  /* 0x000001300d087812 */ /* 0x002fe200078efcff */
[----:B------:R-:W-:Y:S01]  /*3d20*/  IMAD R146, R251, R153, R146 ;  /* 0x00000099fb927224 */ /* 0x000fe200078e0292 */
[----:B---3--:R-:W-:Y:S01]  /*3d30*/  LOP3.LUT R12, R13, 0x134, RZ, 0xfc, !PT ;  /* 0x000001340d0c7812 */ /* 0x008fe200078efcff */
[----:B------:R-:W-:Y:S01]  /*3d40*/  IMAD R148, R251, R151, R148 ;  /* 0x00000097fb947224 */ /* 0x000fe200078e0294 */
[C---:B------:R-:W-:Y:S01]  /*3d50*/  LOP3.LUT R14, R13.reuse, 0x132, RZ, 0xfc, !PT ;  /* 0x000001320d0e7812 */ /* 0x040fe200078efcff */
[----:B------:R1:W-:Y:S01]  /*3d60*/  STL [R1+0x11a8], R10 ;  /* 0x0011a80a01007387 */ /* 0x0003e20000100800 */
[----:B----4-:R-:W-:Y:S01]  /*3d70*/  LOP3.LUT R11, R13, 0x136, RZ, 0xfc, !PT ;  /* 0x000001360d0b7812 */ /* 0x010fe200078efcff */
[C---:B------:R-:W-:Y:S01]  /*3d80*/  IMAD.HI.U32 R31, R29.reuse, R114, RZ ;  /* 0x000000721d1f7227 */ /* 0x040fe200078e00ff */
[----:B------:R-:W-:Y:S01]  /*3d90*/  IABS R152, R12 ;  /* 0x0000000c00987213 */ /* 0x000fe20000000000 */
[----:B------:R2:W-:Y:S01]  /*3da0*/  STL [R1+0x11ac], R8 ;  /* 0x0011ac0801007387 */ /* 0x0005e20000100800 */
[----:B------:R-:W-:Y:S01]  /*3db0*/  IABS R153, R11 ;  /* 0x0000000b00997213 */ /* 0x000fe20000000000 */
[C---:B------:R-:W-:Y:S01]  /*3dc0*/  IMAD.HI.U32 R115, R29.reuse, R30, RZ ;  /* 0x0000001e1d737227 */ /* 0x040fe200078e00ff */
[----:B------:R-:W-:Y:S01]  /*3dd0*/  IABS R151, R14 ;  /* 0x0000000e00977213 */ /* 0x000fe20000000000 */
[----:B------:R3:W-:Y:S01]  /*3de0*/  STL [R1+0x1174], R14 ;  /* 0x0011740e01007387 */ /* 0x0007e20000100800 */
[----:B------:R-:W-:Y:S01]  /*3df0*/  IABS R149, R10 ;  /* 0x0000000a00957213 */ /* 0x000fe20000000000 */
[----:B------:R-:W-:Y:S01]  /*3e00*/  IMAD.HI.U32 R157, R29, R152, RZ ;  /* 0x000000981d9d7227 */ /* 0x000fe200078e00ff */
[----:B------:R-:W-:Y:S01]  /*3e10*/  IABS R150, R8 ;  /* 0x0000000800967213 */ /* 0x000fe20000000000 */
[----:B------:R4:W-:Y:S01]  /*3e20*/  STL [R1+0x1178], R12 ;  /* 0x0011780c01007387 */ /* 0x0009e20000100800 */
[----:B-1----:R-:W-:Y:S01]  /*3e30*/  LOP3.LUT R10, R13, 0x138, RZ, 0xfc, !PT ;  /* 0x000001380d0a7812 */ /* 0x002fe200078efcff */
[----:B------:R-:W-:Y:S01]  /*3e40*/  IMAD.HI.U32 R156, R29, R153, RZ ;  /* 0x000000991d9c7227 */ /* 0x000fe200078e00ff */
[C---:B--2---:R-:W-:Y:S01]  /*3e50*/  LOP3.LUT R8, R13.reuse, 0x13a, RZ, 0xfc, !PT ;  /* 0x0000013a0d087812 */ /* 0x044fe200078efcff */
[----:B------:R1:W-:Y:S01]  /*3e60*/  STL [R1+0x117c], R11 ;  /* 0x00117c0b01007387 */ /* 0x0003e20000100800 */
[----:B------:R-:W-:Y:S01]  /*3e70*/  IABS R154, R10 ;  /* 0x0000000a009a7213 */ /* 0x000fe20000000000 */
[----:B------:R-:W-:Y:S01]  /*3e80*/  IMAD.MOV R157, RZ, RZ, -R157 ;  /* 0x000000ffff9d7224 */ /* 0x000fe200078e0a9d */
[----:B---3--:R-:W-:Y:S01]  /*3e90*/  LOP3.LUT R14, R13, 0x13c, RZ, 0xfc, !PT ;  /* 0x0000013c0d0e7812 */ /* 0x008fe200078efcff */
[----:B------:R-:W-:Y:S01]  /*3ea0*/  IMAD.HI.U32 R158, R29, R151, RZ ;  /* 0x000000971d9e7227 */ /* 0x000fe200078e00ff */
[----:B------:R2:W-:Y:S01]  /*3eb0*/  STL [R1+0x1184], R10 ;  /* 0x0011840a01007387 */ /* 0x0005e20000100800 */
[----:B----4-:R-:W-:-:S02]  /*3ec0*/  LOP3.LUT R12, R13, 0x13e, RZ, 0xfc, !PT ;  /* 0x0000013e0d0c7812 */ /* 0x010fc400078efcff */
[----:B------:R-:W-:Y:S01]  /*3ed0*/  IMAD.MOV R156, RZ, RZ, -R156 ;  /* 0x000000ffff9c7224 */ /* 0x000fe200078e0a9c */
[----:B------:R3:W-:Y:S01]  /*3ee0*/  STL [R1+0x118c], R8 ;  /* 0x00118c0801007387 */ /* 0x0007e20000100800 */
[----:B------:R-:W-:Y:S01]  /*3ef0*/  IMAD R152, R251, R157, R152 ;  /* 0x0000009dfb987224 */ /* 0x000fe200078e0298 */
[----:B------:R-:W-:Y:S01]  /*3f00*/  IABS R157, R12 ;  /* 0x0000000c009d7213 */ /* 0x000fe20000000000 */
[----:B------:R-:W-:Y:S01]  /*3f10*/  IMAD.MOV R158, RZ, RZ, -R158 ;  /* 0x000000ffff9e7224 */ /* 0x000fe200078e0a9e */
[----:B-1----:R-:W-:Y:S01]  /*3f20*/  LOP3.LUT R11, R13, 0x140, RZ, 0xfc, !PT ;  /* 0x000001400d0b7812 */ /* 0x002fe200078efcff */
        /* <DEDUP_REMOVED lines=9> */
[----:B--2---:R-:W-:Y:S02]  /*3fc0*/  LOP3.LUT R10, R13, 0x142, RZ, 0xfc, !PT ;  /* 0x000001420d0a7812 */ /* 0x004fe400078efcff */
[----:B------:R-:W-:Y:S01]  /*3fd0*/  IMAD.MOV R162, RZ, RZ, -R162 ;  /* 0x000000ffffa27224 */ /* 0x000fe200078e0aa2 */
[----:B------:R2:W-:Y:S01]  /*3fe0*/  STL [R1+0x1168], R11 ;  /* 0x0011680b01007387 */ /* 0x0005e20000100800 */
[----:B------:R-:W-:Y:S01]  /*3ff0*/  IMAD.HI.U32 R161, R29, R158, RZ ;  /* 0x0000009e1da17227 */ /* 0x000fe200078e00ff */
[C---:B---3--:R-:W-:Y:S02]  /*4000*/  LOP3.LUT R8, R13.reuse, 0x144, RZ, 0xfc, !PT ;  /* 0x000001440d087812 */ /* 0x048fe400078efcff */
[C---:B-1----:R-:W-:Y:S01]  /*4010*/  LOP3.LUT R14, R13.reuse, 0x146, RZ, 0xfc, !PT ;  /* 0x000001460d0e7812 */ /* 0x042fe200078efcff */
[----:B------:R-:W-:Y:S01]  /*4020*/  IMAD.MOV R163, RZ, RZ, -R163 ;  /* 0x000000ffffa37224 */ /* 0x000fe200078e0aa3 */
[----:B----4-:R-:W-:Y:S01]  /*4030*/  LOP3.LUT R12, R13, 0x148, RZ, 0xfc, !PT ;  /* 0x000001480d0c7812 */ /* 0x010fe200078efcff */
[----:B------:R-:W-:Y:S01]  /*4040*/  IMAD R157, R251, R162, R157 ;  /* 0x000000a2fb9d7224 */ /* 0x000fe200078e029d */
[----:B------:R1:W-:Y:S01]  /*4050*/  STL [R1+0x1164], R10 ;  /* 0x0011640a01007387 */ /* 0x0003e20000100800 */
[----:B------:R-:W-:Y:S01]  /*4060*/  IMAD.MOV R161, RZ, RZ, -R161 ;  /* 0x000000ffffa17224 */ /* 0x000fe200078e0aa1 */
[----:B--2---:R-:W-:Y:S01]  /*4070*/  LOP3.LUT R11, R13, 0x14a, RZ, 0xfc, !PT ;  /* 0x0000014a0d0b7812 */ /* 0x004fe200078efcff */
[C---:B------:R-:W-:Y:S01]  /*4080*/  IMAD R156, R251.reuse, R163, R156 ;  /* 0x000000a3fb9c7224 */ /* 0x040fe200078e029c */
[----:B------:R-:W-:Y:S01]  /*4090*/  IABS R162, R12 ;  /* 0x0000000c00a27213 */ /* 0x000fe20000000000 */
[----:B------:R-:W-:Y:S01]  /*40a0*/  IMAD R158, R251, R161, R158 ;  /* 0x000000a1fb9e7224 */ /* 0x000fe200078e029e */
        /* <DEDUP_REMOVED lines=8> */
[C---:B-1----:R-:W-:Y:S01]  /*4130*/  LOP3.LUT R10, R13.reuse, 0x14c, RZ, 0xfc, !PT ;  /* 0x0000014c0d0a7812 */ /* 0x042fe200078efcff */
[----:B------:R1:W-:Y:S02]  /*4140*/  STL [R1+0x1144], R12 ;  /* 0x0011440c01007387 */ /* 0x0003e40000100800 */
[----:B------:R-:W-:Y:S01]  /*4150*/  IMAD.MOV R167, RZ, RZ, -R167 ;  /* 0x000000ffffa77224 */ /* 0x000fe200078e0aa7 */
[----:B--2---:R-:W-:Y:S01]  /*4160*/  LOP3.LUT R8, R13, 0x14e, RZ, 0xfc, !PT ;  /* 0x0000014e0d087812 */ /* 0x004fe200078efcff */
[----:B------:R-:W-:Y:S01]  /*4170*/  IMAD.HI.U32 R168, R29, R161, RZ ;  /* 0x000000a11da87227 */ /* 0x000fe200078e00ff */
[----:B------:R2:W-:Y:S01]  /*4180*/  STL [R1+0x1140], R11 ;  /* 0x0011400b01007387 */ /* 0x0005e20000100800 */
[----:B---3--:R-:W-:-:S02]  /*4190*/  LOP3.LUT R14, R13, 0x150, RZ, 0xfc, !PT ;  /* 0x000001500d0e7812 */ /* 0x008fc400078efcff */
[----:B------:R-:W-:Y:S01]  /*41a0*/  IMAD.MOV R31, RZ, RZ, -R31 ;  /* 0x000000ffff1f7224 */ /* 0x000fe200078e0a1f */
[----:B------:R3:W-:Y:S01]  /*41b0*/  STL [R1+0x113c], R10 ;  /* 0x00113c0a01007387 */ /* 0x0007e20000100800 */
[----:B-1----:R-:W-:Y:S01]  /*41c0*/  LOP3.LUT R12, R13, 0x152, RZ, 0xfc, !PT ;  /* 0x000001520d0c7812 */ /* 0x002fe200078efcff */
[----:B------:R-:W-:Y:S01]  /*41d0*/  IMAD.MOV R115, RZ, RZ, -R115 ;  /* 0x000000ffff737224 */ /* 0x000fe200078e0a73 */
[----:B------:R-:W-:Y:S01]  /*41e0*/  IABS R164, R10 ;  /* 0x0000000a00a47213 */ /* 0x000fe20000000000 */
[----:B------:R-:W-:Y:S01]  /*41f0*/  IMAD.MOV R166, RZ, RZ, -R166 ;  /* 0x000000ffffa67224 */ /* 0x000fe200078e0aa6 */
[----:B------:R1:W-:Y:S01]  /*4200*/  STL [R1+0x1138], R8 ;  /* 0x0011380801007387 */ /* 0x0003e20000100800 */
[----:B------:R-:W-:Y:S01]  /*4210*/  IMAD R162, R251, R167, R162 ;  /* 0x000000a7fba27224 */ /* 0x000fe200078e02a2 */
[----:B------:R-:W-:Y:S01]  /*4220*/  IABS R167, R12 ;  /* 0x0000000c00a77213 */ /* 0x000fe20000000000 */
[----:B------:R-:W-:Y:S01]  /*4230*/  IMAD.MOV R168, RZ, RZ, -R168 ;  /* 0x000000ffffa87224 */ /* 0x000fe200078e0aa8 */
[----:B--2---:R-:W-:Y:S01]  /*4240*/  LOP3.LUT R11, R13, 0x154, RZ, 0xfc, !PT ;  /* 0x000001540d0b7812 */ /* 0x004fe200078efcff */
[C---:B------:R-:W-:Y:S01]  /*4250*/  IMAD R114, R251.reuse, R31, R114 ;  /* 0x0000001ffb727224 */ /* 0x040fe200078e0272 */
[----:B------:R-:W-:Y:S01]  /*4260*/  STL [R1+0x1120], R14 ;  /* 0x0011200e01007387 */ /* 0x000fe20000100800 */
[----:B------:R-:W-:Y:S01]  /*4270*/  IMAD R115, R251, R115, R30 ;  /* 0x00000073fb737224 */ /* 0x000fe200078e021e */
[----:B------:R-:W-:Y:S01]  /*4280*/  IABS R165, R8 ;  /* 0x0000000800a57213 */ /* 0x000fe20000000000 */
[----:B------:R-:W-:Y:S01]  /*4290*/  IMAD.HI.U32 R31, R29, R119, RZ ;  /* 0x000000771d1f7227 */ /* 0x000fe200078e00ff */
[----:B------:R2:W-:Y:S01]  /*42a0*/  STL [R1+0x111c], R12 ;  /* 0x00111c0c01007387 */ /* 0x0005e20000100800 */
[----:B---3--:R-:W-:-:S02]  /*42b0*/  LOP3.LUT R10, R13, 0x156, RZ, 0xfc, !PT ;  /* 0x000001560d0a7812 */ /* 0x008fc400078efcff */
[----:B------:R-:W-:Y:S01]  /*42c0*/  IMAD.HI.U32 R30, R29, R120, RZ ;  /* 0x000000781d1e7227 */ /* 0x000fe200078e00ff */
[----:B------:R3:W-:Y:S01]  /*42d0*/  STL [R1+0x1118], R11 ;  /* 0x0011180b01007387 */ /* 0x0007e20000100800 */
[----:B-1----:R-:W-:Y:S02]  /*42e0*/  LOP3.LUT R8, R13, 0x158, RZ, 0xfc, !PT ;  /* 0x000001580d087812 */ /* 0x002fe400078efcff */
[C---:B------:R-:W-:Y:S01]  /*42f0*/  IMAD R163, R251.reuse, R166, R163 ;  /* 0x000000a6fba37224 */ /* 0x040fe200078e02a3 */
[----:B------:R-:W-:Y:S01]  /*4300*/  IABS R166, R14 ;  /* 0x0000000e00a67213 */ /* 0x000fe20000000000 */
[----:B------:R-:W-:Y:S01]  /*4310*/  IMAD R161, R251, R168, R161 ;  /* 0x000000a8fba17224 */ /* 0x000fe200078e02a1 */
[----:B------:R-:W-:Y:S01]  /*4320*/  IABS R168, R11 ;  /* 0x0000000b00a87213 */ /* 0x000fe20000000000 */
[----:B------:R-:W-:Y:S01]  /*4330*/  IMAD.HI.U32 R172, R29, R167, RZ ;  /* 0x000000a71dac7227 */ /* 0x000fe200078e00ff */
[C---:B--2---:R-:W-:Y:S01]  /*4340*/  LOP3.LUT R12, R13.reuse, 0x15c, RZ, 0xfc, !PT ;  /* 0x0000015c0d0c7812 */ /* 0x044fe200078efcff */
[----:B------:R1:W-:Y:S01]  /*4350*/  STL [R1+0x1100], R10 ;  /* 0x0011000a01007387 */ /* 0x0003e20000100800 */
[C---:B---3--:R-:W-:Y:S01]  /*4360*/  LOP3.LUT R11, R13.reuse, 0x15e, RZ, 0xfc, !PT ;  /* 0x0000015e0d0b7812 */ /* 0x048fe200078efcff */
[----:B------:R-:W-:Y:S01]  /*4370*/  IMAD.MOV R31, RZ, RZ, -R31 ;  /* 0x000000ffff1f7224 */ /* 0x000fe200078e0a1f */
[----:B------:R-:W-:Y:S01]  /*4380*/  LOP3.LUT R14, R13, 0x15a, RZ, 0xfc, !PT ;  /* 0x0000015a0d0e7812 */ /* 0x000fe200078efcff */
[----:B------:R-:W-:Y:S01]  /*4390*/  IMAD.MOV R30, RZ, RZ, -R30 ;  /* 0x000000ffff1e7224 */ /* 0x000fe200078e0a1e */
[----:B------:R2:W-:Y:S01]  /*43a0*/  STL [R1+0x10fc], R8 ;  /* 0x0010fc0801007387 */ /* 0x0005e20000100800 */
[----:B------:R-:W-:Y:S01]  /*43b0*/  IMAD.HI.U32 R173, R29, R166, RZ ;  /* 0x000000a61dad7227 */ /* 0x000fe200078e00ff */
[----:B------:R-:W-:-:S02]  /*43c0*/  IABS R169, R10 ;  /* 0x0000000a00a97213 */ /* 0x000fc40000000000 */
[----:B------:R-:W-:Y:S01]  /*43d0*/  STL [R1+0x10e4], R14 ;  /* 0x0010e40e01007387 */ /* 0x000fe20000100800 */
[----:B------:R-:W-:Y:S01]  /*43e0*/  IMAD.MOV R172, RZ, RZ, -R172 ;  /* 0x000000ffffac7224 */ /* 0x000fe200078e0aac */
[----:B------:R-:W-:Y:S01]  /*43f0*/  IABS R170, R8 ;  /* 0x0000000800aa7213 */ /* 0x000fe20000000000 */
[C---:B------:R-:W-:Y:S01]  /*4400*/  IMAD R119, R251.reuse, R31, R119 ;  /* 0x0000001ffb777224 */ /* 0x040fe200078e0277 */
[----:B------:R3:W-:Y:S01]  /*4410*/  STL [R1+0x10e0], R12 ;  /* 0x0010e00c01007387 */ /* 0x0007e20000100800 */
[----:B------:R-:W-:Y:S01]  /*4420*/  IMAD R120, R251, R30, R120 ;  /* 0x0000001efb787224 */ /* 0x000fe200078e0278 */
[----:B-1----:R-:W-:Y:S01]  /*4430*/  LOP3.LUT R10, R13, 0x160, RZ, 0xfc, !PT ;  /* 0x000001600d0a7812 */ /* 0x002fe200078efcff */
[----:B------:R-:W-:Y:S01]  /*4440*/  IMAD.HI.U32 R171, R29, R168, RZ ;  /* 0x000000a81dab7227 */ /* 0x000fe200078e00ff */
[----:B--2---:R-:W-:Y:S01]  /*4450*/  LOP3.LUT R8, R13, 0x162, RZ, 0xfc, !PT ;  /* 0x000001620d087812 */ /* 0x004fe200078efcff */
[----:B------:R1:W-:Y:S01]  /*4460*/  STL [R1+0x10dc], R11 ;  /* 0x0010dc0b01007387 */ /* 0x0003e20000100800 */
[----:B------:R-:W-:Y:S01]  /*4470*/  IABS R174, R10 ;  /* 0x0000000a00ae7213 */ /* 0x000fe20000000000 */
[----:B------:R-:W-:Y:S01]  /*4480*/  IMAD.HI.U32 R31, R29, R124, RZ ;  /* 0x0000007c1d1f7227 */ /* 0x000fe200078e00ff */
[----:B------:R-:W-:Y:S01]  /*4490*/  IADD3 R171, -R171, RZ, RZ ;  /* 0x000000ffabab7210 */ /* 0x000fe20007ffe1ff */
[----:B------:R2:W-:Y:S01]  /*44a0*/  STL [R1+0x10d8], R10 ;  /* 0x0010d80a01007387 */ /* 0x0005e20000100800 */
[----:B------:R-:W-:Y:S01]  /*44b0*/  IABS R175, R8 ;  /* 0x0000000800af7213 */ /* 0x000fe20000000000 */
[----:B------:R-:W-:Y:S01]  /*44c0*/  IMAD.HI.U32 R30, R29, R125, RZ ;  /* 0x0000007d1d1e7227 */ /* 0x000fe200078e00ff */
[----:B------:R-:W-:Y:S01]  /*44d0*/  IADD3 R31, -R31, RZ, RZ ;  /* 0x000000ff1f1f7210 */ /* 0x000fe20007ffe1ff */
[----:B------:R4:W-:Y:S02]  /*44e0*/  STL [R1+0x10d4], R8 ;  /* 0x0010d40801007387 */ /* 0x0009e40000100800 */
[----:B------:R-:W-:-:S02]  /*44f0*/  IMAD.MOV R173, RZ, RZ, -R173 ;  /* 0x000000ffffad7224 */ /* 0x000fc400078e0aad */
[----:B------:R-:W-:Y:S01]  /*4500*/  IMAD R167, R251, R172, R167 ;  /* 0x000000acfba77224 */ /* 0x000fe200078e02a7 */
[----:B------:R-:W-:Y:S01]  /*4510*/  IABS R172, R12 ;  /* 0x0000000c00ac7213 */ /* 0x000fe20000000000 */
[----:B------:R-:W-:Y:S01]  /*4520*/  IMAD.MOV R30, RZ, RZ, -R30 ;  /* 0x000000ffff1e7224 */ /* 0x000fe200078e0a1e */
[----:B---3--:R-:W-:Y:S01]  /*4530*/  LOP3.LUT R12, R13, 0x166, RZ, 0xfc, !PT ;  /* 0x000001660d0c7812 */ /* 0x008fe200078efcff */
[----:B------:R-:W-:Y:S01]  /*4540*/  IMAD R166, R251, R173, R166 ;  /* 0x000000adfba67224 */ /* 0x000fe200078e02a6 */
[----:B------:R-:W-:Y:S01]  /*4550*/  IABS R173, R11 ;  /* 0x0000000b00ad7213 */ /* 0x000fe20000000000 */
[----:B------:R-:W-:Y:S01]  /*4560*/  IMAD.HI.U32 R177, R29, R172, RZ ;  /* 0x000000ac1db17227 */ /* 0x000fe200078e00ff */
[C---:B-1----:R-:W-:Y:S02]  /*4570*/  LOP3.LUT R11, R13.reuse, 0x168, RZ, 0xfc, !PT ;  /* 0x000001680d0b7812 */ /* 0x042fe400078efcff */
[----:B--2---:R-:W-:Y:S01]  /*4580*/  LOP3.LUT R10, R13, 0x16a, RZ, 0xfc, !PT ;  /* 0x0000016a0d0a7812 */ /* 0x004fe200078efcff */
[----:B------:R-:W-:Y:S01]  /*4590*/  IMAD R125, R251, R30, R125 ;  /* 0x0000001efb7d7224 */ /* 0x000fe200078e027d */
[----:B----4-:R-:W-:Y:S01]  /*45a0*/  LOP3.LUT R8, R13, 0x16c, RZ, 0xfc, !PT ;  /* 0x0000016c0d087812 */ /* 0x010fe200078efcff */
[----:B------:R-:W-:Y:S01]  /*45b0*/  IMAD.HI.U32 R30, R29, R130, RZ ;  /* 0x000000821d1e7227 */ /* 0x000fe200078e00ff */
[----:B------:R-:W-:-:S02]  /*45c0*/  IABS R179, R10 ;  /* 0x0000000a00b37213 */ /* 0x000fc40000000000 */
[----:B------:R-:W-:Y:S01]  /*45d0*/  IABS R180, R8 ;  /* 0x0000000800b47213 */ /* 0x000fe20000000000 */
[C---:B------:R-:W-:Y:S01]  /*45e0*/  IMAD R168, R251.reuse, R171, R168 ;  /* 0x000000abfba87224 */ /* 0x040fe200078e02a8 */
[----:B------:R-:W-:Y:S01]  /*45f0*/  IABS R171, R14 ;  /* 0x0000000e00ab7213 */ /* 0x000fe20000000000 */
[----:B------:R-:W-:Y:S01]  /*4600*/  IMAD R124, R251, R31, R124 ;  /* 0x0000001ffb7c7224 */ /* 0x000fe200078e027c */
[----:B------:R-:W-:Y:S01]  /*4610*/  LOP3.LUT R14, R13, 0x164, RZ, 0xfc, !PT ;  /* 0x000001640d0e7812 */ /* 0x000fe200078efcff */
[----:B------:R-:W-:-:S04]  /*4620*/  IMAD.HI.U32 R31, R29, R129, RZ ;  /* 0x000000811d1f7227 */ /* 0x000fc800078e00ff */
[C---:B------:R-:W-:Y:S01]  /*4630*/  IMAD.HI.U32 R176, R29.reuse, R173, RZ ;  /* 0x000000ad1db07227 */ /* 0x040fe200078e00ff */
[----:B------:R-:W-:Y:S03]  /*4640*/  STL [R1+0x10bc], R14 ;  /* 0x0010bc0e01007387 */ /* 0x000fe60000100800 */
[----:B------:R-:W-:Y:S01]  /*4650*/  IMAD.MOV R177, RZ, RZ, -R177 ;  /* 0x000000ffffb17224 */ /* 0x000fe200078e0ab1 */
[----:B------:R1:W-:Y:S01]  /*4660*/  STL [R1+0x10b8], R12 ;  /* 0x0010b80c01007387 */ /* 0x0003e20000100800 */
[----:B------:R-:W-:Y:S02]  /*4670*/  IMAD.MOV R30, RZ, RZ, -R30 ;  /* 0x000000ffff1e7224 */ /* 0x000fe400078e0a1e */
[----:B------:R-:W-:Y:S01]  /*4680*/  IMAD.MOV R31, RZ, RZ, -R31 ;  /* 0x000000ffff1f7224 */ /* 0x000fe200078e0a1f */
[----:B------:R-:W-:Y:S01]  /*4690*/  STL [R1+0x10b4], R11 ;  /* 0x0010b40b01007387 */ /* 0x000fe20000100800 */
[----:B------:R-:W-:-:S03]  /*46a0*/  IMAD.HI.U32 R178, R29, R171, RZ ;  /* 0x000000ab1db27227 */ /* 0x000fc600078e00ff */
[----:B------:R2:W-:Y:S01]  /*46b0*/  STL [R1+0x10b0], R10 ;  /* 0x0010b00a01007387 */ /* 0x0005e20000100800 */
[----:B------:R-:W-:Y:S02]  /*46c0*/  IMAD.MOV R176, RZ, RZ, -R176 ;  /* 0x000000ffffb07224 */ /* 0x000fe400078e0ab0 */
[C---:B------:R-:W-:Y:S01]  /*46d0*/  IMAD R172, R251.reuse, R177, R172 ;  /* 0x000000b1fbac7224 */ /* 0x040fe200078e02ac */
[----:B------:R-:W-:Y:S01]  /*46e0*/  IABS R177, R12 ;  /* 0x0000000c00b17213 */ /* 0x000fe20000000000 */
[----:B------:R-:W-:Y:S01]  /*46f0*/  IMAD R130, R251, R30, R130 ;  /* 0x0000001efb827224 */ /* 0x000fe200078e0282 */
[----:B-1----:R-:W-:Y:S01]  /*4700*/  LOP3.LUT R12, R13, 0x170, RZ, 0xfc, !PT ;  /* 0x000001700d0c7812 */ /* 0x002fe200078efcff */
[----:B------:R-:W-:Y:S01]  /*4710*/  IMAD.HI.U32 R30, R29, R135, RZ ;  /* 0x000000871d1e7227 */ /* 0x000fe200078e00ff */
[----:B------:R1:W-:Y:S01]  /*4720*/  STL [R1+0x10ac], R8 ;  /* 0x0010ac0801007387 */ /* 0x0003e20000100800 */
[----:B--2---:R-:W-:Y:S02]  /*4730*/  LOP3.LUT R10, R13, 0x174, RZ, 0xfc, !PT ;  /* 0x000001740d0a7812 */ /* 0x004fe400078efcff */
[----:B------:R-:W-:-:S02]  /*4740*/  IMAD R129, R251, R31, R129 ;  /* 0x0000001ffb817224 */ /* 0x000fc400078e0281 */
[----:B------:R-:W-:Y:S01]  /*4750*/  IMAD.MOV R178, RZ, RZ, -R178 ;  /* 0x000000ffffb27224 */ /* 0x000fe200078e0ab2 */
[----:B------:R-:W-:Y:S01]  /*4760*/  IABS R184, R10 ;  /* 0x0000000a00b87213 */ /* 0x000fe20000000000 */
[----:B------:R-:W-:Y:S01]  /*4770*/  IMAD R173, R251, R176, R173 ;  /* 0x000000b0fbad7224 */ /* 0x000fe200078e02ad */
[----:B------:R-:W-:Y:S01]  /*4780*/  IABS R176, R14 ;  /* 0x0000000e00b07213 */ /* 0x000fe20000000000 */
[----:B------:R-:W-:Y:S01]  /*4790*/  IMAD.HI.U32 R31, R29, R134, RZ ;  /* 0x000000861d1f7227 */ /* 0x000fe200078e00ff */
[C---:B------:R-:W-:Y:S02]  /*47a0*/  LOP3.LUT R14, R13.reuse, 0x16e, RZ, 0xfc, !PT ;  /* 0x0000016e0d0e7812 */ /* 0x040fe400078efcff */
[----:B-1----:R-:W-:Y:S01]  /*47b0*/  LOP3.LUT R8, R13, 0x176, RZ, 0xfc, !PT ;  /* 0x000001760d087812 */ /* 0x002fe200078efcff */
[----:B------:R-:W-:Y:S02]  /*47c0*/  IMAD.HI.U32 R182, R29, R177, RZ ;  /* 0x000000b11db67227 */ /* 0x000fe400078e00ff */
[----:B------:R-:W-:Y:S01]  /*47d0*/  STL [R1+0x1094], R14 ;  /* 0x0010940e01007387 */ /* 0x000fe20000100800 */
[----:B------:R-:W-:Y:S01]  /*47e0*/  IABS R185, R8 ;  /* 0x0000000800b97213 */ /* 0x000fe20000000000 */
[----:B------:R-:W-:-:S02]  /*47f0*/  IMAD.MOV R30, RZ, RZ, -R30 ;  /* 0x000000ffff1e7224 */ /* 0x000fc400078e0a1e */
[----:B------:R-:W-:Y:S01]  /*4800*/  IMAD R171, R251, R178, R171 ;  /* 0x000000b2fbab7224 */ /* 0x000fe200078e02ab */
[----:B------:R-:W-:Y:S01]  /*4810*/  IABS R178, R11 ;  /* 0x0000000b00b27213 */ /* 0x000fe20000000000 */
[----:B------:R-:W-:Y:S01]  /*4820*/  IMAD.MOV R31, RZ, RZ, -R31 ;  /* 0x000000ffff1f7224 */ /* 0x000fe200078e0a1f */
[----:B------:R-:W-:Y:S01]  /*4830*/  LOP3.LUT R11, R13, 0x172, RZ, 0xfc, !PT ;  /* 0x000001720d0b7812 */ /* 0x000fe200078efcff */
[----:B------:R-:W-:Y:S01]  /*4840*/  IMAD.HI.U32 R183, R29, R176, RZ ;  /* 0x000000b01db77227 */ /* 0x000fe200078e00ff */
[----:B------:R-:W-:Y:S03]  /*4850*/  STL [R1+0x1090], R12 ;  /* 0x0010900c01007387 */ /* 0x000fe60000100800 */
[----:B------:R-:W-:Y:S01]  /*4860*/  IMAD.MOV R182, RZ, RZ, -R182 ;  /* 0x000000ffffb67224 */ /* 0x000fe200078e0ab6 */
[----:B------:R-:W-:Y:S01]  /*4870*/  STL [R1+0x108c], R11 ;  /* 0x00108c0b01007387 */ /* 0x000fe20000100800 */
[----:B------:R-:W-:-:S02]  /*4880*/  IMAD R135, R251, R30, R135 ;  /* 0x0000001efb877224 */ /* 0x000fc400078e0287 */
[----:B------:R-:W-:Y:S01]  /*4890*/  IMAD.HI.U32 R30, R29, R140, RZ ;  /* 0x0000008c1d1e7227 */ /* 0x000fe200078e00ff */
[----:B------:R1:W-:Y:S03]  /*48a0*/  STL [R1+0x1088], R10 ;  /* 0x0010880a01007387 */ /* 0x0003e60000100800 */
[----:B------:R-:W-:Y:S01]  /*48b0*/  IMAD R134, R251, R31, R134 ;  /* 0x0000001ffb867224 */ /* 0x000fe200078e0286 */
[----:B------:R2:W-:Y:S01]  /*48c0*/  STL [R1+0x106c], R8 ;  /* 0x00106c0801007387 */ /* 0x0005e20000100800 */
[----:B------:R-:W-:-:S04]  /*48d0*/  IMAD.HI.U32 R31, R29, R139, RZ ;  /* 0x0000008b1d1f7227 */ /* 0x000fc800078e00ff */
[----:B------:R-:W-:Y:S01]  /*48e0*/  IMAD.HI.U32 R181, R29, R178, RZ ;  /* 0x000000b21db57227 */ /* 0x000fe200078e00ff */
[----:B-1----:R-:W-:-:S03]  /*48f0*/  LOP3.LUT R10, R13, 0x17e, RZ, 0xfc, !PT ;  /* 0x0000017e0d0a7812 */ /* 0x002fc600078efcff */
[----:B------:R-:W-:Y:S01]  /*4900*/  IMAD.MOV R183, RZ, RZ, -R183 ;  /* 0x000000ffffb77224 */ /* 0x000fe200078e0ab7 */
[----:B--2---:R-:W-:Y:S01]  /*4910*/  LOP3.LUT R8, R13, 0x180, RZ, 0xfc, !PT ;  /* 0x000001800d087812 */ /* 0x004fe200078efcff */
[----:B------:R-:W-:Y:S01]  /*4920*/  IMAD R177, R251, R182, R177 ;  /* 0x000000b6fbb17224 */ /* 0x000fe200078e02b1 */
[----:B------:R-:W-:Y:S01]  /*4930*/  IABS R182, R12 ;  /* 0x0000000c00b67213 */ /* 0x000fe20000000000 */
[----:B------:R-:W-:Y:S01]  /*4940*/  IMAD.MOV R30, RZ, RZ, -R30 ;  /* 0x000000ffff1e7224 */ /* 0x000fe200078e0a1e */
[----:B------:R-:W-:Y:S01]  /*4950*/  LOP3.LUT R12, R13, 0x17a, RZ, 0xfc, !PT ;  /* 0x0000017a0d0c7812 */ /* 0x000fe200078efcff */
[----:B------:R-:W-:Y:S01]  /*4960*/  IMAD.MOV R31, RZ, RZ, -R31 ;  /* 0x000000ffff1f7224 */ /* 0x000fe200078e0a1f */
[----:B------:R-:W-:Y:S01]  /*4970*/  IABS R189, R10 ;  /* 0x0000000a00bd7213 */ /* 0x000fe20000000000 */
[----:B------:R-:W-:Y:S01]  /*4980*/  IMAD.MOV R181, RZ, RZ, -R181 ;  /* 0x000000ffffb57224 */ /* 0x000fe200078e0ab5 */
[----:B------:R-:W-:Y:S01]  /*4990*/  IABS R190, R8 ;  /* 0x0000000800be7213 */ /* 0x000fe20000000000 */
[C---:B------:R-:W-:Y:S01]  /*49a0*/  IMAD R176, R251.reuse, R183, R176 ;  /* 0x000000b7fbb07224 */ /* 0x040fe200078e02b0 */
[----:B------:R-:W-:Y:S01]  /*49b0*/  IABS R183, R11 ;  /* 0x0000000b00b77213 */ /* 0x000fe20000000000 */
[----:B------:R-:W-:Y:S01]  /*49c0*/  IMAD R140, R251, R30, R140 ;  /* 0x0000001efb8c7224 */ /* 0x000fe200078e028c */
[----:B------:R-:W-:Y:S01]  /*49d0*/  LOP3.LUT R11, R13, 0x17c, RZ, 0xfc, !PT ;  /* 0x0000017c0d0b7812 */ /* 0x000fe200078efcff */
[----:B------:R-:W-:-:S04]  /*49e0*/  IMAD.HI.U32 R187, R29, R182, RZ ;  /* 0x000000b61dbb7227 */ /* 0x000fc800078e00ff */
[----:B------:R-:W-:-:S04]  /*49f0*/  IMAD.HI.U32 R30, R29, R145, RZ ;  /* 0x000000911d1e7227 */ /* 0x000fc800078e00ff */
[C---:B------:R-:W-:Y:S02]  /*4a00*/  IMAD R139, R251.reuse, R31, R139 ;  /* 0x0000001ffb8b7224 */ /* 0x040fe400078e028b */
[----:B------:R-:W-:Y:S01]  /*4a10*/  IMAD R178, R251, R181, R178 ;  /* 0x000000b5fbb27224 */ /* 0x000fe200078e02b2 */
[----:B------:R-:W-:Y:S01]  /*4a20*/  IABS R181, R14 ;  /* 0x0000000e00b57213 */ /* 0x000fe20000000000 */
[----:B------:R-:W-:Y:S01]  /*4a30*/  IMAD.HI.U32 R31, R29, R144, RZ ;  /* 0x000000901d1f7227 */ /* 0x000fe200078e00ff */
[----:B------:R-:W-:-:S03]  /*4a40*/  LOP3.LUT R14, R13, 0x178, RZ, 0xfc, !PT ;  /* 0x000001780d0e7812 */ /* 0x000fc600078efcff */
[C---:B------:R-:W-:Y:S02]  /*4a50*/  IMAD.HI.U32 R186, R29.reuse, R183, RZ ;  /* 0x000000b71dba7227 */ /* 0x040fe400078e00ff */
[----:B------:R-:W-:Y:S02]  /*4a60*/  STL [R1+0x102c], R14 ;  /* 0x00102c0e01007387 */ /* 0x000fe40000100800 */
[----:B------:R-:W-:Y:S02]  /*4a70*/  IMAD.MOV R187, RZ, RZ, -R187 ;  /* 0x000000ffffbb7224 */ /* 0x000fe400078e0abb */
[----:B------:R-:W-:Y:S01]  /*4a80*/  IMAD.MOV R30, RZ, RZ, -R30 ;  /* 0x000000ffff1e7224 */ /* 0x000fe200078e0a1e */
[----:B------:R1:W-:Y:S01]  /*4a90*/  STL [R1+0x1024], R12 ;  /* 0x0010240c01007387 */ /* 0x0003e20000100800 */
[----:B------:R-:W-:Y:S02]  /*4aa0*/  IMAD.MOV R31, RZ, RZ, -R31 ;  /* 0x000000ffff1f7224 */ /* 0x000fe400078e0a1f */
[----:B------:R-:W-:Y:S01]  /*4ab0*/  IMAD.HI.U32 R188, R29, R181, RZ ;  /* 0x000000b51dbc7227 */ /* 0x000fe200078e00ff */
[----:B------:R-:W-:Y:S03]  /*4ac0*/  STL [R1+0x1020], R11 ;  /* 0x0010200b01007387 */ /* 0x000fe60000100800 */
[----:B------:R-:W-:Y:S01]  /*4ad0*/  IMAD.MOV R186, RZ, RZ, -R186 ;  /* 0x000000ffffba7224 */ /* 0x000fe200078e0aba */
[----:B------:R2:W-:Y:S01]  /*4ae0*/  STL [R1+0x101c], R10 ;  /* 0x00101c0a01007387 */ /* 0x0005e20000100800 */
[C---:B------:R-:W-:Y:S01]  /*4af0*/  IMAD R182, R251.reuse, R187, R182 ;  /* 0x000000bbfbb67224 */ /* 0x040fe200078e02b6 */
[----:B------:R-:W-:Y:S01]  /*4b00*/  IABS R187, R12 ;  /* 0x0000000c00bb7213 */ /* 0x000fe20000000000 */
[----:B------:R-:W-:Y:S01]  /*4b10*/  IMAD R145, R251, R30, R145 ;  /* 0x0000001efb917224 */ /* 0x000fe200078e0291 */
[----:B-1----:R-:W-:Y:S01]  /*4b20*/  LOP3.LUT R12, R13, 0x184, RZ, 0xfc, !PT ;  /* 0x000001840d0c7812 */ /* 0x002fe200078efcff */
[----:B------:R-:W-:Y:S01]  /*4b30*/  IMAD.HI.U32 R30, R29, R150, RZ ;  /* 0x000000961d1e7227 */ /* 0x000fe200078e00ff */
[----:B------:R1:W-:Y:S03]  /*4b40*/  STL [R1+0x1058], R8 ;  /* 0x0010580801007387 */ /* 0x0003e60000100800 */
[----:B------:R-:W-:Y:S01]  /*4b50*/  IMAD R144, R251, R31, R144 ;  /* 0x0000001ffb907224 */ /* 0x000fe200078e0290 */
[----:B--2---:R-:W-:Y:S01]  /*4b60*/  LOP3.LUT R10, R13, 0x188, RZ, 0xfc, !PT ;  /* 0x000001880d0a7812 */ /* 0x004fe200078efcff */
[----:B------:R-:W-:-:S03]  /*4b70*/  IMAD.HI.U32 R31, R29, R149, RZ ;  /* 0x000000951d1f7227 */ /* 0x000fc600078e00ff */
[----:B------:R-:W-:Y:S01]  /*4b80*/  IABS R194, R10 ;  /* 0x0000000a00c27213 */ /* 0x000fe20000000000 */
[----:B------:R-:W-:Y:S01]  /*4b90*/  IMAD.MOV R188, RZ, RZ, -R188 ;  /* 0x000000ffffbc7224 */ /* 0x000fe200078e0abc */
[----:B-1----:R-:W-:Y:S01]  /*4ba0*/  LOP3.LUT R8, R13, 0x18a, RZ, 0xfc, !PT ;  /* 0x0000018a0d087812 */ /* 0x002fe200078efcff */
[----:B------:R-:W-:Y:S01]  /*4bb0*/  IMAD R183, R251, R186, R183 ;  /* 0x000000bafbb77224 */ /* 0x000fe200078e02b7 */
[----:B------:R-:W-:Y:S01]  /*4bc0*/  IABS R186, R14 ;  /* 0x0000000e00ba7213 */ /* 0x000fe20000000000 */
[----:B------:R-:W-:Y:S01]  /*4bd0*/  IMAD.MOV R30, RZ, RZ, -R30 ;  /* 0x000000ffff1e7224 */ /* 0x000fe200078e0a1e */
[----:B------:R-:W-:Y:S01]  /*4be0*/  LOP3.LUT R14, R13, 0x182, RZ, 0xfc, !PT ;  /* 0x000001820d0e7812 */ /* 0x000fe200078efcff */
[----:B------:R-:W-:Y:S01]  /*4bf0*/  IMAD.HI.U32 R192, R29, R187, RZ ;  /* 0x000000bb1dc07227 */ /* 0x000fe200078e00ff */
[----:B------:R-:W-:-:S03]  /*4c00*/  IABS R195, R8 ;  /* 0x0000000800c37213 */ /* 0x000fc60000000000 */
[----:B------:R-:W-:Y:S01]  /*4c10*/  IMAD.MOV R31, RZ, RZ, -R31 ;  /* 0x000000ffff1f7224 */ /* 0x000fe200078e0a1f */
[----:B------:R-:W-:Y:S01]  /*4c20*/  STL [R1+0xfd0], R14 ;  /* 0x000fd00e01007387 */ /* 0x000fe20000100800 */
[C---:B------:R-:W-:Y:S01]  /*4c30*/  IMAD R181, R251.reuse, R188, R181 ;  /* 0x000000bcfbb57224 */ /* 0x040fe200078e02b5 */
[----:B------:R-:W-:Y:S01]  /*4c40*/  IABS R188, R11 ;  /* 0x0000000b00bc7213 */ /* 0x000fe20000000000 */
[----:B------:R-:W-:Y:S01]  /*4c50*/  IMAD R150, R251, R30, R150 ;  /* 0x0000001efb967224 */ /* 0x000fe200078e0296 */
[----:B------:R-:W-:Y:S01]  /*4c60*/  LOP3.LUT R11, R13, 0x186, RZ, 0xfc, !PT ;  /* 0x000001860d0b7812 */ /* 0x000fe200078efcff */
[C---:B------:R-:W-:Y:S01]  /*4c70*/  IMAD.HI.U32 R193, R29.reuse, R186, RZ ;  /* 0x000000ba1dc17227 */ /* 0x040fe200078e00ff */
[----:B------:R-:W-:Y:S03]  /*4c80*/  STL [R1+0x100c], R12 ;  /* 0x00100c0c01007387 */ /* 0x000fe60000100800 */
[----:B------:R-:W-:Y:S01]  /*4c90*/  IMAD.MOV R192, RZ, RZ, -R192 ;  /* 0x000000ffffc07224 */ /* 0x000fe200078e0ac0 */
[----:B------:R-:W-:Y:S01]  /*4ca0*/  STL [R1+0x1018], R11 ;  /* 0x0010180b01007387 */ /* 0x000fe20000100800 */
[----:B------:R-:W-:-:S03]  /*4cb0*/  IMAD.HI.U32 R30, R29, R155, RZ ;  /* 0x0000009b1d1e7227 */ /* 0x000fc600078e00ff */
[----:B------:R1:W-:Y:S01]  /*4cc0*/  STL [R1+0x1014], R10 ;  /* 0x0010140a01007387 */ /* 0x0003e20000100800 */
[----:B------:R-:W-:Y:S02]  /*4cd0*/  IMAD R149, R251, R31, R149 ;  /* 0x0000001ffb957224 */ /* 0x000fe400078e0295 */
[C---:B------:R-:W-:Y:S01]  /*4ce0*/  IMAD.HI.U32 R31, R29.reuse, R154, RZ ;  /* 0x0000009a1d1f7227 */ /* 0x040fe200078e00ff */
[----:B------:R2:W-:Y:S03]  /*4cf0*/  STL [R1+0x1054], R8 ;  /* 0x0010540801007387 */ /* 0x0005e60000100800 */
[----:B------:R-:W-:Y:S01]  /*4d00*/  IMAD.HI.U32 R191, R29, R188, RZ ;  /* 0x000000bc1dbf7227 */ /* 0x000fe200078e00ff */
[----:B-1----:R-:W-:-:S03]  /*4d10*/  LOP3.LUT R10, R13, 0x192, RZ, 0xfc, !PT ;  /* 0x000001920d0a7812 */ /* 0x002fc600078efcff */
[----:B------:R-:W-:Y:S02]  /*4d20*/  IMAD.MOV R193, RZ, RZ, -R193 ;  /* 0x000000ffffc17224 */ /* 0x000fe400078e0ac1 */
[----:B------:R-:W-:Y:S01]  /*4d30*/  IMAD R187, R251, R192, R187 ;  /* 0x000000c0fbbb7224 */ /* 0x000fe200078e02bb */
[----:B------:R-:W-:Y:S01]  /*4d40*/  IABS R192, R12 ;  /* 0x0000000c00c07213 */ /* 0x000fe20000000000 */
[----:B------:R-:W-:Y:S01]  /*4d50*/  IMAD.MOV R30, RZ, RZ, -R30 ;  /* 0x000000ffff1e7224 */ /* 0x000fe200078e0a1e */
[C---:B------:R-:W-:Y:S01]  /*4d60*/  LOP3.LUT R12, R13.reuse, 0x18e, RZ, 0xfc, !PT ;  /* 0x0000018e0d0c7812 */ /* 0x040fe200078efcff */
[----:B------:R-:W-:Y:S01]  /*4d70*/  IMAD.MOV R31, RZ, RZ, -R31 ;  /* 0x000000ffff1f7224 */ /* 0x000fe200078e0a1f */
[----:B--2---:R-:W-:Y:S01]  /*4d80*/  LOP3.LUT R8, R13, 0x194, RZ, 0xfc, !PT ;  /* 0x000001940d087812 */ /* 0x004fe200078efcff */
        /* <DEDUP_REMOVED lines=8> */
[----:B------:R-:W-:-:S04]  /*4e10*/  IMAD.HI.U32 R197, R29, R192, RZ ;  /* 0x000000c01dc57227 */ /* 0x000fc800078e00ff */
        /* <DEDUP_REMOVED lines=8> */
[----:B------:R-:W-:Y:S01]  /*4ea0*/  STL [R1+0xfe4], R14 ;  /* 0x000fe40e01007387 */ /* 0x000fe20000100800 */
[----:B------:R-:W-:Y:S02]  /*4eb0*/  IMAD.MOV R31, RZ, RZ, -R31 ;  /* 0x000000ffff1f7224 */ /* 0x000fe400078e0a1f */
[----:B------:R-:W-:Y:S01]  /*4ec0*/  IMAD R160, R251, R30, R160 ;  /* 0x0000001efba07224 */ /* 0x000fe200078e02a0 */
[----:B------:R1:W-:Y:S01]  /*4ed0*/  STL [R1+0xfdc], R12 ;  /* 0x000fdc0c01007387 */ /* 0x0003e20000100800 */
[----:B------:R-:W-:-:S03]  /*4ee0*/  IMAD.HI.U32 R198, R29, R191, RZ ;  /* 0x000000bf1dc67227 */ /* 0x000fc600078e00ff */
[----:B------:R-:W-:Y:S01]  /*4ef0*/  STL [R1+0x1010], R11 ;  /* 0x0010100b01007387 */ /* 0x000fe20000100800 */
[----:B------:R-:W-:Y:S02]  /*4f00*/  IMAD.MOV R196, RZ, RZ, -R196 ;  /* 0x000000ffffc47224 */ /* 0x000fe400078e0ac4 */
[----:B------:R-:W-:Y:S01]  /*4f10*/  IMAD R192, R251, R197, R192 ;  /* 0x000000c5fbc07224 */ /* 0x000fe200078e02c0 */
[----:B------:R-:W-:Y:S01]  /*4f20*/  IABS R197, R12 ;  /* 0x0000000c00c57213 */ /* 0x000fe20000000000 */
[----:B------:R-:W-:Y:S01]  /*4f30*/  IMAD.HI.U32 R30, R29, R165, RZ ;  /* 0x000000a51d1e7227 */ /* 0x000fe200078e00ff */
[----:B-1----:R-:W-:Y:S01]  /*4f40*/  LOP3.LUT R12, R13, 0x198, RZ, 0xfc, !PT ;  /* 0x000001980d0c7812 */ /* 0x002fe200078efcff */
[----:B------:R1:W-:Y:S02]  /*4f50*/  STL [R1+0x104c], R10 ;  /* 0x00104c0a01007387 */ /* 0x0003e40000100800 */
[----:B------:R-:W-:Y:S02]  /*4f60*/  IMAD R159, R251, R31, R159 ;  /* 0x0000001ffb9f7224 */ /* 0x000fe400078e029f */
[----:B------:R-:W-:Y:S01]  /*4f70*/  IMAD.HI.U32 R31, R29, R164, RZ ;  /* 0x000000a41d1f7227 */ /* 0x000fe200078e00ff */
[----:B------:R2:W-:Y:S03]  /*4f80*/  STL [R1+0x1050], R8 ;  /* 0x0010500801007387 */ /* 0x0005e60000100800 */
[----:B------:R-:W-:-:S02]  /*4f90*/  IMAD.MOV R198, RZ, RZ, -R198 ;  /* 0x000000ffffc67224 */ /* 0x000fc400078e0ac6 */
[----:B------:R-:W-:Y:S01]  /*4fa0*/  IMAD R193, R251, R196, R193 ;  /* 0x000000c4fbc17224 */ /* 0x000fe200078e02c1 */
[----:B------:R-:W-:Y:S01]  /*4fb0*/  IABS R196, R14 ;  /* 0x0000000e00c47213 */ /* 0x000fe20000000000 */
[----:B------:R-:W-:Y:S01]  /*4fc0*/  IMAD.MOV R30, RZ, RZ, -R30 ;  /* 0x000000ffff1e7224 */ /* 0x000fe200078e0a1e */
[----:B------:R-:W-:Y:S01]  /*4fd0*/  LOP3.LUT R14, R13, 0x196, RZ, 0xfc, !PT ;  /* 0x000001960d0e7812 */ /* 0x000fe200078efcff */
[----:B------:R-:W-:Y:S01]  /*4fe0*/  IMAD.HI.U32 R202, R29, R197, RZ ;  /* 0x000000c51dca7227 */ /* 0x000fe200078e00ff */
[C---:B-1----:R-:W-:Y:S02]  /*4ff0*/  LOP3.LUT R10, R13.reuse, 0x19c, RZ, 0xfc, !PT ;  /* 0x0000019c0d0a7812 */ /* 0x042fe400078efcff */
[----:B--2---:R-:W-:Y:S01]  /*5000*/  LOP3.LUT R8, R13, 0x19e, RZ, 0xfc, !PT ;  /* 0x0000019e0d087812 */ /* 0x004fe200078efcff */
[----:B------:R-:W-:Y:S01]  /*5010*/  IMAD.MOV R31, RZ, RZ, -R31 ;  /* 0x000000ffff1f7224 */ /* 0x000fe200078e0a1f */
[----:B------:R-:W-:Y:S01]  /*5020*/  STL [R1+0xfd4], R14 ;  /* 0x000fd40e01007387 */ /* 0x000fe20000100800 */
[C---:B------:R-:W-:Y:S01]  /*5030*/  IMAD R191, R251.reuse, R198, R191 ;  /* 0x000000c6fbbf7224 */ /* 0x040fe200078e02bf */
[----:B------:R-:W-:Y:S01]  /*5040*/  IABS R198, R11 ;  /* 0x0000000b00c67213 */ /* 0x000fe20000000000 */
[----:B------:R-:W-:Y:S01]  /*5050*/  IMAD R165, R251, R30, R165 ;  /* 0x0000001efba57224 */ /* 0x000fe200078e02a5 */
[----:B------:R-:W-:Y:S01]  /*5060*/  LOP3.LUT R11, R13, 0x19a, RZ, 0xfc, !PT ;  /* 0x0000019a0d0b7812 */ /* 0x000fe200078efcff */
[----:B------:R-:W-:Y:S01]  /*5070*/  IMAD.HI.U32 R30, R29, R170, RZ ;  /* 0x000000aa1d1e7227 */ /* 0x000fe200078e00ff */
[----:B------:R-:W-:Y:S01]  /*5080*/  STL [R1+0xff4], R12 ;  /* 0x000ff40c01007387 */ /* 0x000fe20000100800 */
[----:B------:R-:W-:-:S02]  /*5090*/  IABS R204, R10 ;  /* 0x0000000a00cc7213 */ /* 0x000fc40000000000 */
[----:B------:R-:W-:Y:S01]  /*50a0*/  IMAD.HI.U32 R203, R29, R196, RZ ;  /* 0x000000c41dcb7227 */ /* 0x000fe200078e00ff */
[----:B------:R-:W-:Y:S01]  /*50b0*/  STL [R1+0x1048], R11 ;  /* 0x0010480b01007387 */ /* 0x000fe20000100800 */
[----:B------:R-:W-:Y:S02]  /*50c0*/  IABS R205, R8 ;  /* 0x0000000800cd7213 */ /* 0x000fe40000000000 */
[----:B------:R-:W-:Y:S01]  /*50d0*/  IMAD.MOV R202, RZ, RZ, -R202 ;  /* 0x000000ffffca7224 */ /* 0x000fe200078e0aca */
[----:B------:R1:W-:Y:S01]  /*50e0*/  STL [R1+0x1044], R10 ;  /* 0x0010440a01007387 */ /* 0x0003e20000100800 */
[----:B------:R-:W-:Y:S02]  /*50f0*/  IMAD R164, R251, R31, R164 ;  /* 0x0000001ffba47224 */ /* 0x000fe400078e02a4 */
[----:B------:R-:W-:Y:S01]  /*5100*/  IMAD.HI.U32 R31, R29, R169, RZ ;  /* 0x000000a91d1f7227 */ /* 0x000fe200078e00ff */
[----:B------:R2:W-:Y:S03]  /*5110*/  STL [R1+0x103c], R8 ;  /* 0x00103c0801007387 */ /* 0x0005e60000100800 */
[----:B------:R-:W-:-:S02]  /*5120*/  IMAD.MOV R30, RZ, RZ, -R30 ;  /* 0x000000ffff1e7224 */ /* 0x000fc400078e0a1e */
        /* <DEDUP_REMOVED lines=8> */
[C---:B------:R-:W-:Y:S01]  /*51b0*/  IMAD R170, R251.reuse, R30, R170 ;  /* 0x0000001efbaa7224 */ /* 0x040fe200078e02aa */
[----:B------:R-:W-:Y:S01]  /*51c0*/  IABS R209, R10 ;  /* 0x0000000a00d17213 */ /* 0x000fe20000000000 */
[----:B------:R-:W-:Y:S01]  /*51d0*/  IMAD.MOV R201, RZ, RZ, -R201 ;  /* 0x000000ffffc97224 */ /* 0x000fe200078e0ac9 */
[----:B------:R-:W-:Y:S01]  /*51e0*/  IABS R210, R8 ;  /* 0x0000000800d27213 */ /* 0x000fe20000000000 */
[----:B------:R-:W-:Y:S01]  /*51f0*/  IMAD R196, R251, R203, R196 ;  /* 0x000000cbfbc47224 */ /* 0x000fe200078e02c4 */
[----:B------:R-:W-:Y:S01]  /*5200*/  IABS R203, R11 ;  /* 0x0000000b00cb7213 */ /* 0x000fe20000000000 */
[----:B------:R-:W-:Y:S01]  /*5210*/  IMAD.HI.U32 R30, R29, R175, RZ ;  /* 0x000000af1d1e7227 */ /* 0x000fe200078e00ff */
[----:B------:R-:W-:-:S03]  /*5220*/  LOP3.LUT R11, R13, 0x1a4, RZ, 0xfc, !PT ;  /* 0x000001a40d0b7812 */ /* 0x000fc600078efcff */
[----:B------:R-:W-:Y:S02]  /*5230*/  IMAD R169, R251, R31, R169 ;  /* 0x0000001ffba97224 */ /* 0x000fe400078e02a9 */
[----:B------:R-:W-:-:S04]  /*5240*/  IMAD.HI.U32 R207, R29, R202, RZ ;  /* 0x000000ca1dcf7227 */ /* 0x000fc800078e00ff */
        /* <DEDUP_REMOVED lines=23> */
[----:B------:R-:W-:-:S02]  /*53c0*/  IMAD.MOV R30, RZ, RZ, -R30 ;  /* 0x000000ffff1e7224 */ /* 0x000fc400078e0a1e */
[----:B------:R-:W-:Y:S01]  /*53d0*/  IMAD.MOV R208, RZ, RZ, -R208 ;  /* 0x000000ffffd07224 */ /* 0x000fe200078e0ad0 */
[----:B------:R-:W-:Y:S01]  /*53e0*/  IABS R214, R10 ;  /* 0x0000000a00d67213 */ /* 0x000fe20000000000 */
[----:B------:R-:W-:Y:S01]  /*53f0*/  IMAD R203, R251, R206, R203 ;  /* 0x000000cefbcb7224 */ /* 0x000fe200078e02cb */
[----:B------:R-:W-:Y:S01]  /*5400*/  IABS R206, R14 ;  /* 0x0000000e00ce7213 */ /* 0x000fe20000000000 */
[----:B------:R-:W-:Y:S01]  /*5410*/  IMAD.MOV R31, RZ, RZ, -R31 ;  /* 0x000000ffff1f7224 */ /* 0x000fe200078e0a1f */
[----:B------:R-:W-:Y:S01]  /*5420*/  LOP3.LUT R14, R13, 0x1aa, RZ, 0xfc, !PT ;  /* 0x000001aa0d0e7812 */ /* 0x000fe200078efcff */
[----:B------:R-:W-:Y:S01]  /*5430*/  IMAD.HI.U32 R212, R29, R207, RZ ;  /* 0x000000cf1dd47227 */ /* 0x000fe200078e00ff */
[----:B-1----:R-:W-:-:S03]  /*5440*/  LOP3.LUT R8, R13, 0x1b2, RZ, 0xfc, !PT ;  /* 0x000001b20d087812 */ /* 0x002fc600078efcff */
[C---:B------:R-:W-:Y:S01]  /*5450*/  IMAD R180, R251.reuse, R30, R180 ;  /* 0x0000001efbb47224 */ /* 0x040fe200078e02b4 */
[----:B------:R-:W-:Y:S01]  /*5460*/  STL [R1+0xf7c], R14 ;  /* 0x000f7c0e01007387 */ /* 0x000fe20000100800 */
[----:B------:R-:W-:Y:S01]  /*5470*/  IMAD R201, R251, R208, R201 ;  /* 0x000000d0fbc97224 */ /* 0x000fe200078e02c9 */
[----:B------:R-:W-:Y:S01]  /*5480*/  IABS R208, R11 ;  /* 0x0000000b00d07213 */ /* 0x000fe20000000000 */
[----:B------:R-:W-:Y:S01]  /*5490*/  IMAD.HI.U32 R30, R29, R185, RZ ;  /* 0x000000b91d1e7227 */ /* 0x000fe200078e00ff */
[----:B------:R-:W-:Y:S01]  /*54a0*/  LOP3.LUT R11, R13, 0x1ae, RZ, 0xfc, !PT ;  /* 0x000001ae0d0b7812 */ /* 0x000fe200078efcff */
[----:B------:R-:W-:Y:S01]  /*54b0*/  STL [R1+0xf78], R12 ;  /* 0x000f780c01007387 */ /* 0x000fe20000100800 */
[----:B------:R-:W-:Y:S01]  /*54c0*/  IABS R215, R8 ;  /* 0x0000000800d77213 */ /* 0x000fe20000000000 */
[----:B------:R-:W-:Y:S02]  /*54d0*/  IMAD R179, R251, R31, R179 ;  /* 0x0000001ffbb37224 */ /* 0x000fe400078e02b3 */
[C---:B------:R-:W-:Y:S01]  /*54e0*/  IMAD.HI.U32 R213, R29.reuse, R206, RZ ;  /* 0x000000ce1dd57227 */ /* 0x040fe200078e00ff */
[----:B------:R-:W-:Y:S03]  /*54f0*/  STL [R1+0xf74], R11 ;  /* 0x000f740b01007387 */ /* 0x000fe60000100800 */
[----:B------:R-:W-:Y:S01]  /*5500*/  IMAD.MOV R212, RZ, RZ, -R212 ;  /* 0x000000ffffd47224 */ /* 0x000fe200078e0ad4 */
[----:B------:R1:W-:Y:S01]  /*5510*/  STL [R1+0xf6c], R10 ;  /* 0x000f6c0a01007387 */ /* 0x0003e20000100800 */
[----:B------:R-:W-:-:S03]  /*5520*/  IMAD.HI.U32 R31, R29, R184, RZ ;  /* 0x000000b81d1f7227 */ /* 0x000fc600078e00ff */
[----:B------:R2:W-:Y:S01]  /*5530*/  STL [R1+0xf60], R8 ;  /* 0x000f600801007387 */ /* 0x0005e20000100800 */
[----:B------:R-:W-:Y:S02]  /*5540*/  IMAD.MOV R30, RZ, RZ, -R30 ;  /* 0x000000ffff1e7224 */ /* 0x000fe400078e0a1e */
[----:B------:R-:W-:Y:S01]  /*5550*/  IMAD.HI.U32 R211, R29, R208, RZ ;  /* 0x000000d01dd37227 */ /* 0x000fe200078e00ff */
[----:B-1----:R-:W-:-:S03]  /*5560*/  LOP3.LUT R10, R13, 0x1ba, RZ, 0xfc, !PT ;  /* 0x000001ba0d0a7812 */ /* 0x002fc600078efcff */
[----:B------:R-:W-:Y:S02]  /*5570*/  IMAD.MOV R213, RZ, RZ, -R213 ;  /* 0x000000ffffd57224 */ /* 0x000fe400078e0ad5 */
[----:B------:R-:W-:Y:S01]  /*5580*/  IMAD R207, R251, R212, R207 ;  /* 0x000000d4fbcf7224 */ /* 0x000fe200078e02cf */
[----:B------:R-:W-:Y:S01]  /*5590*/  IABS R212, R12 ;  /* 0x0000000c00d47213 */ /* 0x000fe20000000000 */
[----:B------:R-:W-:Y:S01]  /*55a0*/  IMAD.MOV R31, RZ, RZ, -R31 ;  /* 0x000000ffff1f7224 */ /* 0x000fe200078e0a1f */
[----:B------:R-:W-:Y:S01]  /*55b0*/  LOP3.LUT R12, R13, 0x1b6, RZ, 0xfc, !PT ;  /* 0x000001b60d0c7812 */ /* 0x000fe200078efcff */
[----:B------:R-:W-:Y:S01]  /*55c0*/  IMAD R185, R251, R30, R185 ;  /* 0x0000001efbb97224 */ /* 0x000fe200078e02b9 */
[----:B--2---:R-:W-:Y:S01]  /*55d0*/  LOP3.LUT R8, R13, 0x1bc, RZ, 0xfc, !PT ;  /* 0x000001bc0d087812 */ /* 0x004fe200078efcff */
[----:B------:R-:W-:Y:S01]  /*55e0*/  IMAD.HI.U32 R30, R29, R190, RZ ;  /* 0x000000be1d1e7227 */ /* 0x000fe200078e00ff */
[----:B------:R-:W-:Y:S02]  /*55f0*/  IABS R219, R10 ;  /* 0x0000000a00db7213 */ /* 0x000fe40000000000 */
[----:B------:R-:W-:Y:S01]  /*5600*/  IABS R220, R8 ;  /* 0x0000000800dc7213 */ /* 0x000fe20000000000 */
[----:B------:R-:W-:Y:S01]  /*5610*/  IMAD.MOV R211, RZ, RZ, -R211 ;  /* 0x000000ffffd37224 */ /* 0x000fe200078e0ad3 */
[----:B------:R-:W-:Y:S01]  /*5620*/  IADD3 R30, -R30, RZ, RZ ;  /* 0x000000ff1e1e7210 */ /* 0x000fe20007ffe1ff */
[C---:B------:R-:W-:Y:S01]  /*5630*/  IMAD R206, R251.reuse, R213, R206 ;  /* 0x000000d5fbce7224 */ /* 0x040fe200078e02ce */
[----:B------:R-:W-:Y:S01]  /*5640*/  IABS R213, R11 ;  /* 0x0000000b00d57213 */ /* 0x000fe20000000000 */
[----:B------:R-:W-:Y:S01]  /*5650*/  IMAD R184, R251, R31, R184 ;  /* 0x0000001ffbb87224 */ /* 0x000fe200078e02b8 */
[----:B------:R-:W-:Y:S01]  /*5660*/  LOP3.LUT R11, R13, 0x1b8, RZ, 0xfc, !PT ;  /* 0x000001b80d0b7812 */ /* 0x000fe200078efcff */
[----:B------:R-:W-:-:S04]  /*5670*/  IMAD.HI.U32 R31, R29, R189, RZ ;  /* 0x000000bd1d1f7227 */ /* 0x000fc800078e00ff */
[----:B------:R-:W-:-:S04]  /*5680*/  IMAD.HI.U32 R217, R29, R212, RZ ;  /* 0x000000d41dd97227 */ /* 0x000fc800078e00ff */
[----:B------:R-:W-:Y:S01]  /*5690*/  IMAD R208, R251, R211, R208 ;  /* 0x000000d3fbd07224 */ /* 0x000fe200078e02d0 */
[----:B------:R-:W-:Y:S01]  /*56a0*/  IABS R211, R14 ;  /* 0x0000000e00d37213 */ /* 0x000fe20000000000 */
[----:B------:R-:W-:Y:S01]  /*56b0*/  IMAD.MOV R31, RZ, RZ, -R31 ;  /* 0x000000ffff1f7224 */ /* 0x000fe200078e0a1f */
[----:B------:R-:W-:Y:S01]  /*56c0*/  IADD3 R217, -R217, RZ, RZ ;  /* 0x000000ffd9d97210 */ /* 0x000fe20007ffe1ff */
[----:B------:R-:W-:Y:S01]  /*56d0*/  IMAD.HI.U32 R216, R29, R213, RZ ;  /* 0x000000d51dd87227 */ /* 0x000fe200078e00ff */
[----:B------:R-:W-:-:S03]  /*56e0*/  LOP3.LUT R14, R13, 0x1b4, RZ, 0xfc, !PT ;  /* 0x000001b40d0e7812 */ /* 0x000fc600078efcff */
[C---:B------:R-:W-:Y:S02]  /*56f0*/  IMAD R189, R251.reuse, R31, R189 ;  /* 0x0000001ffbbd7224 */ /* 0x040fe400078e02bd */
[----:B------:R-:W-:Y:S01]  /*5700*/  IMAD R190, R251, R30, R190 ;  /* 0x0000001efbbe7224 */ /* 0x000fe200078e02be */
[----:B------:R-:W-:Y:S01]  /*5710*/  STL [R1+0xf58], R14 ;  /* 0x000f580e01007387 */ /* 0x000fe20000100800 */
[----:B------:R-:W-:-:S03]  /*5720*/  IMAD.HI.U32 R218, R29, R211, RZ ;  /* 0x000000d31dda7227 */ /* 0x000fc600078e00ff */
[----:B------:R1:W-:Y:S01]  /*5730*/  STL [R1+0xf54], R12 ;  /* 0x000f540c01007387 */ /* 0x0003e20000100800 */
[----:B------:R-:W-:Y:S02]  /*5740*/  IMAD.MOV R216, RZ, RZ, -R216 ;  /* 0x000000ffffd87224 */ /* 0x000fe400078e0ad8 */
[C---:B------:R-:W-:Y:S01]  /*5750*/  IMAD.HI.U32 R31, R29.reuse, R194, RZ ;  /* 0x000000c21d1f7227 */ /* 0x040fe200078e00ff */
[----:B------:R2:W-:Y:S03]  /*5760*/  STL [R1+0xf50], R11 ;  /* 0x000f500b01007387 */ /* 0x0005e60000100800 */
[----:B------:R-:W-:Y:S01]  /*5770*/  IMAD.HI.U32 R30, R29, R195, RZ ;  /* 0x000000c31d1e7227 */ /* 0x000fe200078e00ff */
[----:B------:R3:W-:Y:S03]  /*5780*/  STL [R1+0xf4c], R10 ;  /* 0x000f4c0a01007387 */ /* 0x0007e60000100800 */
[----:B------:R-:W-:Y:S01]  /*5790*/  IMAD R212, R251, R217, R212 ;  /* 0x000000d9fbd47224 */ /* 0x000fe200078e02d4 */
[----:B------:R-:W-:Y:S01]  /*57a0*/  IABS R217, R12 ;  /* 0x0000000c00d97213 */ /* 0x000fe20000000000 */
[----:B------:R-:W-:Y:S01]  /*57b0*/  IMAD.MOV R218, RZ, RZ, -R218 ;  /* 0x000000ffffda7224 */ /* 0x000fe200078e0ada */
[----:B-1----:R-:W-:Y:S01]  /*57c0*/  LOP3.LUT R12, R13, 0x1c0, RZ, 0xfc, !PT ;  /* 0x000001c00d0c7812 */ /* 0x002fe200078efcff */
[----:B------:R-:W-:Y:S01]  /*57d0*/  IMAD R213, R251, R216, R213 ;  /* 0x000000d8fbd57224 */ /* 0x000fe200078e02d5 */
[----:B------:R-:W-:Y:S01]  /*57e0*/  IABS R216, R14 ;  /* 0x0000000e00d87213 */ /* 0x000fe20000000000 */
[----:B------:R-:W-:Y:S01]  /*57f0*/  IMAD.MOV R31, RZ, RZ, -R31 ;  /* 0x000000ffff1f7224 */ /* 0x000fe200078e0a1f */
[----:B------:R-:W-:Y:S01]  /*5800*/  LOP3.LUT R14, R13, 0x1be, RZ, 0xfc, !PT ;  /* 0x000001be0d0e7812 */ /* 0x000fe200078efcff */
[----:B------:R-:W-:Y:S01]  /*5810*/  IMAD.MOV R30, RZ, RZ, -R30 ;  /* 0x000000ffff1e7224 */ /* 0x000fe200078e0a1e */
[----:B------:R1:W-:Y:S01]  /*5820*/  STL [R1+0xf48], R8 ;  /* 0x000f480801007387 */ /* 0x0003e20000100800 */
[----:B------:R-:W-:Y:S01]  /*5830*/  IMAD R211, R251, R218, R211 ;  /* 0x000000dafbd37224 */ /* 0x000fe200078e02d3 */
[----:B------:R-:W-:Y:S01]  /*5840*/  IABS R218, R11 ;  /* 0x0000000b00da7213 */ /* 0x000fe20000000000 */
[----:B------:R-:W-:Y:S01]  /*5850*/  IMAD.HI.U32 R222, R29, R217, RZ ;  /* 0x000000d91dde7227 */ /* 0x000fe200078e00ff */
[C---:B--2---:R-:W-:Y:S01]  /*5860*/  LOP3.LUT R11, R13.reuse, 0x1c2, RZ, 0xfc, !PT ;  /* 0x000001c20d0b7812 */ /* 0x044fe200078efcff */
[----:B------:R-:W-:Y:S01]  /*5870*/  STL [R1+0xf44], R14 ;  /* 0x000f440e01007387 */ /* 0x000fe20000100800 */
[----:B---3--:R-:W-:Y:S01]  /*5880*/  LOP3.LUT R10, R13, 0x1c4, RZ, 0xfc, !PT ;  /* 0x000001c40d0a7812 */ /* 0x008fe200078efcff */
[----:B------:R-:W-:-:S02]  /*5890*/  IMAD R194, R251, R31, R194 ;  /* 0x0000001ffbc27224 */ /* 0x000fc400078e02c2 */
[----:B------:R-:W-:Y:S01]  /*58a0*/  IMAD R195, R251, R30, R195 ;  /* 0x0000001efbc37224 */ /* 0x000fe200078e02c3 */
[----:B------:R-:W-:Y:S01]  /*58b0*/  STL [R1+0xf40], R12 ;  /* 0x000f400c01007387 */ /* 0x000fe20000100800 */
[----:B------:R-:W-:Y:S01]  /*58c0*/  IMAD.HI.U32 R31, R29, R199, RZ ;  /* 0x000000c71d1f7227 */ /* 0x000fe200078e00ff */
[----:B-1----:R-:W-:Y:S02]  /*58d0*/  LOP3.LUT R8, R13, 0x1c6, RZ, 0xfc, !PT ;  /* 0x000001c60d087812 */ /* 0x002fe400078efcff */
[----:B------:R-:W-:Y:S01]  /*58e0*/  STL [R1+0xf3c], R11 ;  /* 0x000f3c0b01007387 */ /* 0x000fe20000100800 */
[C---:B------:R-:W-:Y:S01]  /*58f0*/  IMAD.HI.U32 R30, R29.reuse, R200, RZ ;  /* 0x000000c81d1e7227 */ /* 0x040fe200078e00ff */
[----:B------:R-:W-:Y:S02]  /*5900*/  IABS R224, R10 ;  /* 0x0000000a00e07213 */ /* 0x000fe40000000000 */
[----:B------:R1:W-:Y:S01]  /*5910*/  STL [R1+0xf38], R10 ;  /* 0x000f380a01007387 */ /* 0x0003e20000100800 */
[----:B------:R-:W-:Y:S01]  /*5920*/  IMAD.HI.U32 R223, R29, R216, RZ ;  /* 0x000000d81ddf7227 */ /* 0x000fe200078e00ff */
[----:B------:R-:W-:-:S02]  /*5930*/  IABS R225, R8 ;  /* 0x0000000800e17213 */ /* 0x000fc40000000000 */
[----:B------:R2:W-:Y:S01]  /*5940*/  STL [R1+0xf34], R8 ;  /* 0x000f340801007387 */ /* 0x0005e20000100800 */
[----:B------:R-:W-:Y:S02]  /*5950*/  IMAD.MOV R222, RZ, RZ, -R222 ;  /* 0x000000ffffde7224 */ /* 0x000fe400078e0ade */
[----:B------:R-:W-:Y:S02]  /*5960*/  IMAD.MOV R31, RZ, RZ, -R31 ;  /* 0x000000ffff1f7224 */ /* 0x000fe400078e0a1f */
[----:B------:R-:W-:Y:S01]  /*5970*/  IMAD.MOV R30, RZ, RZ, -R30 ;  /* 0x000000ffff1e7224 */ /* 0x000fe200078e0a1e */
[----:B-1----:R-:W-:Y:S01]  /*5980*/  LOP3.LUT R10, R13, 0x1ce, RZ, 0xfc, !PT ;  /* 0x000001ce0d0a7812 */ /* 0x002fe200078efcff */
[----:B------:R-:W-:Y:S01]  /*5990*/  IMAD.HI.U32 R221, R29, R218, RZ ;  /* 0x000000da1ddd7227 */ /* 0x000fe200078e00ff */
[----:B--2---:R-:W-:-:S03]  /*59a0*/  LOP3.LUT R8, R13, 0x1d0, RZ, 0xfc, !PT ;  /* 0x000001d00d087812 */ /* 0x004fc600078efcff */
        /* <DEDUP_REMOVED lines=8> */
[----:B------:R-:W-:Y:S02]  /*5a30*/  IMAD.MOV R221, RZ, RZ, -R221 ;  /* 0x000000ffffdd7224 */ /* 0x000fe400078e0add */
[----:B------:R-:W-:Y:S01]  /*5a40*/  IMAD R216, R251, R223, R216 ;  /* 0x000000dffbd87224 */ /* 0x000fe200078e02d8 */
[----:B------:R-:W-:Y:S01]  /*5a50*/  IABS R223, R11 ;  /* 0x0000000b00df7213 */ /* 0x000fe20000000000 */
[----:B------:R-:W-:Y:S01]  /*5a60*/  IMAD.HI.U32 R31, R29, R204, RZ ;  /* 0x000000cc1d1f7227 */ /* 0x000fe200078e00ff */
[----:B------:R-:W-:-:S03]  /*5a70*/  LOP3.LUT R11, R13, 0x1cc, RZ, 0xfc, !PT ;  /* 0x000001cc0d0b7812 */ /* 0x000fc600078efcff */
        /* <DEDUP_REMOVED lines=8> */
[----:B------:R-:W-:-:S03]  /*5b00*/  IMAD.HI.U32 R226, R29, R223, RZ ;  /* 0x000000df1de27227 */ /* 0x000fc600078e00ff */
[----:B------:R-:W-:Y:S01]  /*5b10*/  STL [R1+0xf2c], R12 ;  /* 0x000f2c0c01007387 */ /* 0x000fe20000100800 */
[----:B------:R-:W-:Y:S02]  /*5b20*/  IMAD.MOV R227, RZ, RZ, -R227 ;  /* 0x000000ffffe37224 */ /* 0x000fe400078e0ae3 */
[C---:B------:R-:W-:Y:S01]  /*5b30*/  IMAD R204, R251.reuse, R31, R204 ;  /* 0x0000001ffbcc7224 */ /* 0x040fe200078e02cc */
[----:B------:R-:W-:Y:S01]  /*5b40*/  STL [R1+0xf28], R11 ;  /* 0x000f280b01007387 */ /* 0x000fe20000100800 */
[----:B------:R-:W-:Y:S02]  /*5b50*/  IMAD R205, R251, R30, R205 ;  /* 0x0000001efbcd7224 */ /* 0x000fe400078e02cd */
[C---:B------:R-:W-:Y:S01]  /*5b60*/  IMAD.HI.U32 R31, R29.reuse, R209, RZ ;  /* 0x000000d11d1f7227 */ /* 0x040fe200078e00ff */
[----:B------:R1:W-:Y:S03]  /*5b70*/  STL [R1+0xf20], R10 ;  /* 0x000f200a01007387 */ /* 0x0003e60000100800 */
        /* <DEDUP_REMOVED lines=31> */
[----:B------:R-:W-:Y:S01]  /*5d70*/  IMAD.MOV R31, RZ, RZ, -R31 ;  /* 0x000000ffff1f7224 */ /* 0x000fe200078e0a1f */
[----:B------:R2:W-:Y:S01]  /*5d80*/  STL [R1+0xf08], R8 ;  /* 0x000f080801007387 */ /* 0x0005e20000100800 */
[----:B------:R-:W-:Y:S02]  /*5d90*/  IMAD.MOV R30, RZ, RZ, -R30 ;  /* 0x000000ffff1e7224 */ /* 0x000fe400078e0a1e */
[----:B------:R-:W-:Y:S01]  /*5da0*/  IMAD.HI.U32 R231, R29, R228, RZ ;  /* 0x000000e41de77227 */ /* 0x000fe200078e00ff */
[----:B-1----:R-:W-:-:S03]  /*5db0*/  LOP3.LUT R10, R13, 0x1e2, RZ, 0xfc, !PT ;  /* 0x000001e20d0a7812 */ /* 0x002fc600078efcff */
[----:B------:R-:W-:Y:S02]  /*5dc0*/  IMAD.MOV R233, RZ, RZ, -R233 ;  /* 0x000000ffffe97224 */ /* 0x000fe400078e0ae9 */
[C---:B------:R-:W-:Y:S01]  /*5dd0*/  IMAD R227, R251.reuse, R232, R227 ;  /* 0x000000e8fbe37224 */ /* 0x040fe200078e02e3 */
[----:B------:R-:W-:Y:S01]  /*5de0*/  IABS R232, R12 ;  /* 0x0000000c00e87213 */ /* 0x000fe20000000000 */
[----:B------:R-:W-:Y:S01]  /*5df0*/  IMAD R214, R251, R31, R214 ;  /* 0x0000001ffbd67224 */ /* 0x000fe200078e02d6 */
[----:B------:R-:W-:Y:S01]  /*5e00*/  LOP3.LUT R12, R13, 0x1de, RZ, 0xfc, !PT ;  /* 0x000001de0d0c7812 */ /* 0x000fe200078efcff */
[----:B------:R-:W-:Y:S01]  /*5e10*/  IMAD R215, R251, R30, R215 ;  /* 0x0000001efbd77224 */ /* 0x000fe200078e02d7 */
[----:B--2---:R-:W-:Y:S01]  /*5e20*/  LOP3.LUT R8, R13, 0x1e4, RZ, 0xfc, !PT ;  /* 0x000001e40d087812 */ /* 0x004fe200078efcff */
[C---:B------:R-:W-:Y:S01]  /*5e30*/  IMAD.HI.U32 R31, R29.reuse, R219, RZ ;  /* 0x000000db1d1f7227 */ /* 0x040fe200078e00ff */
[----:B------:R-:W-:Y:S02]  /*5e40*/  IABS R239, R10 ;  /* 0x0000000a00ef7213 */ /* 0x000fe40000000000 */
[----:B------:R-:W-:Y:S01]  /*5e50*/  IABS R240, R8 ;  /* 0x0000000800f07213 */ /* 0x000fe20000000000 */
[----:B------:R-:W-:-:S04]  /*5e60*/  IMAD.HI.U32 R30, R29, R220, RZ ;  /* 0x000000dc1d1e7227 */ /* 0x000fc800078e00ff */
[----:B------:R-:W-:Y:S02]  /*5e70*/  IMAD.MOV R231, RZ, RZ, -R231 ;  /* 0x000000ffffe77224 */ /* 0x000fe400078e0ae7 */
[----:B------:R-:W-:Y:S01]  /*5e80*/  IMAD R226, R251, R233, R226 ;  /* 0x000000e9fbe27224 */ /* 0x000fe200078e02e2 */
[----:B------:R-:W-:Y:S01]  /*5e90*/  IABS R233, R11 ;  /* 0x0000000b00e97213 */ /* 0x000fe20000000000 */
[----:B------:R-:W-:Y:S01]  /*5ea0*/  IMAD.MOV R31, RZ, RZ, -R31 ;  /* 0x000000ffff1f7224 */ /* 0x000fe200078e0a1f */
[----:B------:R-:W-:Y:S01]  /*5eb0*/  LOP3.LUT R11, R13, 0x1e0, RZ, 0xfc, !PT ;  /* 0x000001e00d0b7812 */ /* 0x000fe200078efcff */
[----:B------:R-:W-:Y:S02]  /*5ec0*/  IMAD.MOV R30, RZ, RZ, -R30 ;  /* 0x000000ffff1e7224 */ /* 0x000fe400078e0a1e */
[----:B------:R-:W-:Y:S01]  /*5ed0*/  IMAD R228, R251, R231, R228 ;  /* 0x000000e7fbe47224 */ /* 0x000fe200078e02e4 */
[----:B------:R-:W-:Y:S01]  /*5ee0*/  IABS R231, R14 ;  /* 0x0000000e00e77213 */ /* 0x000fe20000000000 */
[----:B------:R-:W-:Y:S01]  /*5ef0*/  IMAD.HI.U32 R237, R29, R232, RZ ;  /* 0x000000e81ded7227 */ /* 0x000fe200078e00ff */
[----:B------:R-:W-:-:S03]  /*5f00*/  LOP3.LUT R14, R13, 0x1dc, RZ, 0xfc, !PT ;  /* 0x000001dc0d0e7812 */ /* 0x000fc600078efcff */
[----:B------:R-:W-:Y:S01]  /*5f10*/  IMAD.HI.U32 R236, R29, R233, RZ ;  /* 0x000000e91dec7227 */ /* 0x000fe200078e00ff */
[----:B------:R-:W-:Y:S01]  /*5f20*/  IABS R242, R14 ;  /* 0x0000000e00f27213 */ /* 0x000fe20000000000 */
[----:B------:R-:W-:Y:S02]  /*5f30*/  STL [R1+0xf04], R14 ;  /* 0x000f040e01007387 */ /* 0x000fe40000100800 */
[C---:B------:R-:W-:Y:S02]  /*5f40*/  IMAD R219, R251.reuse, R31, R219 ;  /* 0x0000001ffbdb7224 */ /* 0x040fe400078e02db */
[----:B------:R-:W-:Y:S01]  /*5f50*/  IMAD R220, R251, R30, R220 ;  /* 0x0000001efbdc7224 */ /* 0x000fe200078e02dc */
[----:B------:R1:W-:Y:S01]  /*5f60*/  STL [R1+0xf00], R12 ;  /* 0x000f000c01007387 */ /* 0x0003e20000100800 */
[----:B------:R-:W-:Y:S02]  /*5f70*/  IMAD.MOV R237, RZ, RZ, -R237 ;  /* 0x000000ffffed7224 */ /* 0x000fe400078e0aed */
[C---:B------:R-:W-:Y:S01]  /*5f80*/  IMAD.HI.U32 R31, R29.reuse, R224, RZ ;  /* 0x000000e01d1f7227 */ /* 0x040fe200078e00ff */
[----:B------:R-:W-:Y:S03]  /*5f90*/  STL [R1+0xefc], R11 ;  /* 0x000efc0b01007387 */ /* 0x000fe60000100800 */
[----:B------:R-:W-:Y:S01]  /*5fa0*/  IMAD.HI.U32 R30, R29, R225, RZ ;  /* 0x000000e11d1e7227 */ /* 0x000fe200078e00ff */
[----:B------:R2:W-:Y:S03]  /*5fb0*/  STL [R1+0xef8], R10 ;  /* 0x000ef80a01007387 */ /* 0x0005e60000100800 */
[----:B------:R-:W-:Y:S01]  /*5fc0*/  IMAD.MOV R236, RZ, RZ, -R236 ;  /* 0x000000ffffec7224 */ /* 0x000fe200078e0aec */
[----:B------:R3:W-:Y:S01]  /*5fd0*/  STL [R1+0xef4], R8 ;  /* 0x000ef40801007387 */ /* 0x0007e20000100800 */
[----:B------:R-:W-:Y:S01]  /*5fe0*/  IMAD R232, R251, R237, R232 ;  /* 0x000000edfbe87224 */ /* 0x000fe200078e02e8 */
[----:B------:R-:W-:Y:S01]  /*5ff0*/  IABS R237, R12 ;  /* 0x0000000c00ed7213 */ /* 0x000fe20000000000 */
[----:B------:R-:W-:Y:S01]  /*6000*/  IMAD.MOV R31, RZ, RZ, -R31 ;  /* 0x000000ffff1f7224 */ /* 0x000fe200078e0a1f */
[C---:B-1----:R-:W-:Y:S01]  /*6010*/  LOP3.LUT R12, R13.reuse, 0x1e8, RZ, 0xfc, !PT ;  /* 0x000001e80d0c7812 */ /* 0x042fe200078efcff */
[----:B------:R-:W-:Y:S01]  /*6020*/  IMAD.MOV R30, RZ, RZ, -R30 ;  /* 0x000000ffff1e7224 */ /* 0x000fe200078e0a1e */
[----:B--2---:R-:W-:Y:S01]  /*6030*/  LOP3.LUT R10, R13, 0x1ec, RZ, 0xfc, !PT ;  /* 0x000001ec0d0a7812 */ /* 0x004fe200078efcff */
[----:B------:R-:W-:-:S02]  /*6040*/  IMAD R233, R251, R236, R233 ;  /* 0x000000ecfbe97224 */ /* 0x000fc400078e02e9 */
[----:B------:R-:W-:Y:S01]  /*6050*/  IMAD.HI.U32 R236, R29, R242, RZ ;  /* 0x000000f21dec7227 */ /* 0x000fe200078e00ff */
[----:B---3--:R-:W-:Y:S02]  /*6060*/  LOP3.LUT R8, R13, 0x1e6, RZ, 0xfc, !PT ;  /* 0x000001e60d087812 */ /* 0x008fe400078efcff */
[----:B------:R-:W-:Y:S01]  /*6070*/  IABS R244, R10 ;  /* 0x0000000a00f47213 */ /* 0x000fe20000000000 */
[----:B------:R-:W-:Y:S02]  /*6080*/  IMAD.HI.U32 R238, R29, R231, RZ ;  /* 0x000000e71dee7227 */ /* 0x000fe400078e00ff */
[----:B------:R-:W-:Y:S02]  /*6090*/  STL [R1+0xef0], R8 ;  /* 0x000ef00801007387 */ /* 0x000fe40000100800 */
[C---:B------:R-:W-:Y:S02]  /*60a0*/  IMAD R224, R251.reuse, R31, R224 ;  /* 0x0000001ffbe07224 */ /* 0x040fe400078e02e0 */
[----:B------:R-:W-:Y:S01]  /*60b0*/  IMAD R225, R251, R30, R225 ;  /* 0x0000001efbe17224 */ /* 0x000fe200078e02e1 */
[----:B------:R1:W-:Y:S01]  /*60c0*/  STL [R1+0xeec], R12 ;  /* 0x000eec0c01007387 */ /* 0x0003e20000100800 */
[----:B------:R-:W-:-:S04]  /*60d0*/  IMAD.HI.U32 R31, R29, R229, RZ ;  /* 0x000000e51d1f7227 */ /* 0x000fc800078e00ff */
[----:B------:R-:W-:-:S04]  /*60e0*/  IMAD.HI.U32 R30, R29, R230, RZ ;  /* 0x000000e61d1e7227 */ /* 0x000fc800078e00ff */
[----:B------:R-:W-:-:S04]  /*60f0*/  IMAD.HI.U32 R241, R29, R237, RZ ;  /* 0x000000ed1df17227 */ /* 0x000fc800078e00ff */
[----:B------:R-:W-:Y:S02]  /*6100*/  IMAD.MOV R236, RZ, RZ, -R236 ;  /* 0x000000ffffec7224 */ /* 0x000fe400078e0aec */
[----:B------:R-:W-:Y:S02]  /*6110*/  IMAD.MOV R238, RZ, RZ, -R238 ;  /* 0x000000ffffee7224 */ /* 0x000fe400078e0aee */
[----:B------:R-:W-:Y:S02]  /*6120*/  IMAD.MOV R31, RZ, RZ, -R31 ;  /* 0x000000ffff1f7224 */ /* 0x000fe400078e0a1f */
[----:B------:R-:W-:Y:S02]  /*6130*/  IMAD.MOV R30, RZ, RZ, -R30 ;  /* 0x000000ffff1e7224 */ /* 0x000fe400078e0a1e */
[----:B------:R-:W-:Y:S02]  /*6140*/  IMAD.MOV R241, RZ, RZ, -R241 ;  /* 0x000000fffff17224 */ /* 0x000fe400078e0af1 */
[C---:B------:R-:W-:Y:S01]  /*6150*/  IMAD R236, R251.reuse, R236, R242 ;  /* 0x000000ecfbec7224 */ /* 0x040fe200078e02f2 */
[----:B------:R-:W-:Y:S01]  /*6160*/  IABS R242, R12 ;  /* 0x0000000c00f27213 */ /* 0x000fe20000000000 */
[C---:B------:R-:W-:Y:S01]  /*6170*/  IMAD R231, R251.reuse, R238, R231 ;  /* 0x000000eefbe77224 */ /* 0x040fe200078e02e7 */
[----:B------:R-:W-:Y:S01]  /*6180*/  IABS R238, R11 ;  /* 0x0000000b00ee7213 */ /* 0x000fe20000000000 */
[----:B-1----:R-:W1:Y:S01]  /*6190*/  S2R R12, SR_TID.X ;  /* 0x00000000000c7919 */ /* 0x002e620000002100 */
[----:B------:R-:W-:Y:S01]  /*61a0*/  IMAD R229, R251, R31, R229 ;  /* 0x0000001ffbe57224 */ /* 0x000fe200078e02e5 */
[----:B------:R-:W-:Y:S01]  /*61b0*/  LOP3.LUT R11, R13, 0x1ea, RZ, 0xfc, !PT ;  /* 0x000001ea0d0b7812 */ /* 0x000fe200078efcff */
[----:B------:R-:W-:-:S02]  /*61c0*/  IMAD R230, R251, R30, R230 ;  /* 0x0000001efbe67224 */ /* 0x000fc400078e02e6 */
[----:B------:R-:W-:Y:S01]  /*61d0*/  IMAD R237, R251, R241, R237 ;  /* 0x000000f1fbed7224 */ /* 0x000fe200078e02ed */
[----:B------:R-:W-:Y:S01]  /*61e0*/  IABS R241, R8 ;  /* 0x0000000800f17213 */ /* 0x000fe20000000000 */
[----:B------:R-:W-:Y:S01]  /*61f0*/  IMAD.HI.U32 R31, R29, R234, RZ ;  /* 0x000000ea1d1f7227 */ /* 0x000fe200078e00ff */
[----:B------:R-:W-:Y:S01]  /*6200*/  LOP3.LUT R8, R13, 0x1ee, RZ, 0xfc, !PT ;  /* 0x000001ee0d087812 */ /* 0x000fe200078efcff */
[----:B------:R-:W-:Y:S02]  /*6210*/  STL [R1+0xee8], R11 ;  /* 0x000ee80b01007387 */ /* 0x000fe40000100800 */
[----:B------:R-:W-:Y:S01]  /*6220*/  IMAD.HI.U32 R30, R29, R235, RZ ;  /* 0x000000eb1d1e7227 */ /* 0x000fe200078e00ff */
[----:B------:R-:W-:Y:S01]  /*6230*/  IADD3 R31, -R31, RZ, RZ ;  /* 0x000000ff1f1f7210 */ /* 0x000fe20007ffe1ff */
[----:B------:R2:W-:Y:S01]  /*6240*/  STL [R1+0xee4], R10 ;  /* 0x000ee40a01007387 */ /* 0x0005e20000100800 */
[----:B------:R-:W-:Y:S01]  /*6250*/  IABS R245, R8 ;  /* 0x0000000800f57213 */ /* 0x000fe20000000000 */
[----:B------:R-:W-:-:S02]  /*6260*/  IMAD.MOV R30, RZ, RZ, -R30 ;  /* 0x000000ffff1e7224 */ /* 0x000fc400078e0a1e */
[----:B------:R-:W-:Y:S01]  /*6270*/  IMAD.HI.U32 R243, R29, R240, RZ ;  /* 0x000000f01df37227 */ /* 0x000fe200078e00ff */
[----:B------:R3:W-:Y:S03]  /*6280*/  STL [R1+0xee0], R8 ;  /* 0x000ee00801007387 */ /* 0x0007e60000100800 */
[----:B------:R-:W-:Y:S01]  /*6290*/  IMAD R235, R251, R30, R235 ;  /* 0x0000001efbeb7224 */ /* 0x000fe200078e02eb */
[----:B--2---:R-:W2:Y:S01]  /*62a0*/  LDL.LU R10, [R1+0x14] ;  /* 0x00001400010a7983 */ /* 0x004ea20000300800 */
[----:B------:R-:W-:-:S04]  /*62b0*/  IMAD.HI.U32 R30, R29, R239, RZ ;  /* 0x000000ef1d1e7227 */ /* 0x000fc800078e00ff */
[----:B------:R-:W-:Y:S02]  /*62c0*/  IMAD R234, R251, R31, R234 ;  /* 0x0000001ffbea7224 */ /* 0x000fe400078e02ea */
[----:B------:R-:W-:Y:S02]  /*62d0*/  IMAD.MOV R243, RZ, RZ, -R243 ;  /* 0x000000fffff37224 */ /* 0x000fe400078e0af3 */
[----:B------:R-:W-:-:S04]  /*62e0*/  IMAD.HI.U32 R31, R29, R238, RZ ;  /* 0x000000ee1d1f7227 */ /* 0x000fc800078e00ff */
[----:B------:R-:W-:Y:S02]  /*62f0*/  IMAD.MOV R30, RZ, RZ, -R30 ;  /* 0x000000ffff1e7224 */ /* 0x000fe400078e0a1e */
[C---:B------:R-:W-:Y:S01]  /*6300*/  IMAD R240, R251.reuse, R243, R240 ;  /* 0x000000f3fbf07224 */ /* 0x040fe200078e02f0 */
[----:B------:R-:W-:Y:S01]  /*6310*/  IABS R243, R11 ;  /* 0x0000000b00f37213 */ /* 0x000fe20000000000 */
[----:B------:R-:W-:Y:S01]  /*6320*/  IMAD.MOV R31, RZ, RZ, -R31 ;  /* 0x000000ffff1f7224 */ /* 0x000fe200078e0a1f */
[----:B------:R-:W4:Y:S01]  /*6330*/  LDL.LU R11, [R1+0x10] ;  /* 0x00001000010b7983 */ /* 0x000f220000300800 */
[----:B------:R-:W-:Y:S02]  /*6340*/  IMAD R239, R251, R30, R239 ;  /* 0x0000001efbef7224 */ /* 0x000fe400078e02ef */
[----:B------:R-:W-:Y:S01]  /*6350*/  IMAD.HI.U32 R30, R29, R241, RZ ;  /* 0x000000f11d1e7227 */ /* 0x000fe200078e00ff */
[----:B------:R-:W4:Y:S03]  /*6360*/  LDL.LU R15, [R1+0xc] ;  /* 0x00000c00010f7983 */ /* 0x000f260000300800 */
[----:B------:R-:W-:Y:S01]  /*6370*/  IMAD R238, R251, R31, R238 ;  /* 0x0000001ffbee7224 */ /* 0x000fe200078e02ee */
[----:B------:R-:W4:Y:S01]  /*6380*/  LDL.LU R14, [R1+0x8] ;  /* 0x00000800010e7983 */ /* 0x000f220000300800 */
[----:B---3--:R-:W-:-:S02]  /*6390*/  IMAD.MOV.U32 R8, RZ, RZ, R246 ;  /* 0x000000ffff087224 */ /* 0x008fc400078e00f6 */
[----:B------:R-:W-:Y:S01]  /*63a0*/  IMAD.HI.U32 R31, R29, R243, RZ ;  /* 0x000000f31d1f7227 */ /* 0x000fe200078e00ff */
[----:B-1----:R-:W-:-:S03]  /*63b0*/  LOP3.LUT R12, R12, 0x3f, RZ, 0xc0, !PT ;  /* 0x0000003f0c0c7812 */ /* 0x002fc600078ec0ff */
[----:B------:R-:W-:-:S04]  /*63c0*/  IMAD.HI.U32 R246, R29, R244, RZ ;  /* 0x000000f41df67227 */ /* 0x000fc800078e00ff */
[----:B------:R-:W-:-:S04]  /*63d0*/  IMAD.HI.U32 R247, R29, R242, RZ ;  /* 0x000000f21df77227 */ /* 0x000fc800078e00ff */
[----:B------:R-:W-:Y:S02]  /*63e0*/  IMAD.MOV R30, RZ, RZ, -R30 ;  /* 0x000000ffff1e7224 */ /* 0x000fe400078e0a1e */
[----:B------:R-:W-:-:S04]  /*63f0*/  IMAD.HI.U32 R249, R29, R245, RZ ;  /* 0x000000f51df97227 */ /* 0x000fc800078e00ff */
[----:B------:R-:W-:Y:S02]  /*6400*/  IMAD.MOV R248, RZ, RZ, -R31 ;  /* 0x000000fffff87224 */ /* 0x000fe400078e0a1f */
[----:B------:R-:W-:Y:S01]  /*6410*/  IMAD.MOV R31, RZ, RZ, -R246 ;  /* 0x000000ffff1f7224 */ /* 0x000fe200078e0af6 */
[----:B------:R-:W-:Y:S01]  /*6420*/  LOP3.LUT R246, R13, 0x1f0, RZ, 0xfc, !PT ;  /* 0x000001f00df67812 */ /* 0x000fe200078efcff */
[----:B------:R-:W-:Y:S02]  /*6430*/  IMAD.MOV R247, RZ, RZ, -R247 ;  /* 0x000000fffff77224 */ /* 0x000fe400078e0af7 */
[C---:B------:R-:W-:Y:S02]  /*6440*/  IMAD R241, R251.reuse, R30, R241 ;  /* 0x0000001efbf17224 */ /* 0x040fe400078e02f1 */
[----:B------:R-:W-:Y:S02]  /*6450*/  IMAD.MOV R30, RZ, RZ, -R249 ;  /* 0x000000ffff1e7224 */ /* 0x000fe400078e0af9 */
[----:B------:R-:W-:Y:S01]  /*6460*/  IMAD R12, R250, 0x40, R12 ;  /* 0x00000040fa0c7824 */ /* 0x000fe200078e020c */
[----:B------:R-:W-:Y:S01]  /*6470*/  STL [R1+0xedc], R246 ;  /* 0x000edcf601007387 */ /* 0x000fe20000100800 */
[----:B------:R-:W-:Y:S01]  /*6480*/  IMAD R242, R251, R247, R242 ;  /* 0x000000f7fbf27224 */ /* 0x000fe200078e02f2 */
[----:B------:R-:W-:Y:S01]  /*6490*/  LOP3.LUT R247, R13, 0x1f2, RZ, 0xfc, !PT ;  /* 0x000001f20df77812 */ /* 0x000fe200078efcff */
[C---:B------:R-:W-:Y:S01]  /*64a0*/  IMAD R244, R251.reuse, R31, R244 ;  /* 0x0000001ffbf47224 */ /* 0x040fe200078e02f4 */
[----:B------:R1:W-:Y:S01]  /*64b0*/  STL [R1+0xe40], R12 ;  /* 0x000e400c01007387 */ /* 0x0003e20000100800 */
[----:B------:R-:W-:Y:S01]  /*64c0*/  IMAD R245, R251, R30, R245 ;  /* 0x0000001efbf57224 */ /* 0x000fe200078e02f5 */
[----:B------:R-:W-:-:S02]  /*64d0*/  LOP3.LUT R31, R13, 0x1f4, RZ, 0xfc, !PT ;  /* 0x000001f40d1f7812 */ /* 0x000fc400078efcff */
[----:B------:R-:W-:Y:S01]  /*64e0*/  IABS R30, R12 ;  /* 0x0000000c001e7213 */ /* 0x000fe20000000000 */
[----:B------:R-:W-:Y:S01]  /*64f0*/  STL [R1+0xed8], R247 ;  /* 0x000ed8f701007387 */ /* 0x000fe20000100800 */
[----:B-1----:R-:W-:-:S03]  /*6500*/  LOP3.LUT R12, R13, 0x1f6, RZ, 0xfc, !PT ;  /* 0x000001f60d0c7812 */ /* 0x002fc600078efcff */
[----:B------:R-:W-:Y:S01]  /*6510*/  STL [R1+0xed4], R31 ;  /* 0x000ed41f01007387 */ /* 0x000fe20000100800 */
[----:B------:R-:W-:-:S03]  /*6520*/  IABS R249, R12 ;  /* 0x0000000c00f97213 */ /* 0x000fc60000000000 */
[----:B------:R1:W-:Y:S04]  /*6530*/  STL [R1+0xed0], R12 ;  /* 0x000ed00c01007387 */ /* 0x0003e80000100800 */
[----:B-1----:R-:W3:Y:S01]  /*6540*/  LDL.LU R12, [R1+0x4] ;  /* 0x00000400010c7983 */ /* 0x002ee20000300800 */
[----:B------:R-:W-:Y:S01]  /*6550*/  IABS R246, R246 ;  /* 0x000000f600f67213 */ /* 0x000fe20000000000 */
[----:B------:R-:W-:Y:S01]  /*6560*/  IMAD R243, R251, R248, R243 ;  /* 0x000000f8fbf37224 */ /* 0x000fe200078e02f3 */
[----:B------:R-:W-:Y:S01]  /*6570*/  IABS R248, R31 ;  /* 0x0000001f00f87213 */ /* 0x000fe20000000000 */
[----:B------:R-:W-:Y:S01]  /*6580*/  IMAD.HI.U32 R250, R8, R30, RZ ;  /* 0x0000001e08fa7227 */ /* 0x000fe200078e00ff */
[----:B------:R-:W-:-:S03]  /*6590*/  IABS R8, c[0x0][0x178] ;  /* 0x00005e0000087a13 */ /* 0x000fc60000000000 */
[----:B------:R-:W-:Y:S01]  /*65a0*/  IMAD.HI.U32 R31, R29, R246, RZ ;  /* 0x000000f61d1f7227 */ /* 0x000fe200078e00ff */
[----:B------:R-:W-:-:S03]  /*65b0*/  IABS R247, R247 ;  /* 0x000000f700f77213 */ /* 0x000fc60000000000 */
[----:B------:R-:W-:Y:S02]  /*65c0*/  IMAD.MOV R31, RZ, RZ, -R31 ;  /* 0x000000ffff1f7224 */ /* 0x000fe400078e0a1f */
[----:B------:R-:W-:Y:S01]  /*65d0*/  IMAD.MOV R250, RZ, RZ, -R250 ;  /* 0x000000fffffa7224 */ /* 0x000fe200078e0afa */
[C---:B------:R-:W-:Y:S01]  /*65e0*/  ISETP.GT.U32.AND P3, PT, R251.reuse, R3, PT ;  /* 0x00000003fb00720c */ /* 0x040fe20003f64070 */
[----:B------:R-:W-:Y:S02]  /*65f0*/  IMAD R246, R251, R31, R246 ;  /* 0x0000001ffbf67224 */ /* 0x000fe400078e02f6 */
[----:B------:R-:W-:Y:S02]  /*6600*/  IMAD R8, R8, R250, R30 ;  /* 0x000000fa08087224 */ /* 0x000fe400078e021e */
[----:B------:R-:W-:-:S04]  /*6610*/  IMAD.HI.U32 R30, R29, R247, RZ ;  /* 0x000000f71d1e7227 */ /* 0x000fc800078e00ff */
[----:B------:R-:W-:Y:S02]  /*6620*/  IMAD.MOV R30, RZ, RZ, -R30 ;  /* 0x000000ffff1e7224 */ /* 0x000fe400078e0a1e */
[----:B------:R-:W-:-:S04]  /*6630*/  IMAD.HI.U32 R250, R29, R248, RZ ;  /* 0x000000f81dfa7227 */ /* 0x000fc800078e00ff */
[----:B------:R-:W-:Y:S02]  /*6640*/  IMAD.MOV R250, RZ, RZ, -R250 ;  /* 0x000000fffffa7224 */ /* 0x000fe400078e0afa */
[----:B------:R-:W-:-:S04]  /*6650*/  IMAD.HI.U32 R31, R29, R249, RZ ;  /* 0x000000f91d1f7227 */ /* 0x000fc800078e00ff */
[----:B------:R-:W-:Y:S01]  /*6660*/  IMAD.MOV R31, RZ, RZ, -R31 ;  /* 0x000000ffff1f7224 */ /* 0x000fe200078e0a1f */
[----:B--2---:R-:W-:-:S13]  /*6670*/  ISETP.GT.U32.AND P0, PT, R251, R10, PT ;  /* 0x0000000afb00720c */ /* 0x004fda0003f04070 */
[----:B------:R-:W-:Y:S01]  /*6680*/  @!P0 IMAD.IADD R10, R10, 0x1, -R251 ;  /* 0x000000010a0a8824 */ /* 0x000fe200078e0afb */
[C---:B----4-:R-:W-:Y:S02]  /*6690*/  ISETP.GT.U32.AND P1, PT, R251.reuse, R11, PT ;  /* 0x0000000bfb00720c */ /* 0x050fe40003f24070 */
[C---:B------:R-:W-:Y:S02]  /*66a0*/  ISETP.GT.U32.AND P5, PT, R251.reuse, R15, PT ;  /* 0x0000000ffb00720c */ /* 0x040fe40003fa4070 */
[----:B------:R-:W-:Y:S02]  /*66b0*/  ISETP.GT.U32.AND P2, PT, R251, R14, PT ;  /* 0x0000000efb00720c */ /* 0x000fe40003f44070 */
[----:B------:R-:W-:-:S04]  /*66c0*/  IABS R251, c[0x0][0x178] ;  /* 0x00005e0000fb7a13 */ /* 0x000fc80000000000 */
[----:B------:R-:W-:Y:S02]  /*66d0*/  ISETP.GT.U32.AND P4, PT, R251, R8, PT ;  /* 0x00000008fb00720c */ /* 0x000fe40003f84070 */
[----:B------:R-:W-:-:S05]  /*66e0*/  IABS R251, c[0x0][0x17c] ;  /* 0x00005f0000fb7a13 */ /* 0x000fca0000000000 */
[----:B------:R-:W-:Y:S01]  /*66f0*/  IMAD R247, R251, R30, R247 ;  /* 0x0000001efbf77224 */ /* 0x000fe200078e02f7 */
[----:B------:R-:W-:Y:S01]  /*6700*/  IABS R30, c[0x0][0x178] ;  /* 0x00005e00001e7a13 */ /* 0x000fe20000000000 */
[--C-:B------:R-:W-:Y:S01]  /*6710*/  @!P1 IMAD.IADD R11, R11, 0x1, -R251.reuse ;  /* 0x000000010b0b9824 */ /* 0x100fe200078e0afb */
[----:B------:R-:W-:Y:S01]  /*6720*/  ISETP.GT.U32.AND P1, PT, R251, R10, PT ;  /* 0x0000000afb00720c */ /* 0x000fe20003f24070 */
[----:B------:R-:W-:Y:S02]  /*6730*/  @!P5 IMAD.IADD R15, R15, 0x1, -R251 ;  /* 0x000000010f0fd824 */ /* 0x000fe400078e0afb */
[----:B------:R-:W-:Y:S01]  /*6740*/  @!P4 IMAD.IADD R8, R8, 0x1, -R30 ;  /* 0x000000010808c824 */ /* 0x000fe200078e0a1e */
[C---:B------:R-:W-:Y:S01]  /*6750*/  ISETP.GT.U32.AND P0, PT, R251.reuse, R11, PT ;  /* 0x0000000bfb00720c */ /* 0x040fe20003f04070 */
[C---:B------:R-:W-:Y:S02]  /*6760*/  IMAD R248, R251.reuse, R250, R248 ;  /* 0x000000fafbf87224 */ /* 0x040fe400078e02f8 */
[----:B------:R-:W2:Y:S01]  /*6770*/  LDL.LU R250, [R1] ;  /* 0x0000000001fa7983 */ /* 0x000ea20000300800 */
[----:B------:R-:W-:-:S03]  /*6780*/  ISETP.GT.U32.AND P6, PT, R251, R15, PT ;  /* 0x0000000ffb00720c */ /* 0x000fc60003fc4070 */
[----:B------:R1:W-:Y:S01]  /*6790*/  STL [R1+0x18], R8 ;  /* 0x0000180801007387 */ /* 0x0003e20000100800 */
[--C-:B------:R-:W-:Y:S02]  /*67a0*/  @!P2 IMAD.IADD R14, R14, 0x1, -R251.reuse ;  /* 0x000000010e0ea824 */ /* 0x100fe400078e0afb */
[--C-:B------:R-:W-:Y:S01]  /*67b0*/  @!P1 IMAD.IADD R10, R10, 0x1, -R251.reuse ;  /* 0x000000010a0a9824 */ /* 0x100fe200078e0afb */
[----:B-1----:R-:W4:Y:S02]  /*67c0*/  LDL.LU R8, [R1+0x1448] ;  /* 0x0014480001087983 */ /* 0x002f240000300800 */
[----:B------:R-:W-:Y:S01]  /*67d0*/  ISETP.GT.U32.AND P4, PT, R251, R14, PT ;  /* 0x0000000efb00720c */ /* 0x000fe20003f84070 */
[--C-:B------:R-:W-:Y:S01]  /*67e0*/  @!P0 IMAD.IADD R11, R11, 0x1, -R251.reuse ;  /* 0x000000010b0b8824 */ /* 0x100fe200078e0afb */
[----:B------:R1:W-:Y:S02]  /*67f0*/  STL [R1+0x14], R10 ;  /* 0x0000140a01007387 */ /* 0x0003e40000100800 */
[----:B------:R-:W-:-:S02]  /*6800*/  @!P6 IMAD.IADD R15, R15, 0x1, -R251 ;  /* 0x000000010f0fe824 */ /* 0x000fc400078e0afb */
[C---:B------:R-:W-:Y:S01]  /*6810*/  IMAD R249, R251.reuse, R31, R249 ;  /* 0x0000001ffbf97224 */ /* 0x040fe200078e02f9 */
[----:B-1----:R-:W4:Y:S01]  /*6820*/  LDL.LU R10, [R1+0x1444] ;  /* 0x00144400010a7983 */ /* 0x002f220000300800 */
[----:B---3--:R-:W-:-:S03]  /*6830*/  ISETP.GT.U32.AND P5, PT, R251, R12, PT ;  /* 0x0000000cfb00720c */ /* 0x008fc60003fa4070 */
[----:B------:R1:W-:Y:S01]  /*6840*/  STL [R1+0x10], R11 ;  /* 0x0000100b01007387 */ /* 0x0003e20000100800 */
[----:B------:R-:W-:Y:S01]  /*6850*/  LOP3.LUT R31, R13, 0x1f8, RZ, 0xfc, !PT ;  /* 0x000001f80d1f7812 */ /* 0x000fe200078efcff */
[--C-:B------:R-:W-:Y:S02]  /*6860*/  @!P4 IMAD.IADD R14, R14, 0x1, -R251.reuse ;  /* 0x000000010e0ec824 */ /* 0x100fe400078e0afb */
[----:B-1----:R-:W3:Y:S06]  /*6870*/  LDL.LU R11, [R1+0x1440] ;  /* 0x00144000010b7983 */ /* 0x002eec0000300800 */
[----:B------:R-:W-:-:S05]  /*6880*/  @!P5 IMAD.IADD R12, R12, 0x1, -R251 ;  /* 0x000000010c0cd824 */ /* 0x000fca00078e0afb */
[----:B------:R-:W-:Y:S01]  /*6890*/  ISETP.GT.U32.AND P6, PT, R251, R12, PT ;  /* 0x0000000cfb00720c */ /* 0x000fe20003fc4070 */
[----:B------:R-:W-:Y:S01]  /*68a0*/  STL [R1+0xecc], R31 ;  /* 0x000ecc1f01007387 */ /* 0x000fe20000100800 */
[----:B------:R-:W-:-:S03]  /*68b0*/  LOP3.LUT R30, R13, 0x1fa, RZ, 0xfc, !PT ;  /* 0x000001fa0d1e7812 */ /* 0x000fc600078efcff */
[----:B------:R1:W-:Y:S08]  /*68c0*/  STL [R1+0xc], R15 ;  /* 0x00000c0f01007387 */ /* 0x0003f00000100800 */
[----:B------:R-:W-:Y:S01]  /*68d0*/  @!P6 IMAD.IADD R12, R12, 0x1, -R251 ;  /* 0x000000010c0ce824 */ /* 0x000fe200078e0afb */
[----:B-1----:R-:W3:Y:S04]  /*68e0*/  LDL.LU R15, [R1+0x143c] ;  /* 0x00143c00010f7983 */ /* 0x002ee80000300800 */
[----:B------:R1:W-:Y:S04]  /*68f0*/  STL [R1+0x8], R14 ;  /* 0x0000080e01007387 */ /* 0x0003e80000100800 */
[----:B-1----:R-:W3:Y:S04]  /*6900*/  LDL.LU R14, [R1+0x1438] ;  /* 0x00143800010e7983 */ /* 0x002ee80000300800 */
[----:B------:R-:W3:Y:S04]  /*6910*/  LDL.LU R13, [R1+0x1434] ;  /* 0x00143400010d7983 */ /* 0x000ee80000300800 */
[----:B------:R-:W-:Y:S04]  /*6920*/  STL [R1+0xec8], R30 ;  /* 0x000ec81e01007387 */ /* 0x000fe80000100800 */
[----:B------:R1:W-:Y:S04]  /*6930*/  STL [R1+0x4], R12 ;  /* 0x0000040c01007387 */ /* 0x0003e80000100800 */
[----:B-1----:R-:W3:Y:S01]  /*6940*/  LDL.LU R12, [R1+0x1430] ;  /* 0x00143000010c7983 */ /* 0x002ee20000300800 */
[----:B------:R-:W-:-:S02]  /*6950*/  @!P3 IADD3 R3, R3, -R251, RZ ;  /* 0x800000fb0303b210 */ /* 0x000fc40007ffe0ff */
[C---:B------:R-:W-:Y:S02]  /*6960*/  ISETP.GT.U32.AND P2, PT, R251.reuse, R252, PT ;  /* 0x000000fcfb00720c */ /* 0x040fe40003f44070 */
[C---:B------:R-:W-:Y:S02]  /*6970*/  ISETP.GT.U32.AND P1, PT, R251.reuse, R7, PT ;  /* 0x00000007fb00720c */ /* 0x040fe40003f24070 */
[----:B------:R-:W-:-:S09]  /*6980*/  ISETP.GT.U32.AND P5, PT, R251, R9, PT ;  /* 0x00000009fb00720c */ /* 0x000fd20003fa4070 */
[--C-:B------:R-:W-:Y:S02]  /*6990*/  @!P2 IMAD.IADD R252, R252, 0x1, -R251.reuse ;  /* 0x00000001fcfca824 */ /* 0x100fe400078e0afb */
[----:B------:R-:W-:-:S03]  /*69a0*/  @!P1 IMAD.IADD R7, R7, 0x1, -R251 ;  /* 0x0000000107079824 */ /* 0x000fc600078e0afb */
[----:B------:R-:W-:Y:S01]  /*69b0*/  ISETP.GT.U32.AND P1, PT, R251, R252, PT ;  /* 0x000000fcfb00720c */ /* 0x000fe20003f24070 */
[----:B------:R-:W-:-:S12]  /*69c0*/  @!P5 IMAD.IADD R9, R9, 0x1, -R251 ;  /* 0x000000010909d824 */ /* 0x000fd800078e0afb */
[----:B------:R-:W-:Y:S01]  /*69d0*/  @!P1 IMAD.IADD R252, R252, 0x1, -R251 ;  /* 0x00000001fcfc9824 */ /* 0x000fe200078e0afb */
[C---:B--2---:R-:W-:Y:S02]  /*69e0*/  ISETP.GT.U32.AND P3, PT, R251.reuse, R250, PT ;  /* 0x000000fafb00720c */ /* 0x044fe40003f64070 */
[----:B----4-:R-:W-:-:S11]  /*69f0*/  ISETP.GT.U32.AND P0, PT, R251, R8, PT ;  /* 0x00000008fb00720c */ /* 0x010fd60003f04070 */
[----:B------:R-:W-:-:S05]  /*6a00*/  @!P3 IMAD.IADD R250, R250, 0x1, -R251 ;  /* 0x00000001fafab824 */ /* 0x000fca00078e0afb */
[C---:B------:R-:W-:Y:S02]  /*6a10*/  ISETP.GT.U32.AND P4, PT, R251.reuse, R250, PT ;  /* 0x000000fafb00720c */ /* 0x040fe40003f84070 */
[C---:B------:R-:W-:Y:S01]  /*6a20*/  ISETP.GT.U32.AND P3, PT, R251.reuse, R10, PT ;  /* 0x0000000afb00720c */ /* 0x040fe20003f64070 */
[----:B------:R-:W-:Y:S01]  /*6a30*/  @!P0 IMAD.IADD R8, R8, 0x1, -R251 ;  /* 0x0000000108088824 */ /* 0x000fe200078e0afb */
[----:B------:R-:W-:-:S09]  /*6a40*/  ISETP.GT.U32.AND P0, PT, R251, R7, PT ;  /* 0x00000007fb00720c */ /* 0x000fd20003f04070 */
[--C-:B------:R-:W-:Y:S01]  /*6a50*/  @!P4 IMAD.IADD R250, R250, 0x1, -R251.reuse ;  /* 0x00000001fafac824 */ /* 0x100fe200078e0afb */
[C---:B------:R-:W-:Y:S02]  /*6a60*/  ISETP.GT.U32.AND P6, PT, R251.reuse, R8, PT ;  /* 0x00000008fb00720c */ /* 0x040fe40003fc4070 */
[C---:B---3--:R-:W-:Y:S01]  /*6a70*/  ISETP.GT.U32.AND P2, PT, R251.reuse, R11, PT ;  /* 0x0000000bfb00720c */ /* 0x048fe20003f44070 */
[--C-:B------:R-:W-:Y:S01]  /*6a80*/  @!P3 IMAD.IADD R10, R10, 0x1, -R251.reuse ;  /* 0x000000010a0ab824 */ /* 0x100fe200078e0afb */
[----:B------:R-:W-:Y:S01]  /*6a90*/  ISETP.GT.U32.AND P3, PT, R251, R9, PT ;  /* 0x00000009fb00720c */ /* 0x000fe20003f64070 */
[----:B------:R-:W-:-:S03]  /*6aa0*/  @!P0 IMAD.IADD R7, R7, 0x1, -R251 ;  /* 0x0000000107078824 */ /* 0x000fc600078e0afb */
[----:B------:R-:W-:-:S07]  /*6ab0*/  ISETP.GT.U32.AND P4, PT, R251, R10, PT ;  /* 0x0000000afb00720c */ /* 0x000fce0003f84070 */
[----:B------:R-:W-:-:S05]  /*6ac0*/  @!P2 IMAD.IADD R11, R11, 0x1, -R251 ;  /* 0x000000010b0ba824 */ /* 0x000fca00078e0afb */
[----:B------:R-:W-:Y:S01]  /*6ad0*/  ISETP.GT.U32.AND P2, PT, R251, R11, PT ;  /* 0x0000000bfb00720c */ /* 0x000fe20003f44070 */
[--C-:B------:R-:W-:Y:S01]  /*6ae0*/  @!P6 IMAD.IADD R8, R8, 0x1, -R251.reuse ;  /* 0x000000010808e824 */ /* 0x100fe200078e0afb */
[----:B------:R-:W-:Y:S01]  /*6af0*/  @!P4 IADD3 R10, R10, -R251, RZ ;  /* 0x800000fb0a0ac210 */ /* 0x000fe20007ffe0ff */
[----:B------:R-:W-:Y:S01]  /*6b00*/  @!P3 IMAD.IADD R9, R9, 0x1, -R251 ;  /* 0x000000010909b824 */ /* 0x000fe200078e0afb */
[C---:B------:R-:W-:Y:S02]  /*6b10*/  ISETP.GT.U32.AND P6, PT, R251.reuse, R15, PT ;  /* 0x0000000ffb00720c */ /* 0x040fe40003fc4070 */
[C---:B------:R-:W-:Y:S02]  /*6b20*/  ISETP.GT.U32.AND P0, PT, R251.reuse, R14, PT ;  /* 0x0000000efb00720c */ /* 0x040fe40003f04070 */
[C---:B------:R-:W-:Y:S02]  /*6b30*/  ISETP.GT.U32.AND P1, PT, R251.reuse, R13, PT ;  /* 0x0000000dfb00720c */ /* 0x040fe40003f24070 */
[----:B------:R-:W-:-:S02]  /*6b40*/  ISETP.GT.U32.AND P3, PT, R251, R16, PT ;  /* 0x00000010fb00720c */ /* 0x000fc40003f64070 */
[----:B------:R-:W-:Y:S01]  /*6b50*/  ISETP.GT.U32.AND P4, PT, R251, R17, PT ;  /* 0x00000011fb00720c */ /* 0x000fe20003f84070 */
[----:B------:R-:W-:-:S06]  /*6b60*/  @!P2 IMAD.IADD R11, R11, 0x1, -R251 ;  /* 0x000000010b0ba824 */ /* 0x000fcc00078e0afb */
[--C-:B------:R-:W-:Y:S01]  /*6b70*/  @!P0 IMAD.IADD R14, R14, 0x1, -R251.reuse ;  /* 0x000000010e0e8824 */ /* 0x100fe200078e0afb */
[----:B------:R-:W-:Y:S01]  /*6b80*/  ISETP.GT.U32.AND P5, PT, R251, R12, PT ;  /* 0x0000000cfb00720c */ /* 0x000fe20003fa4070 */
[----:B------:R-:W-:Y:S01]  /*6b90*/  @!P1 IMAD.IADD R13, R13, 0x1, -R251 ;  /* 0x000000010d0d9824 */ /* 0x000fe200078e0afb */
[C---:B------:R-:W-:Y:S02]  /*6ba0*/  ISETP.GT.U32.AND P1, PT, R251.reuse, R18, PT ;  /* 0x00000012fb00720c */ /* 0x040fe40003f24070 */
[C---:B------:R-:W-:Y:S02]  /*6bb0*/  ISETP.GT.U32.AND P0, PT, R251.reuse, R14, PT ;  /* 0x0000000efb00720c */ /* 0x040fe40003f04070 */
[----:B------:R-:W-:-:S07]  /*6bc0*/  ISETP.GT.U32.AND P2, PT, R251, R13, PT ;  /* 0x0000000dfb00720c */ /* 0x000fce0003f44070 */
[----:B------:R-:W-:-:S05]  /*6bd0*/  @!P5 IMAD.IADD R12, R12, 0x1, -R251 ;  /* 0x000000010c0cd824 */ /* 0x000fca00078e0afb */
[----:B------:R-:W-:Y:S01]  /*6be0*/  ISETP.GT.U32.AND P5, PT, R251, R12, PT ;  /* 0x0000000cfb00720c */ /* 0x000fe20003fa4070 */
[--C-:B------:R-:W-:Y:S01]  /*6bf0*/  @!P6 IMAD.IADD R15, R15, 0x1, -R251.reuse ;  /* 0x000000010f0fe824 */ /* 0x100fe200078e0afb */
[C---:B------:R-:W-:Y:S01]  /*6c00*/  ISETP.GT.U32.AND P6, PT, R251.reuse, R19, PT ;  /* 0x00000013fb00720c */ /* 0x040fe20003fc4070 */
[--C-:B------:R-:W-:Y:S01]  /*6c10*/  @!P3 IMAD.IADD R16, R16, 0x1, -R251.reuse ;  /* 0x000000011010b824 */ /* 0x100fe200078e0afb */
[----:B------:R-:W-:Y:S01]  /*6c20*/  ISETP.GT.U32.AND P3, PT, R251, R20, PT ;  /* 0x00000014fb00720c */ /* 0x000fe20003f64070 */
[--C-:B------:R-:W-:Y:S02]  /*6c30*/  @!P4 IMAD.IADD R17, R17, 0x1, -R251.reuse ;  /* 0x000000011111c824 */ /* 0x100fe400078e0afb */
[--C-:B------:R-:W-:Y:S01]  /*6c40*/  @!P1 IMAD.IADD R18, R18, 0x1, -R251.reuse ;  /* 0x0000000112129824 */ /* 0x100fe200078e0afb */
[----:B------:R-:W-:Y:S01]  /*6c50*/  ISETP.GT.U32.AND P4, PT, R251, R16, PT ;  /* 0x00000010fb00720c */ /* 0x000fe20003f84070 */
[--C-:B------:R-:W-:Y:S01]  /*6c60*/  @!P2 IMAD.IADD R13, R13, 0x1, -R251.reuse ;  /* 0x000000010d0da824 */ /* 0x100fe200078e0afb */
[C---:B------:R-:W-:Y:S01]  /*6c70*/  ISETP.GT.U32.AND P2, PT, R251.reuse, R17, PT ;  /* 0x00000011fb00720c */ /* 0x040fe20003f44070 */
[----:B------:R-:W-:Y:S01]  /*6c80*/  @!P0 IMAD.IADD R14, R14, 0x1, -R251 ;  /* 0x000000010e0e8824 */ /* 0x000fe200078e0afb */
[----:B------:R-:W-:-:S02]  /*6c90*/  ISETP.GT.U32.AND P1, PT, R251, R21, PT ;  /* 0x00000015fb00720c */ /* 0x000fc40003f24070 */
[C---:B------:R-:W-:Y:S01]  /*6ca0*/  ISETP.GT.U32.AND P0, PT, R251.reuse, R22, PT ;  /* 0x00000016fb00720c */ /* 0x040fe20003f04070 */
[--C-:B------:R-:W-:Y:S01]  /*6cb0*/  @!P5 IMAD.IADD R12, R12, 0x1, -R251.reuse ;  /* 0x000000010c0cd824 */ /* 0x100fe200078e0afb */
[----:B------:R-:W-:Y:S01]  /*6cc0*/  ISETP.GT.U32.AND P5, PT, R251, R15, PT ;  /* 0x0000000ffb00720c */ /* 0x000fe20003fa4070 */
[--C-:B------:R-:W-:Y:S02]  /*6cd0*/  @!P6 IMAD.IADD R19, R19, 0x1, -R251.reuse ;  /* 0x000000011313e824 */ /* 0x100fe400078e0afb */
[--C-:B------:R-:W-:Y:S02]  /*6ce0*/  @!P3 IMAD.IADD R20, R20, 0x1, -R251.reuse ;  /* 0x000000011414b824 */ /* 0x100fe400078e0afb */
[--C-:B------:R-:W-:Y:S01]  /*6cf0*/  @!P4 IMAD.IADD R16, R16, 0x1, -R251.reuse ;  /* 0x000000011010c824 */ /* 0x100fe200078e0afb */
[----:B------:R-:W-:Y:S01]  /*6d00*/  ISETP.GT.U32.AND P3, PT, R251, R19, PT ;  /* 0x00000013fb00720c */ /* 0x000fe20003f64070 */
[--C-:B------:R-:W-:Y:S01]  /*6d10*/  @!P2 IMAD.IADD R17, R17, 0x1, -R251.reuse ;  /* 0x000000011111a824 */ /* 0x100fe200078e0afb */
[----:B------:R-:W-:Y:S01]  /*6d20*/  ISETP.GT.U32.AND P4, PT, R251, R20, PT ;  /* 0x00000014fb00720c */ /* 0x000fe20003f84070 */
[--C-:B------:R-:W-:Y:S01]  /*6d30*/  @!P1 IMAD.IADD R21, R21, 0x1, -R251.reuse ;  /* 0x0000000115159824 */ /* 0x100fe200078e0afb */
[C---:B------:R-:W-:Y:S01]  /*6d40*/  ISETP.GT.U32.AND P2, PT, R251.reuse, R24, PT ;  /* 0x00000018fb00720c */ /* 0x040fe20003f44070 */
[--C-:B------:R-:W-:Y:S01]  /*6d50*/  @!P0 IMAD.IADD R22, R22, 0x1, -R251.reuse ;  /* 0x0000000116168824 */ /* 0x100fe200078e0afb */
[----:B------:R-:W-:Y:S01]  /*6d60*/  ISETP.GT.U32.AND P1, PT, R251, R25, PT ;  /* 0x00000019fb00720c */ /* 0x000fe20003f24070 */
[----:B------:R-:W-:Y:S01]  /*6d70*/  @!P5 IMAD.IADD R15, R15, 0x1, -R251 ;  /* 0x000000010f0fd824 */ /* 0x000fe200078e0afb */
[----:B------:R-:W-:-:S02]  /*6d80*/  ISETP.GT.U32.AND P5, PT, R251, R23, PT ;  /* 0x00000017fb00720c */ /* 0x000fc40003fa4070 */
[C---:B------:R-:W-:Y:S02]  /*6d90*/  ISETP.GT.U32.AND P0, PT, R251.reuse, R22, PT ;  /* 0x00000016fb00720c */ /* 0x040fe40003f04070 */
[----:B------:R-:W-:Y:S01]  /*6da0*/  ISETP.GT.U32.AND P6, PT, R251, R18, PT ;  /* 0x00000012fb00720c */ /* 0x000fe20003fc4070 */
[--C-:B------:R-:W-:Y:S01]  /*6db0*/  @!P3 IMAD.IADD R19, R19, 0x1, -R251.reuse ;  /* 0x000000011313b824 */ /* 0x100fe200078e0afb */
[C---:B------:R-:W-:Y:S01]  /*6dc0*/  ISETP.GT.U32.AND P3, PT, R251.reuse, R26, PT ;  /* 0x0000001afb00720c */ /* 0x040fe20003f64070 */
[--C-:B------:R-:W-:Y:S01]  /*6dd0*/  @!P4 IMAD.IADD R20, R20, 0x1, -R251.reuse ;  /* 0x000000011414c824 */ /* 0x100fe200078e0afb */
[C---:B------:R-:W-:Y:S01]  /*6de0*/  ISETP.GT.U32.AND P4, PT, R251.reuse, R27, PT ;  /* 0x0000001bfb00720c */ /* 0x040fe20003f84070 */
[--C-:B------:R-:W-:Y:S01]  /*6df0*/  @!P2 IMAD.IADD R24, R24, 0x1, -R251.reuse ;  /* 0x000000011818a824 */ /* 0x100fe200078e0afb */
[----:B------:R-:W-:Y:S01]  /*6e00*/  ISETP.GT.U32.AND P2, PT, R251, R6, PT ;  /* 0x00000006fb00720c */ /* 0x000fe20003f44070 */
[----:B------:R-:W-:Y:S02]  /*6e10*/  @!P1 IMAD.IADD R25, R25, 0x1, -R251 ;  /* 0x0000000119199824 */ /* 0x000fe400078e0afb */
[----:B------:R-:W-:-:S02]  /*6e20*/  @!P5 IADD3 R23, R23, -R251, RZ ;  /* 0x800000fb1717d210 */ /* 0x000fc40007ffe0ff */
[--C-:B------:R-:W-:Y:S01]  /*6e30*/  @!P0 IMAD.IADD R22, R22, 0x1, -R251.reuse ;  /* 0x0000000116168824 */ /* 0x100fe200078e0afb */
[C---:B------:R-:W-:Y:S02]  /*6e40*/  ISETP.GT.U32.AND P5, PT, R251.reuse, R28, PT ;  /* 0x0000001cfb00720c */ /* 0x040fe40003fa4070 */
[C---:B------:R-:W-:Y:S02]  /*6e50*/  ISETP.GT.U32.AND P0, PT, R251.reuse, R24, PT ;  /* 0x00000018fb00720c */ /* 0x040fe40003f04070 */
[C---:B------:R-:W-:Y:S01]  /*6e60*/  ISETP.GT.U32.AND P1, PT, R251.reuse, R25, PT ;  /* 0x00000019fb00720c */ /* 0x040fe20003f24070 */
[--C-:B------:R-:W-:Y:S01]  /*6e70*/  @!P6 IMAD.IADD R18, R18, 0x1, -R251.reuse ;  /* 0x000000011212e824 */ /* 0x100fe200078e0afb */
[C---:B------:R-:W-:Y:S01]  /*6e80*/  ISETP.GT.U32.AND P6, PT, R251.reuse, R21, PT ;  /* 0x00000015fb00720c */ /* 0x040fe20003fc4070 */
[--C-:B------:R-:W-:Y:S01]  /*6e90*/  @!P3 IMAD.IADD R26, R26, 0x1, -R251.reuse ;  /* 0x000000011a1ab824 */ /* 0x100fe200078e0afb */
[----:B------:R-:W-:Y:S01]  /*6ea0*/  ISETP.GT.U32.AND P3, PT, R251, R5, PT ;  /* 0x00000005fb00720c */ /* 0x000fe20003f64070 */
[--C-:B------:R-:W-:Y:S01]  /*6eb0*/  @!P4 IMAD.IADD R27, R27, 0x1, -R251.reuse ;  /* 0x000000011b1bc824 */ /* 0x100fe200078e0afb */
[C---:B------:R-:W-:Y:S01]  /*6ec0*/  ISETP.GT.U32.AND P4, PT, R251.reuse, R4, PT ;  /* 0x00000004fb00720c */ /* 0x040fe20003f84070 */
[--C-:B------:R-:W-:Y:S01]  /*6ed0*/  @!P2 IMAD.IADD R6, R6, 0x1, -R251.reuse ;  /* 0x000000010606a824 */ /* 0x100fe200078e0afb */
[C---:B------:R-:W-:Y:S01]  /*6ee0*/  ISETP.GT.U32.AND P2, PT, R251.reuse, R2, PT ;  /* 0x00000002fb00720c */ /* 0x040fe20003f44070 */
[--C-:B------:R-:W-:Y:S01]  /*6ef0*/  @!P5 IMAD.IADD R28, R28, 0x1, -R251.reuse ;  /* 0x000000011c1cd824 */ /* 0x100fe200078e0afb */
[C---:B------:R-:W-:Y:S01]  /*6f00*/  ISETP.GT.U32.AND P5, PT, R251.reuse, R26, PT ;  /* 0x0000001afb00720c */ /* 0x040fe20003fa4070 */
[--C-:B------:R-:W-:Y:S01]  /*6f10*/  @!P0 IMAD.IADD R24, R24, 0x1, -R251.reuse ;  /* 0x0000000118188824 */ /* 0x100fe200078e0afb */
[----:B------:R-:W-:Y:S01]  /*6f20*/  ISETP.GT.U32.AND P0, PT, R251, R32, PT ;  /* 0x00000020fb00720c */ /* 0x000fe20003f04070 */
[--C-:B------:R-:W-:Y:S01]  /*6f30*/  @!P1 IMAD.IADD R25, R25, 0x1, -R251.reuse ;  /* 0x0000000119199824 */ /* 0x100fe200078e0afb */
[----:B------:R-:W-:Y:S01]  /*6f40*/  ISETP.GT.U32.AND P1, PT, R251, R0, PT ;  /* 0x00000000fb00720c */ /* 0x000fe20003f24070 */
[--C-:B------:R-:W-:Y:S01]  /*6f50*/  @!P6 IMAD.IADD R21, R21, 0x1, -R251.reuse ;  /* 0x000000011515e824 */ /* 0x100fe200078e0afb */
[----:B------:R-:W-:Y:S01]  /*6f60*/  ISETP.GT.U32.AND P6, PT, R251, R23, PT ;  /* 0x00000017fb00720c */ /* 0x000fe20003fc4070 */
[--C-:B------:R-:W-:Y:S01]  /*6f70*/  @!P3 IMAD.IADD R5, R5, 0x1, -R251.reuse ;  /* 0x000000010505b824 */ /* 0x100fe200078e0afb */
[----:B------:R-:W-:Y:S01]  /*6f80*/  ISETP.GT.U32.AND P3, PT, R251, R3, PT ;  /* 0x00000003fb00720c */ /* 0x000fe20003f64070 */
[----:B------:R-:W-:-:S02]  /*6f90*/  @!P4 IMAD.IADD R4, R4, 0x1, -R251 ;  /* 0x000000010404c824 */ /* 0x000fc400078e0afb */
[--C-:B------:R-:W-:Y:S01]  /*6fa0*/  @!P2 IMAD.IADD R2, R2, 0x1, -R251.reuse ;  /* 0x000000010202a824 */ /* 0x100fe200078e0afb */
[C---:B------:R-:W-:Y:S01]  /*6fb0*/  ISETP.GT.U32.AND P4, PT, R251.reuse, R28, PT ;  /* 0x0000001cfb00720c */ /* 0x040fe20003f84070 */
[--C-:B------:R-:W-:Y:S01]  /*6fc0*/  @!P5 IMAD.IADD R26, R26, 0x1, -R251.reuse ;  /* 0x000000011a1ad824 */ /* 0x100fe200078e0afb */
[C---:B------:R-:W-:Y:S01]  /*6fd0*/  ISETP.GT.U32.AND P5, PT, R251.reuse, R6, PT ;  /* 0x00000006fb00720c */ /* 0x040fe20003fa4070 */
[--C-:B------:R-:W-:Y:S01]  /*6fe0*/  @!P0 IMAD.IADD R32, R32, 0x1, -R251.reuse ;  /* 0x0000000120208824 */ /* 0x100fe200078e0afb */
[C---:B------:R-:W-:Y:S01]  /*6ff0*/  ISETP.GT.U32.AND P0, PT, R251.reuse, R4, PT ;  /* 0x00000004fb00720c */ /* 0x040fe20003f04070 */
[--C-:B------:R-:W-:Y:S01]  /*7000*/  @!P1 IMAD.IADD R0, R0, 0x1, -R251.reuse ;  /* 0x0000000100009824 */ /* 0x100fe200078e0afb */
[C---:B------:R-:W-:Y:S02]  /*7010*/  ISETP.GT.U32.AND P1, PT, R251.reuse, R2, PT ;  /* 0x00000002fb00720c */ /* 0x040fe40003f24070 */
[----:B------:R-:W-:Y:S01]  /*7020*/  ISETP.GT.U32.AND P2, PT, R251, R5, PT ;  /* 0x00000005fb00720c */ /* 0x000fe20003f44070 */
[--C-:B------:R-:W-:Y:S01]  /*7030*/  @!P6 IMAD.IADD R23, R23, 0x1, -R251.reuse ;  /* 0x000000011717e824 */ /* 0x100fe200078e0afb */
[----:B------:R-:W-:Y:S01]  /*7040*/  ISETP.GT.U32.AND P6, PT, R251, R27, PT ;  /* 0x0000001bfb00720c */ /* 0x000fe20003fc4070 */
[--C-:B------:R-:W-:Y:S01]  /*7050*/  @!P3 IMAD.IADD R3, R3, 0x1, -R251.reuse ;  /* 0x000000010303b824 */ /* 0x100fe200078e0afb */
[C---:B------:R-:W-:Y:S01]  /*7060*/  ISETP.GT.U32.AND P3, PT, R251.reuse, R32, PT ;  /* 0x00000020fb00720c */ /* 0x040fe20003f64070 */
[----:B------:R-:W-:Y:S01]  /*7070*/  @!P4 IMAD.IADD R28, R28, 0x1, -R251 ;  /* 0x000000011c1cc824 */ /* 0x000fe200078e0afb */
[----:B------:R-:W-:-:S02]  /*7080*/  ISETP.GT.U32.AND P4, PT, R251, R33, PT ;  /* 0x00000021fb00720c */ /* 0x000fc40003f84070 */
[----:B------:R-:W-:Y:S01]  /*7090*/  @!P5 IADD3 R6, R6, -R251, RZ ;  /* 0x800000fb0606d210 */ /* 0x000fe20007ffe0ff */
[--C-:B------:R-:W-:Y:S01]  /*70a0*/  @!P0 IMAD.IADD R4, R4, 0x1, -R251.reuse ;  /* 0x0000000104048824 */ /* 0x100fe200078e0afb */
[C---:B------:R-:W-:Y:S01]  /*70b0*/  ISETP.GT.U32.AND P5, PT, R251.reuse, R34, PT ;  /* 0x00000022fb00720c */ /* 0x040fe20003fa4070 */
[--C-:B------:R-:W-:Y:S01]  /*70c0*/  @!P1 IMAD.IADD R2, R2, 0x1, -R251.reuse ;  /* 0x0000000102029824 */ /* 0x100fe200078e0afb */
[----:B------:R-:W-:Y:S01]  /*70d0*/  ISETP.GT.U32.AND P0, PT, R251, R36, PT ;  /* 0x00000024fb00720c */ /* 0x000fe20003f04070 */
[--C-:B------:R-:W-:Y:S01]  /*70e0*/  @!P2 IMAD.IADD R5, R5, 0x1, -R251.reuse ;  /* 0x000000010505a824 */ /* 0x100fe200078e0afb */
[C---:B------:R-:W-:Y:S02]  /*70f0*/  ISETP.GT.U32.AND P1, PT, R251.reuse, R37, PT ;  /* 0x00000025fb00720c */ /* 0x040fe40003f24070 */
[----:B------:R-:W-:Y:S01]  /*7100*/  ISETP.GT.U32.AND P2, PT, R251, R35, PT ;  /* 0x00000023fb00720c */ /* 0x000fe20003f44070 */
        /* <DEDUP_REMOVED lines=30> */
[----:B------:R-:W-:-:S03]  /*72f0*/  @!P3 IMAD.IADD R45, R45, 0x1, -R251 ;  /* 0x000000012d2db824 */ /* 0x000fc600078e0afb */
[C---:B------:R-:W-:Y:S01]  /*7300*/  ISETP.GT.U32.AND P3, PT, R251.reuse, R39, PT ;  /* 0x00000027fb00720c */ /* 0x040fe20003f64070 */
[--C-:B------:R-:W-:Y:S01]  /*7310*/  @!P4 IMAD.IADD R34, R34, 0x1, -R251.reuse ;  /* 0x000000012222c824 */ /* 0x100fe200078e0afb */
[----:B------:R-:W-:Y:S01]  /*7320*/  ISETP.GT.U32.AND P4, PT, R251, R40, PT ;  /* 0x00000028fb00720c */ /* 0x000fe20003f84070 */
[--C-:B------:R-:W-:Y:S01]  /*7330*/  @!P5 IMAD.IADD R35, R35, 0x1, -R251.reuse ;  /* 0x000000012323d824 */ /* 0x100fe200078e0afb */
[----:B------:R-:W-:Y:S01]  /*7340*/  ISETP.GT.U32.AND P5, PT, R251, R41, PT ;  /* 0x00000029fb00720c */ /* 0x000fe20003fa4070 */
[--C-:B------:R-:W-:Y:S01]  /*7350*/  @!P0 IMAD.IADD R37, R37, 0x1, -R251.reuse ;  /* 0x0000000125258824 */ /* 0x100fe200078e0afb */
[C---:B------:R-:W-:Y:S01]  /*7360*/  ISETP.GT.U32.AND P0, PT, R251.reuse, R43, PT ;  /* 0x0000002bfb00720c */ /* 0x040fe20003f04070 */
[----:B------:R-:W-:Y:S01]  /*7370*/  @!P1 IMAD.IADD R38, R38, 0x1, -R251 ;  /* 0x0000000126269824 */ /* 0x000fe200078e0afb */
[----:B------:R-:W-:Y:S02]  /*7380*/  @!P2 IADD3 R36, R36, -R251, RZ ;  /* 0x800000fb2424a210 */ /* 0x000fe40007ffe0ff */
[----:B------:R-:W-:-:S02]  /*7390*/  ISETP.GT.U32.AND P1, PT, R251, R44, PT ;  /* 0x0000002cfb00720c */ /* 0x000fc40003f24070 */
[----:B------:R-:W-:Y:S01]  /*73a0*/  ISETP.GT.U32.AND P2, PT, R251, R42, PT ;  /* 0x0000002afb00720c */ /* 0x000fe20003f44070 */
[--C-:B------:R-:W-:Y:S01]  /*73b0*/  @!P6 IMAD.IADD R33, R33, 0x1, -R251.reuse ;  /* 0x000000012121e824 */ /* 0x100fe200078e0afb */
[----:B------:R-:W-:Y:S01]  /*73c0*/  ISETP.GT.U32.AND P6, PT, R251, R45, PT ;  /* 0x0000002dfb00720c */ /* 0x000fe20003fc4070 */
        /* <DEDUP_REMOVED lines=30> */
[----:B------:R-:W-:Y:S01]  /*75b0*/  ISETP.GT.U32.AND P4, PT, R251, R48, PT ;  /* 0x00000030fb00720c */ /* 0x000fe20003f84070 */
[--C-:B------:R-:W-:Y:S01]  /*75c0*/  @!P5 IMAD.IADD R55, R55, 0x1, -R251.reuse ;  /* 0x000000013737d824 */ /* 0x100fe200078e0afb */
[----:B------:R-:W-:Y:S01]  /*75d0*/  ISETP.GT.U32.AND P5, PT, R251, R49, PT ;  /* 0x00000031fb00720c */ /* 0x000fe20003fa4070 */
[--C-:B------:R-:W-:Y:S01]  /*75e0*/  @!P0 IMAD.IADD R57, R57, 0x1, -R251.reuse ;  /* 0x0000000139398824 */ /* 0x100fe200078e0afb */
[C---:B------:R-:W-:Y:S02]  /*75f0*/  ISETP.GT.U32.AND P0, PT, R251.reuse, R51, PT ;  /* 0x00000033fb00720c */ /* 0x040fe40003f04070 */
[----:B------:R-:W-:Y:S01]  /*7600*/  @!P1 IADD3 R58, R58, -R251, RZ ;  /* 0x800000fb3a3a9210 */ /* 0x000fe20007ffe0ff */
[----:B------:R-:W-:Y:S01]  /*7610*/  @!P2 IMAD.IADD R56, R56, 0x1, -R251 ;  /* 0x000000013838a824 */ /* 0x000fe200078e0afb */
[----:B------:R-:W-:-:S02]  /*7620*/  ISETP.GT.U32.AND P1, PT, R251, R52, PT ;  /* 0x00000034fb00720c */ /* 0x000fc40003f24070 */
[----:B------:R-:W-:Y:S01]  /*7630*/  ISETP.GT.U32.AND P2, PT, R251, R50, PT ;  /* 0x00000032fb00720c */ /* 0x000fe20003f44070 */
[--C-:B------:R-:W-:Y:S01]  /*7640*/  @!P3 IMAD.IADD R47, R47, 0x1, -R251.reuse ;  /* 0x000000012f2fb824 */ /* 0x100fe200078e0afb */
[C---:B------:R-:W-:Y:S02]  /*7650*/  ISETP.GT.U32.AND P6, PT, R251.reuse, R46, PT ;  /* 0x0000002efb00720c */ /* 0x040fe40003fc4070 */
        /* <DEDUP_REMOVED lines=33> */
[----:B------:R-:W-:Y:S01]  /*7870*/  @!P0 IMAD.IADD R64, R64, 0x1, -R251 ;  /* 0x0000000140408824 */ /* 0x000fe200078e0afb */
[----:B------:R-:W-:-:S02]  /*7880*/  ISETP.GT.U32.AND P0, PT, R251, R71, PT ;  /* 0x00000047fb00720c */ /* 0x000fc40003f04070 */
[----:B------:R-:W-:Y:S01]  /*7890*/  @!P1 IADD3 R66, R66, -R251, RZ ;  /* 0x800000fb42429210 */ /* 0x000fe20007ffe0ff */
[--C-:B------:R-:W-:Y:S01]  /*78a0*/  @!P2 IMAD.IADD R63, R63, 0x1, -R251.reuse ;  /* 0x000000013f3fa824 */ /* 0x100fe200078e0afb */
[C---:B------:R-:W-:Y:S02]  /*78b0*/  ISETP.GT.U32.AND P1, PT, R251.reuse, R60, PT ;  /* 0x0000003cfb00720c */ /* 0x040fe40003f24070 */
[----:B------:R-:W-:Y:S01]  /*78c0*/  ISETP.GT.U32.AND P2, PT, R251, R70, PT ;  /* 0x00000046fb00720c */ /* 0x000fe20003f44070 */
[--C-:B------:R-:W-:Y:S02]  /*78d0*/  @!P6 IMAD.IADD R65, R65, 0x1, -R251.reuse ;  /* 0x000000014141e824 */ /* 0x100fe400078e0afb */
        /* <DEDUP_REMOVED lines=10> */
[----:B------:R-:W-:Y:S01]  /*7980*/  @!P2 IMAD.IADD R70, R70, 0x1, -R251 ;  /* 0x000000014646a824 */ /* 0x000fe200078e0afb */
[----:B------:R-:W-:-:S03]  /*7990*/  ISETP.GT.U32.AND P2, PT, R251, R64, PT ;  /* 0x00000040fb00720c */ /* 0x000fc60003f44070 */
        /* <DEDUP_REMOVED lines=54> */
[----:B------:R-:W-:Y:S01]  /*7d00*/  @!P3 IMAD.IADD R75, R75, 0x1, -R251 ;  /* 0x000000014b4bb824 */ /* 0x000fe200078e0afb */
[----:B------:R-:W-:-:S02]  /*7d10*/  ISETP.GT.U32.AND P6, PT, R251, R72, PT ;  /* 0x00000048fb00720c */ /* 0x000fc40003fc4070 */
        /* <DEDUP_REMOVED lines=19> */
[----:B------:R-:W-:Y:S01]  /*7e50*/  ISETP.GT.U32.AND P5, PT, R251, R90, PT ;  /* 0x0000005afb00720c */ /* 0x000fe20003fa4070 */
[--C-:B------:R-:W-:Y:S01]  /*7e60*/  @!P1 IMAD.IADD R87, R87, 0x1, -R251.reuse ;  /* 0x0000000157579824 */ /* 0x100fe200078e0afb */
[----:B------:R-:W-:Y:S01]  /*7e70*/  ISETP.GT.U32.AND P0, PT, R251, R93, PT ;  /* 0x0000005dfb00720c */ /* 0x000fe20003f04070 */
[--C-:B------:R-:W-:Y:S01]  /*7e80*/  @!P2 IMAD.IADD R85, R85, 0x1, -R251.reuse ;  /* 0x000000015555a824 */ /* 0x100fe200078e0afb */
        /* <DEDUP_REMOVED lines=29> */
[----:B------:R-:W-:Y:S01]  /*8060*/  ISETP.GT.U32.AND P6, PT, R251, R85, PT ;  /* 0x00000055fb00720c */ /* 0x000fe20003fc4070 */
[--C-:B------:R-:W-:Y:S01]  /*8070*/  @!P3 IMAD.IADD R89, R89, 0x1, -R251.reuse ;  /* 0x000000015959b824 */ /* 0x100fe200078e0afb */
[C---:B------:R-:W-:Y:S01]  /*8080*/  ISETP.GT.U32.AND P3, PT, R251.reuse, R95, PT ;  /* 0x0000005ffb00720c */ /* 0x040fe20003f64070 */
[--C-:B------:R-:W-:Y:S01]  /*8090*/  @!P4 IMAD.IADD R90, R90, 0x1, -R251.reuse ;  /* 0x000000015a5ac824 */ /* 0x100fe200078e0afb */
[----:B------:R-:W-:Y:S02]  /*80a0*/  ISETP.GT.U32.AND P4, PT, R251, R96, PT ;  /* 0x00000060fb00720c */ /* 0x000fe40003f84070 */
[----:B------:R-:W-:Y:S01]  /*80b0*/  @!P5 IADD3 R91, R91, -R251, RZ ;  /* 0x800000fb5b5bd210 */ /* 0x000fe20007ffe0ff */
        /* <DEDUP_REMOVED lines=47> */
[C---:B------:R-:W-:Y:S02]  /*83b0*/  ISETP.GT.U32.AND P2, PT, R251.reuse, R106, PT ;  /* 0x0000006afb00720c */ /* 0x040fe40003f44070 */
        /* <DEDUP_REMOVED lines=38> */
[----:B------:R-:W-:-:S02]  /*8620*/  ISETP.GT.U32.AND P1, PT, R251, R116, PT ;  /* 0x00000074fb00720c */ /* 0x000fc40003f24070 */
[----:B------:R-:W-:Y:S02]  /*8630*/  @!P2 IADD3 R120, R120, -R251, RZ ;  /* 0x800000fb7878a210 */ /* 0x000fe40007ffe0ff */
        /* <DEDUP_REMOVED lines=76> */
[----:B------:R-:W-:Y:S01]  /*8b00*/  STL [R1+0x1420], R252 ;  /* 0x001420fc01007387 */ /* 0x000fe20000100800 */
[----:B------:R-:W-:-:S02]  /*8b10*/  @!P5 IADD3 R134, R134, -R251, RZ ;  /* 0x800000fb8686d210 */ /* 0x000fc40007ffe0ff */
[--C-:B------:R-:W-:Y:S01]  /*8b20*/  @!P0 IMAD.IADD R135, R135, 0x1, -R251.reuse ;  /* 0x0000000187878824 */ /* 0x100fe200078e0afb */
[----:B------:R-:W-:Y:S01]  /*8b30*/  ISETP.GT.U32.AND P4, PT, R251, R140, PT ;  /* 0x0000008cfb00720c */ /* 0x000fe20003f84070 */
[--C-:B------:R-:W-:Y:S01]  /*8b40*/  @!P1 IMAD.IADD R137, R137, 0x1, -R251.reuse ;  /* 0x0000000189899824 */ /* 0x100fe200078e0afb */
[C---:B------:R-:W-:Y:S01]  /*8b50*/  ISETP.GT.U32.AND P5, PT, R251.reuse, R141, PT ;  /* 0x0000008dfb00720c */ /* 0x040fe20003fa4070 */
[--C-:B------:R-:W-:Y:S01]  /*8b60*/  @!P2 IMAD.IADD R138, R138, 0x1, -R251.reuse ;  /* 0x000000018a8aa824 */ /* 0x100fe200078e0afb */
[C---:B------:R-:W-:Y:S01]  /*8b70*/  ISETP.GT.U32.AND P0, PT, R251.reuse, R142, PT ;  /* 0x0000008efb00720c */ /* 0x040fe20003f04070 */
[----:B------:R-:W-:Y:S01]  /*8b80*/  STL [R1], R250 ;  /* 0x000000fa01007387 */ /* 0x000fe20000100800 */
[C---:B------:R-:W-:Y:S02]  /*8b90*/  ISETP.GT.U32.AND P1, PT, R251.reuse, R144, PT ;  /* 0x00000090fb00720c */ /* 0x040fe40003f24070 */
[----:B------:R-:W-:Y:S01]  /*8ba0*/  ISETP.GT.U32.AND P2, PT, R251, R145, PT ;  /* 0x00000091fb00720c */ /* 0x000fe20003f44070 */
[----:B------:R-:W-:Y:S04]  /*8bb0*/  STL [R1+0x1424], R7 ;  /* 0x0014240701007387 */ /* 0x000fe80000100800 */
[----:B------:R1:W-:Y:S04]  /*8bc0*/  STL [R1+0x1428], R8 ;  /* 0x0014280801007387 */ /* 0x0003e80000100800 */
[----:B------:R-:W-:Y:S01]  /*8bd0*/  STL [R1+0x142c], R9 ;  /* 0x00142c0901007387 */ /* 0x000fe20000100800 */
[----:B------:R-:W-:-:S03]  /*8be0*/  @!P6 IMAD.IADD R136, R136, 0x1, -R251 ;  /* 0x000000018888e824 */ /* 0x000fc600078e0afb */
[----:B-1----:R-:W2:Y:S01]  /*8bf0*/  LDL R8, [R1+0x304] ;  /* 0x0003040001087983 */ /* 0x002ea20000100800 */
[--C-:B------:R-:W-:Y:S01]  /*8c00*/  @!P3 IMAD.IADD R139, R139, 0x1, -R251.reuse ;  /* 0x000000018b8bb824 */ /* 0x100fe200078e0afb */
[C---:B------:R-:W-:Y:S02]  /*8c10*/  ISETP.GT.U32.AND P6, PT, R251.reuse, R143, PT ;  /* 0x0000008ffb00720c */ /* 0x040fe40003fc4070 */
        /* <DEDUP_REMOVED lines=28> */
[----:B------:R-:W-:Y:S02]  /*8de0*/  ISETP.GT.U32.AND P4, PT, R251, R147, PT ;  /* 0x00000093fb00720c */ /* 0x000fe40003f84070 */
[----:B------:R-:W-:Y:S01]  /*8df0*/  @!P5 IADD3 R142, R142, -R251, RZ ;  /* 0x800000fb8e8ed210 */ /* 0x000fe20007ffe0ff */
[--C-:B------:R-:W-:Y:S01]  /*8e00*/  @!P0 IMAD.IADD R143, R143, 0x1, -R251.reuse ;  /* 0x000000018f8f8824 */ /* 0x100fe200078e0afb */
[C---:B------:R-:W-:Y:S01]  /*8e10*/  ISETP.GT.U32.AND P5, PT, R251.reuse, R148, PT ;  /* 0x00000094fb00720c */ /* 0x040fe20003fa4070 */
[--C-:B------:R-:W-:Y:S01]  /*8e20*/  @!P1 IMAD.IADD R144, R144, 0x1, -R251.reuse ;  /* 0x0000000190909824 */ /* 0x100fe200078e0afb */
[----:B------:R-:W-:Y:S01]  /*8e30*/  ISETP.GT.U32.AND P0, PT, R251, R150, PT ;  /* 0x00000096fb00720c */ /* 0x000fe20003f04070 */
[----:B------:R-:W-:Y:S01]  /*8e40*/  @!P2 IMAD.IADD R145, R145, 0x1, -R251 ;  /* 0x000000019191a824 */ /* 0x000fe200078e0afb */
[----:B------:R-:W-:-:S02]  /*8e50*/  ISETP.GT.U32.AND P1, PT, R251, R151, PT ;  /* 0x00000097fb00720c */ /* 0x000fc40003f24070 */
        /* <DEDUP_REMOVED lines=83> */
[--C-:B------:R-:W-:Y:S02]  /*9390*/  @!P6 IMAD.IADD R169, R169, 0x1, -R251.reuse ;  /* 0x00000001a9a9e824 */ /* 0x100fe400078e0afb */
        /* <DEDUP_REMOVED lines=72> */
[----:B------:R-:W-:Y:S01]  /*9820*/  @!P5 IADD3 R184, R184, -R251, RZ ;  /* 0x800000fbb8b8d210 */ /* 0x000fe20007ffe0ff */
        /* <DEDUP_REMOVED lines=77> */
[----:B------:R-:W-:Y:S01]  /*9d00*/  IABS R31, R31 ;  /* 0x0000001f001f7213 */ /* 0x000fe20000000000 */
        /* <DEDUP_REMOVED lines=9> */
[----:B------:R-:W-:Y:S01]  /*9da0*/  @!P2 IMAD.IADD R203, R203, 0x1, -R251 ;  /* 0x00000001cbcba824 */ /* 0x000fe200078e0afb */
[----:B------:R-:W-:Y:S01]  /*9db0*/  ISETP.GT.U32.AND P1, PT, R251, R208, PT ;  /* 0x000000d0fb00720c */ /* 0x000fe20003f24070 */
[----:B------:R-:W-:Y:S01]  /*9dc0*/  IMAD.HI.U32 R250, R29, R31, RZ ;  /* 0x0000001f1dfa7227 */ /* 0x000fe200078e00ff */
[----:B------:R-:W-:Y:S02]  /*9dd0*/  IABS R30, R30 ;  /* 0x0000001e001e7213 */ /* 0x000fe40000000000 */
[----:B------:R-:W-:Y:S01]  /*9de0*/  ISETP.GT.U32.AND P2, PT, R251, R209, PT ;  /* 0x000000d1fb00720c */ /* 0x000fe20003f44070 */
[----:B------:R-:W-:Y:S02]  /*9df0*/  IMAD.MOV R250, RZ, RZ, -R250 ;  /* 0x000000fffffa7224 */ /* 0x000fe400078e0afa */
[----:B------:R-:W-:Y:S01]  /*9e00*/  IMAD.HI.U32 R7, R29, R30, RZ ;  /* 0x0000001e1d077227 */ /* 0x000fe200078e00ff */
[----:B------:R-:W-:-:S03]  /*9e10*/  ISETP.GT.U32.AND P6, PT, R251, R202, PT ;  /* 0x000000cafb00720c */ /* 0x000fc60003fc4070 */
[C---:B------:R-:W-:Y:S02]  /*9e20*/  IMAD R31, R251.reuse, R250, R31 ;  /* 0x000000fafb1f7224 */ /* 0x040fe400078e021f */
[----:B------:R-:W-:Y:S01]  /*9e30*/  @!P3 IMAD.IADD R204, R204, 0x1, -R251 ;  /* 0x00000001ccccb824 */ /* 0x000fe200078e0afb */
[----:B------:R-:W-:Y:S01]  /*9e40*/  ISETP.GT.U32.AND P3, PT, R251, R210, PT ;  /* 0x000000d2fb00720c */ /* 0x000fe20003f64070 */
[----:B------:R-:W-:Y:S01]  /*9e50*/  IMAD.MOV R250, RZ, RZ, -R7 ;  /* 0x000000fffffa7224 */ /* 0x000fe200078e0a07 */
[----:B--2---:R-:W-:Y:S01]  /*9e60*/  LOP3.LUT R7, R8, 0x1fc, RZ, 0xfc, !PT ;  /* 0x000001fc08077812 */ /* 0x004fe200078efcff */
        /* <DEDUP_REMOVED lines=10> */
[C---:B------:R-:W-:Y:S01]  /*9f10*/  IMAD R30, R251.reuse, R250, R30 ;  /* 0x000000fafb1e7224 */ /* 0x040fe200078e021e */
[----:B------:R1:W-:Y:S01]  /*9f20*/  STL [R1+0xec4], R7 ;  /* 0x000ec40701007387 */ /* 0x0003e20000100800 */
[----:B------:R-:W-:Y:S01]  /*9f30*/  IABS R250, R7 ;  /* 0x0000000700fa7213 */ /* 0x000fe20000000000 */
[--C-:B------:R-:W-:Y:S01]  /*9f40*/  @!P6 IMAD.IADD R202, R202, 0x1, -R251.reuse ;  /* 0x00000001cacae824 */ /* 0x100fe200078e0afb */
[C---:B------:R-:W-:Y:S01]  /*9f50*/  ISETP.GT.U32.AND P6, PT, R251.reuse, R214, PT ;  /* 0x000000d6fb00720c */ /* 0x040fe20003fc4070 */
[--C-:B------:R-:W-:Y:S01]  /*9f60*/  @!P3 IMAD.IADD R210, R210, 0x1, -R251.reuse ;  /* 0x00000001d2d2b824 */ /* 0x100fe200078e0afb */
[----:B-1----:R-:W1:Y:S01]  /*9f70*/  S2R R7, SR_TID.X ;  /* 0x0000000000077919 */ /* 0x002e620000002100 */
        /* <DEDUP_REMOVED lines=19> */
[----:B------:R-:W-:Y:S01]  /*a0b0*/  @!P0 IADD3 R220, R220, -R251, RZ ;  /* 0x800000fbdcdc8210 */ /* 0x000fe20007ffe0ff */
[--C-:B------:R-:W-:Y:S01]  /*a0c0*/  @!P1 IMAD.IADD R222, R222, 0x1, -R251.reuse ;  /* 0x00000001dede9824 */ /* 0x100fe200078e0afb */
[----:B------:R-:W-:Y:S01]  /*a0d0*/  ISETP.GT.U32.AND P0, PT, R251, R227, PT ;  /* 0x000000e3fb00720c */ /* 0x000fe20003f04070 */
[----:B------:R-:W-:Y:S01]  /*a0e0*/  @!P2 IMAD.IADD R223, R223, 0x1, -R251 ;  /* 0x00000001dfdfa824 */ /* 0x000fe200078e0afb */
[----:B-1----:R-:W-:Y:S02]  /*a0f0*/  SHF.R.U32.HI R7, RZ, 0x6, R7 ;  /* 0x00000006ff077819 */ /* 0x002fe40000011607 */
[C---:B------:R-:W-:Y:S02]  /*a100*/  ISETP.GT.U32.AND P1, PT, R251.reuse, R216, PT ;  /* 0x000000d8fb00720c */ /* 0x040fe40003f24070 */
[----:B------:R-:W-:Y:S02]  /*a110*/  ISETP.GT.U32.AND P2, PT, R251, R217, PT ;  /* 0x000000d9fb00720c */ /* 0x000fe40003f44070 */
[----:B------:R-:W-:Y:S01]  /*a120*/  SGXT.U32 R7, R7, 0x1 ;  /* 0x000000010707781a */ /* 0x000fe20000000000 */
[----:B------:R-:W-:-:S02]  /*a130*/  IMAD.MOV.U32 R252, RZ, RZ, c[0x0][0x188] ;  /* 0x00006200fffc7624 */ /* 0x000fc400078e00ff */
[--C-:B------:R-:W-:Y:S02]  /*a140*/  @!P6 IMAD.IADD R221, R221, 0x1, -R251.reuse ;  /* 0x00000001dddde824 */ /* 0x100fe400078e0afb */
[----:B------:R-:W-:Y:S02]  /*a150*/  IMAD R7, R7, c[0x0][0x188], RZ ;  /* 0x0000620007077a24 */ /* 0x000fe400078e02ff */
[----:B------:R-:W-:Y:S01]  /*a160*/  @!P3 IMAD.IADD R224, R224, 0x1, -R251 ;  /* 0x00000001e0e0b824 */ /* 0x000fe200078e0afb */
[----:B------:R-:W-:Y:S01]  /*a170*/  ISETP.GT.U32.AND P3, PT, R251, R218, PT ;  /* 0x000000dafb00720c */ /* 0x000fe20003f64070 */
[----:B------:R-:W-:Y:S02]  /*a180*/  IMAD R7, R252, 0x2, R7 ;  /* 0x00000002fc077824 */ /* 0x000fe400078e0207 */
        /* <DEDUP_REMOVED lines=9> */
[----:B------:R-:W-:Y:S01]  /*a220*/  ISETP.GT.U32.AND P2, PT, R251, R223, PT ;  /* 0x000000dffb00720c */ /* 0x000fe20003f44070 */
[----:B------:R-:W-:-:S04]  /*a230*/  IMAD R7, R252, 0x2, R7 ;  /* 0x00000002fc077824 */ /* 0x000fc800078e0207 */
[----:B------:R-:W-:Y:S01]  /*a240*/  IMAD R7, R252, 0x2, R7 ;  /* 0x00000002fc077824 */ /* 0x000fe200078e0207 */
[C---:B------:R-:W-:Y:S01]  /*a250*/  ISETP.GT.U32.AND P6, PT, R251.reuse, R215, PT ;  /* 0x000000d7fb00720c */ /* 0x040fe20003fc4070 */
        /* <DEDUP_REMOVED lines=12> */
[----:B------:R1:W-:Y:S01]  /*a320*/  STL [R1+0x51c], R7 ;  /* 0x00051c0701007387 */ /* 0x0003e20000100800 */
[----:B------:R-:W-:Y:S01]  /*a330*/  ISETP.GT.U32.AND P2, PT, R251, R230, PT ;  /* 0x000000e6fb00720c */ /* 0x000fe20003f44070 */
[----:B------:R-:W-:-:S02]  /*a340*/  @!P6 IMAD.IADD R215, R215, 0x1, -R251 ;  /* 0x00000001d7d7e824 */ /* 0x000fc400078e0afb */
[----:B-1----:R-:W-:Y:S01]  /*a350*/  IMAD R7, R252, 0x2, R7 ;  /* 0x00000002fc077824 */ /* 0x002fe200078e0207 */
[----:B------:R-:W-:Y:S01]  /*a360*/  ISETP.GT.U32.AND P6, PT, R251, R227, PT ;  /* 0x000000e3fb00720c */ /* 0x000fe20003fc4070 */
[----:B------:R-:W-:-:S03]  /*a370*/  @!P3 IMAD.IADD R224, R224, 0x1, -R251 ;  /* 0x00000001e0e0b824 */ /* 0x000fc600078e0afb */
[----:B------:R1:W-:Y:S01]  /*a380*/  STL [R1+0x53c], R7 ;  /* 0x00053c0701007387 */ /* 0x0003e20000100800 */
[----:B------:R-:W-:Y:S01]  /*a390*/  ISETP.GT.U32.AND P3, PT, R251, R231, PT ;  /* 0x000000e7fb00720c */ /* 0x000fe20003f64070 */
[--C-:B------:R-:W-:Y:S01]  /*a3a0*/  @!P4 IMAD.IADD R225, R225, 0x1, -R251.reuse ;  /* 0x00000001e1e1c824 */ /* 0x100fe200078e0afb */
[C---:B------:R-:W-:Y:S01]  /*a3b0*/  ISETP.GT.U32.AND P4, PT, R251.reuse, R232, PT ;  /* 0x000000e8fb00720c */ /* 0x040fe20003f84070 */
[----:B------:R-:W-:Y:S02]  /*a3c0*/  @!P5 IMAD.IADD R226, R226, 0x1, -R251 ;  /* 0x00000001e2e2d824 */ /* 0x000fe400078e0afb */
[----:B-1----:R-:W-:Y:S01]  /*a3d0*/  IMAD R7, R252, 0x2, R7 ;  /* 0x00000002fc077824 */ /* 0x002fe200078e0207 */
[C---:B------:R-:W-:Y:S01]  /*a3e0*/  ISETP.GT.U32.AND P5, PT, R251.reuse, R233, PT ;  /* 0x000000e9fb00720c */ /* 0x040fe20003fa4070 */
[--C-:B------:R-:W-:Y:S01]  /*a3f0*/  @!P0 IMAD.IADD R228, R228, 0x1, -R251.reuse ;  /* 0x00000001e4e48824 */ /* 0x100fe200078e0afb */
[----:B------:R-:W-:Y:S01]  /*a400*/  ISETP.GT.U32.AND P0, PT, R251, R235, PT ;  /* 0x000000ebfb00720c */ /* 0x000fe20003f04070 */
[--C-:B------:R-:W-:Y:S01]  /*a410*/  @!P1 IMAD.IADD R229, R229, 0x1, -R251.reuse ;  /* 0x00000001e5e59824 */ /* 0x100fe200078e0afb */
[----:B------:R1:W-:Y:S01]  /*a420*/  STL [R1+0x84], R7 ;  /* 0x0000840701007387 */ /* 0x0003e20000100800 */
[C---:B------:R-:W-:Y:S01]  /*a430*/  ISETP.GT.U32.AND P1, PT, R251.reuse, R236, PT ;  /* 0x000000ecfb00720c */ /* 0x040fe20003f24070 */
[----:B------:R-:W-:Y:S01]  /*a440*/  @!P2 IMAD.IADD R230, R230, 0x1, -R251 ;  /* 0x00000001e6e6a824 */ /* 0x000fe200078e0afb */
[----:B------:R-:W-:Y:S01]  /*a450*/  ISETP.GT.U32.AND P2, PT, R251, R237, PT ;  /* 0x000000edfb00720c */ /* 0x000fe20003f44070 */
[----:B-1----:R-:W-:Y:S01]  /*a460*/  IMAD R7, R252, 0x2, R7 ;  /* 0x00000002fc077824 */ /* 0x002fe200078e0207 */
[----:B------:R-:W-:-:S04]  /*a470*/  @!P6 IADD3 R227, R227, -R251, RZ ;  /* 0x800000fbe3e3e210 */ /* 0x000fc80007ffe0ff */
[----:B------:R1:W-:Y:S01]  /*a480*/  STL [R1+0x8c], R7 ;  /* 0x00008c0701007387 */ /* 0x0003e20000100800 */
[----:B------:R-:W-:Y:S01]  /*a490*/  @!P3 IMAD.IADD R231, R231, 0x1, -R251 ;  /* 0x00000001e7e7b824 */ /* 0x000fe200078e0afb */
[C---:B------:R-:W-:Y:S02]  /*a4a0*/  ISETP.GT.U32.AND P6, PT, R251.reuse, R234, PT ;  /* 0x000000eafb00720c */ /* 0x040fe40003fc4070 */
[----:B------:R-:W-:Y:S01]  /*a4b0*/  ISETP.GT.U32.AND P3, PT, R251, R238, PT ;  /* 0x000000eefb00720c */ /* 0x000fe20003f64070 */
[----:B-1----:R-:W-:Y:S02]  /*a4c0*/  IMAD R7, R252, 0x2, R7 ;  /* 0x00000002fc077824 */ /* 0x002fe400078e0207 */
[----:B------:R-:W-:-:S03]  /*a4d0*/  @!P4 IMAD.IADD R232, R232, 0x1, -R251 ;  /* 0x00000001e8e8c824 */ /* 0x000fc600078e0afb */
[----:B------:R1:W-:Y:S01]  /*a4e0*/  STL [R1+0x94], R7 ;  /* 0x0000940701007387 */ /* 0x0003e20000100800 */
[--C-:B------:R-:W-:Y:S01]  /*a4f0*/  @!P5 IMAD.IADD R233, R233, 0x1, -R251.reuse ;  /* 0x00000001e9e9d824 */ /* 0x100fe200078e0afb */
[----:B------:R-:W-:Y:S01]  /*a500*/  ISETP.GT.U32.AND P4, PT, R251, R239, PT ;  /* 0x000000effb00720c */ /* 0x000fe20003f84070 */
[--C-:B------:R-:W-:Y:S01]  /*a510*/  @!P0 IMAD.IADD R235, R235, 0x1, -R251.reuse ;  /* 0x00000001ebeb8824 */ /* 0x100fe200078e0afb */
[C---:B------:R-:W-:Y:S01]  /*a520*/  ISETP.GT.U32.AND P5, PT, R251.reuse, R240, PT ;  /* 0x000000f0fb00720c */ /* 0x040fe20003fa4070 */
[--C-:B------:R-:W-:Y:S01]  /*a530*/  @!P1 IMAD.IADD R236, R236, 0x1, -R251.reuse ;  /* 0x00000001ecec9824 */ /* 0x100fe200078e0afb */
[----:B------:R-:W-:Y:S01]  /*a540*/  ISETP.GT.U32.AND P0, PT, R251, R229, PT ;  /* 0x000000e5fb00720c */ /* 0x000fe20003f04070 */
[----:B------:R-:W-:Y:S01]  /*a550*/  @!P2 IMAD.IADD R237, R237, 0x1, -R251 ;  /* 0x00000001ededa824 */ /* 0x000fe200078e0afb */
[C---:B------:R-:W-:Y:S01]  /*a560*/  ISETP.GT.U32.AND P1, PT, R251.reuse, R230, PT ;  /* 0x000000e6fb00720c */ /* 0x040fe20003f24070 */
[----:B-1----:R-:W-:Y:S01]  /*a570*/  IMAD R7, R252, 0x2, R7 ;  /* 0x00000002fc077824 */ /* 0x002fe200078e0207 */
[----:B------:R-:W-:-:S04]  /*a580*/  ISETP.GT.U32.AND P2, PT, R251, R231, PT ;  /* 0x000000e7fb00720c */ /* 0x000fc80003f44070 */
[----:B------:R1:W-:Y:S01]  /*a590*/  STL [R1+0x9c], R7 ;  /* 0x00009c0701007387 */ /* 0x0003e20000100800 */
[--C-:B------:R-:W-:Y:S02]  /*a5a0*/  @!P6 IMAD.IADD R234, R234, 0x1, -R251.reuse ;  /* 0x00000001eaeae824 */ /* 0x100fe400078e0afb */
[----:B------:R-:W-:Y:S01]  /*a5b0*/  @!P3 IMAD.IADD R238, R238, 0x1, -R251 ;  /* 0x00000001eeeeb824 */ /* 0x000fe200078e0afb */
[C---:B------:R-:W-:Y:S01]  /*a5c0*/  ISETP.GT.U32.AND P3, PT, R251.reuse, R232, PT ;  /* 0x000000e8fb00720c */ /* 0x040fe20003f64070 */
[----:B-1----:R-:W-:Y:S01]  /*a5d0*/  IMAD R7, R252, 0x2, R7 ;  /* 0x00000002fc077824 */ /* 0x002fe200078e0207 */
[----:B------:R-:W-:-:S04]  /*a5e0*/  ISETP.GT.U32.AND P6, PT, R251, R228, PT ;  /* 0x000000e4fb00720c */ /* 0x000fc80003fc4070 */
[----:B------:R1:W-:Y:S01]  /*a5f0*/  STL [R1+0xf0], R7 ;  /* 0x0000f00701007387 */ /* 0x0003e20000100800 */
[--C-:B------:R-:W-:Y:S01]  /*a600*/  @!P4 IMAD.IADD R239, R239, 0x1, -R251.reuse ;  /* 0x00000001efefc824 */ /* 0x100fe200078e0afb */
[C---:B------:R-:W-:Y:S01]  /*a610*/  ISETP.GT.U32.AND P4, PT, R251.reuse, R233, PT ;  /* 0x000000e9fb00720c */ /* 0x040fe20003f84070 */
[--C-:B------:R-:W-:Y:S01]  /*a620*/  @!P5 IMAD.IADD R240, R240, 0x1, -R251.reuse ;  /* 0x00000001f0f0d824 */ /* 0x100fe200078e0afb */
[----:B------:R-:W-:Y:S01]  /*a630*/  ISETP.GT.U32.AND P5, PT, R251, R234, PT ;  /* 0x000000eafb00720c */ /* 0x000fe20003fa4070 */
[--C-:B------:R-:W-:Y:S01]  /*a640*/  @!P0 IMAD.IADD R229, R229, 0x1, -R251.reuse ;  /* 0x00000001e5e58824 */ /* 0x100fe200078e0afb */
[C---:B------:R-:W-:Y:S01]  /*a650*/  ISETP.GT.U32.AND P0, PT, R251.reuse, R235, PT ;  /* 0x000000ebfb00720c */ /* 0x040fe20003f04070 */
[----:B------:R-:W-:Y:S02]  /*a660*/  @!P1 IMAD.IADD R230, R230, 0x1, -R251 ;  /* 0x00000001e6e69824 */ /* 0x000fe400078e0afb */
[----:B-1----:R-:W-:Y:S01]  /*a670*/  IMAD R7, R252, 0x2, R7 ;  /* 0x00000002fc077824 */ /* 0x002fe200078e0207 */
[----:B------:R-:W-:Y:S01]  /*a680*/  ISETP.GT.U32.AND P1, PT, R251, R236, PT ;  /* 0x000000ecfb00720c */ /* 0x000fe20003f24070 */
[----:B------:R-:W-:Y:S01]  /*a690*/  @!P2 IMAD.IADD R231, R231, 0x1, -R251 ;  /* 0x00000001e7e7a824 */ /* 0x000fe200078e0afb */
[----:B------:R-:W-:-:S02]  /*a6a0*/  ISETP.GT.U32.AND P2, PT, R251, R237, PT ;  /* 0x000000edfb00720c */ /* 0x000fc40003f44070 */
[----:B------:R1:W-:Y:S01]  /*a6b0*/  STL [R1+0xf4], R7 ;  /* 0x0000f40701007387 */ /* 0x0003e20000100800 */
[----:B------:R-:W-:Y:S01]  /*a6c0*/  @!P3 IMAD.IADD R232, R232, 0x1, -R251 ;  /* 0x00000001e8e8b824 */ /* 0x000fe200078e0afb */
[----:B------:R-:W-:Y:S01]  /*a6d0*/  ISETP.GT.U32.AND P3, PT, R251, R238, PT ;  /* 0x000000eefb00720c */ /* 0x000fe20003f64070 */
[----:B-1----:R-:W-:Y:S02]  /*a6e0*/  IMAD R7, R252, 0x2, R7 ;  /* 0x00000002fc077824 */ /* 0x002fe400078e0207 */
[----:B------:R-:W-:-:S03]  /*a6f0*/  @!P6 IMAD.IADD R228, R228, 0x1, -R251 ;  /* 0x00000001e4e4e824 */ /* 0x000fc600078e0afb */
[----:B------:R1:W-:Y:S01]  /*a700*/  STL [R1+0x414], R7 ;  /* 0x0004140701007387 */ /* 0x0003e20000100800 */
[----:B------:R-:W-:Y:S01]  /*a710*/  ISETP.GT.U32.AND P6, PT, R251, R239, PT ;  /* 0x000000effb00720c */ /* 0x000fe20003fc4070 */
[--C-:B------:R-:W-:Y:S01]  /*a720*/  @!P4 IMAD.IADD R233, R233, 0x1, -R251.reuse ;  /* 0x00000001e9e9c824 */ /* 0x100fe200078e0afb */
[----:B------:R-:W-:Y:S01]  /*a730*/  @!P5 IADD3 R234, R234, -R251, RZ ;  /* 0x800000fbeaead210 */ /* 0x000fe20007ffe0ff */
[----:B------:R-:W-:Y:S02]  /*a740*/  @!P0 IMAD.IADD R235, R235, 0x1, -R251 ;  /* 0x00000001ebeb8824 */ /* 0x000fe400078e0afb */
[----:B-1----:R-:W-:Y:S01]  /*a750*/  IMAD R7, R252, 0x2, R7 ;  /* 0x00000002fc077824 */ /* 0x002fe200078e0207 */
[C---:B------:R-:W-:Y:S01]  /*a760*/  ISETP.GT.U32.AND P4, PT, R251.reuse, R240, PT ;  /* 0x000000f0fb00720c */ /* 0x040fe20003f84070 */
[--C-:B------:R-:W-:Y:S01]  /*a770*/  @!P1 IMAD.IADD R236, R236, 0x1, -R251.reuse ;  /* 0x00000001ecec9824 */ /* 0x100fe200078e0afb */
[----:B------:R-:W-:Y:S01]  /*a780*/  ISETP.GT.U32.AND P5, PT, R251, R241, PT ;  /* 0x000000f1fb00720c */ /* 0x000fe20003fa4070 */
[----:B------:R-:W-:Y:S01]  /*a790*/  @!P2 IMAD.IADD R237, R237, 0x1, -R251 ;  /* 0x00000001ededa824 */ /* 0x000fe200078e0afb */
[----:B------:R1:W-:Y:S01]  /*a7a0*/  STL [R1+0x410], R7 ;  /* 0x0004100701007387 */ /* 0x0003e20000100800 */
[----:B------:R-:W-:-:S02]  /*a7b0*/  ISETP.GT.U32.AND P0, PT, R251, R242, PT ;  /* 0x000000f2fb00720c */ /* 0x000fc40003f04070 */
[C---:B------:R-:W-:Y:S02]  /*a7c0*/  ISETP.GT.U32.AND P1, PT, R251.reuse, R243, PT ;  /* 0x000000f3fb00720c */ /* 0x040fe40003f24070 */
[----:B------:R-:W-:Y:S01]  /*a7d0*/  ISETP.GT.U32.AND P2, PT, R251, R244, PT ;  /* 0x000000f4fb00720c */ /* 0x000fe20003f44070 */
[----:B-1----:R-:W-:-:S05]  /*a7e0*/  IMAD R7, R252, 0x2, R7 ;  /* 0x00000002fc077824 */ /* 0x002fca00078e0207 */
[----:B------:R1:W-:Y:S01]  /*a7f0*/  STL [R1+0x40c], R7 ;  /* 0x00040c0701007387 */ /* 0x0003e20000100800 */
[--C-:B------:R-:W-:Y:S01]  /*a800*/  @!P3 IMAD.IADD R238, R238, 0x1, -R251.reuse ;  /* 0x00000001eeeeb824 */ /* 0x100fe200078e0afb */
[----:B------:R-:W-:Y:S01]  /*a810*/  ISETP.GT.U32.AND P3, PT, R251, R245, PT ;  /* 0x000000f5fb00720c */ /* 0x000fe20003f64070 */
[----:B------:R-:W-:Y:S01]  /*a820*/  @!P6 IMAD.IADD R239, R239, 0x1, -R251 ;  /* 0x00000001efefe824 */ /* 0x000fe200078e0afb */
[----:B------:R-:W-:Y:S01]  /*a830*/  ISETP.GT.U32.AND P6, PT, R251, R246, PT ;  /* 0x000000f6fb00720c */ /* 0x000fe20003fc4070 */
[----:B------:R-:W-:-:S04]  /*a840*/  IMAD.HI.U32 R29, R29, R250, RZ ;  /* 0x000000fa1d1d7227 */ /* 0x000fc800078e00ff */
[----:B-1----:R-:W-:Y:S02]  /*a850*/  IMAD R7, R252, 0x2, R7 ;  /* 0x00000002fc077824 */ /* 0x002fe400078e0207 */
[----:B------:R-:W-:-:S03]  /*a860*/  @!P4 IMAD.IADD R240, R240, 0x1, -R251 ;  /* 0x00000001f0f0c824 */ /* 0x000fc600078e0afb */
[----:B------:R1:W-:Y:S01]  /*a870*/  STL [R1+0x408], R7 ;  /* 0x0004080701007387 */ /* 0x0003e20000100800 */
[--C-:B------:R-:W-:Y:S01]  /*a880*/  @!P5 IMAD.IADD R241, R241, 0x1, -R251.reuse ;  /* 0x00000001f1f1d824 */ /* 0x100fe200078e0afb */
[C---:B------:R-:W-:Y:S01]  /*a890*/  ISETP.GT.U32.AND P4, PT, R251.reuse, R247, PT ;  /* 0x000000f7fb00720c */ /* 0x040fe20003f84070 */
[--C-:B------:R-:W-:Y:S01]  /*a8a0*/  @!P0 IMAD.IADD R242, R242, 0x1, -R251.reuse ;  /* 0x00000001f2f28824 */ /* 0x100fe200078e0afb */
[----:B------:R-:W-:Y:S01]  /*a8b0*/  ISETP.GT.U32.AND P5, PT, R251, R248, PT ;  /* 0x000000f8fb00720c */ /* 0x000fe20003fa4070 */
[--C-:B------:R-:W-:Y:S01]  /*a8c0*/  @!P1 IMAD.IADD R243, R243, 0x1, -R251.reuse ;  /* 0x00000001f3f39824 */ /* 0x100fe200078e0afb */
[C---:B------:R-:W-:Y:S01]  /*a8d0*/  ISETP.GT.U32.AND P0, PT, R251.reuse, R249, PT ;  /* 0x000000f9fb00720c */ /* 0x040fe20003f04070 */
[----:B------:R-:W-:Y:S01]  /*a8e0*/  @!P2 IMAD.IADD R244, R244, 0x1, -R251 ;  /* 0x00000001f4f4a824 */ /* 0x000fe200078e0afb */
[C---:B------:R-:W-:Y:S01]  /*a8f0*/  ISETP.GT.U32.AND P1, PT, R251.reuse, R31, PT ;  /* 0x0000001ffb00720c */ /* 0x040fe20003f24070 */
[----:B-1----:R-:W-:Y:S01]  /*a900*/  IMAD R7, R252, 0x2, R7 ;  /* 0x00000002fc077824 */ /* 0x002fe200078e0207 */
[----:B------:R-:W-:Y:S01]  /*a910*/  ISETP.GT.U32.AND P2, PT, R251, R30, PT ;  /* 0x0000001efb00720c */ /* 0x000fe20003f44070 */
[----:B------:R-:W-:-:S03]  /*a920*/  IMAD.MOV R29, RZ, RZ, -R29 ;  /* 0x000000ffff1d7224 */ /* 0x000fc600078e0a1d */
[----:B------:R1:W-:Y:S01]  /*a930*/  STL [R1+0x30c], R7 ;  /* 0x00030c0701007387 */ /* 0x0003e20000100800 */
[----:B------:R-:W-:Y:S02]  /*a940*/  IMAD R29, R251, R29, R250 ;  /* 0x0000001dfb1d7224 */ /* 0x000fe400078e02fa */
[----:B------:R-:W-:Y:S02]  /*a950*/  @!P3 IMAD.IADD R245, R245, 0x1, -R251 ;  /* 0x00000001f5f5b824 */ /* 0x000fe400078e0afb */
[----:B-1----:R-:W-:Y:S01]  /*a960*/  IMAD R7, R252, 0x2, R7 ;  /* 0x00000002fc077824 */ /* 0x002fe200078e0207 */
[----:B------:R-:W-:Y:S01]  /*a970*/  ISETP.GT.U32.AND P3, PT, R251, R29, PT ;  /* 0x0000001dfb00720c */ /* 0x000fe20003f64070 */
[----:B------:R-:W-:-:S03]  /*a980*/  @!P6 IMAD.IADD R246, R246, 0x1, -R251 ;  /* 0x00000001f6f6e824 */ /* 0x000fc600078e0afb */
[----:B------:R1:W-:Y:S01]  /*a990*/  STL [R1+0x420], R7 ;  /* 0x0004200701007387 */ /* 0x0003e20000100800 */
[--C-:B------:R-:W-:Y:S01]  /*a9a0*/  @!P4 IMAD.IADD R247, R247, 0x1, -R251.reuse ;  /* 0x00000001f7f7c824 */ /* 0x100fe200078e0afb */
[C---:B------:R-:W-:Y:S01]  /*a9b0*/  ISETP.GT.U32.AND P6, PT, R251.reuse, R241, PT ;  /* 0x000000f1fb00720c */ /* 0x040fe20003fc4070 */
[--C-:B------:R-:W-:Y:S01]  /*a9c0*/  @!P5 IMAD.IADD R248, R248, 0x1, -R251.reuse ;  /* 0x00000001f8f8d824 */ /* 0x100fe200078e0afb */
[----:B------:R-:W-:Y:S01]  /*a9d0*/  ISETP.GT.U32.AND P4, PT, R251, R242, PT ;  /* 0x000000f2fb00720c */ /* 0x000fe20003f84070 */
[--C-:B------:R-:W-:Y:S01]  /*a9e0*/  @!P0 IMAD.IADD R249, R249, 0x1, -R251.reuse ;  /* 0x00000001f9f98824 */ /* 0x100fe200078e0afb */
[----:B------:R-:W-:Y:S01]  /*a9f0*/  ISETP.GT.U32.AND P5, PT, R251, R243, PT ;  /* 0x000000f3fb00720c */ /* 0x000fe20003fa4070 */
[----:B------:R-:W-:Y:S02]  /*aa00*/  @!P1 IMAD.IADD R31, R31, 0x1, -R251 ;  /* 0x000000011f1f9824 */ /* 0x000fe400078e0afb */
[----:B-1----:R-:W-:Y:S01]  /*aa10*/  IMAD R7, R252, 0x2, R7 ;  /* 0x00000002fc077824 */ /* 0x002fe200078e0207 */
[C---:B------:R-:W-:Y:S01]  /*aa20*/  ISETP.GT.U32.AND P0, PT, R251.reuse, R244, PT ;  /* 0x000000f4fb00720c */ /* 0x040fe20003f04070 */
[----:B------:R-:W-:Y:S01]  /*aa30*/  @!P2 IMAD.IADD R30, R30, 0x1, -R251 ;  /* 0x000000011e1ea824 */ /* 0x000fe200078e0afb */
[----:B------:R-:W-:-:S02]  /*aa40*/  ISETP.GT.U32.AND P1, PT, R251, R245, PT ;  /* 0x000000f5fb00720c */ /* 0x000fc40003f24070 */
[----:B------:R1:W-:Y:S01]  /*aa50*/  STL [R1+0x41c], R7 ;  /* 0x00041c0701007387 */ /* 0x0003e20000100800 */
[----:B------:R-:W-:Y:S01]  /*aa60*/  ISETP.GT.U32.AND P2, PT, R251, R246, PT ;  /* 0x000000f6fb00720c */ /* 0x000fe20003f44070 */
[----:B------:R-:W-:Y:S02]  /*aa70*/  @!P3 IMAD.IADD R29, R29, 0x1, -R251 ;  /* 0x000000011d1db824 */ /* 0x000fe400078e0afb */
[----:B-1----:R-:W-:-:S05]  /*aa80*/  IMAD R7, R252, 0x2, R7 ;  /* 0x00000002fc077824 */ /* 0x002fca00078e0207 */
[----:B------:R1:W-:Y:S01]  /*aa90*/  STL [R1+0x418], R7 ;  /* 0x0004180701007387 */ /* 0x0003e20000100800 */
[--C-:B------:R-:W-:Y:S01]  /*aaa0*/  @!P6 IMAD.IADD R241, R241, 0x1, -R251.reuse ;  /* 0x00000001f1f1e824 */ /* 0x100fe200078e0afb */
[----:B------:R-:W-:Y:S01]  /*aab0*/  @!P5 IADD3 R243, R243, -R251, RZ ;  /* 0x800000fbf3f3d210 */ /* 0x000fe20007ffe0ff */
[--C-:B------:R-:W-:Y:S01]  /*aac0*/  @!P4 IMAD.IADD R242, R242, 0x1, -R251.reuse ;  /* 0x00000001f2f2c824 */ /* 0x100fe200078e0afb */
[----:B------:R-:W2:Y:S01]  /*aad0*/  S2R R9, SR_TID.X ;  /* 0x0000000000097919 */ /* 0x000ea20000002100 */
[----:B------:R-:W-:Y:S02]  /*aae0*/  @!P0 IMAD.IADD R244, R244, 0x1, -R251 ;  /* 0x00000001f4f48824 */ /* 0x000fe400078e0afb */
[----:B-1----:R-:W-:Y:S01]  /*aaf0*/  IMAD R7, R252, 0x2, R7 ;  /* 0x00000002fc077824 */ /* 0x002fe200078e0207 */
[----:B------:R-:W-:Y:S01]  /*ab00*/  ISETP.GT.U32.AND P3, PT, R251, R247, PT ;  /* 0x000000f7fb00720c */ /* 0x000fe20003f64070 */
[--C-:B------:R-:W-:Y:S01]  /*ab10*/  @!P1 IMAD.IADD R245, R245, 0x1, -R251.reuse ;  /* 0x00000001f5f59824 */ /* 0x100fe200078e0afb */
[C---:B------:R-:W-:Y:S01]  /*ab20*/  ISETP.GT.U32.AND P4, PT, R251.reuse, R248, PT ;  /* 0x000000f8fb00720c */ /* 0x040fe20003f84070 */
[----:B------:R-:W-:Y:S01]  /*ab30*/  @!P2 IMAD.IADD R246, R246, 0x1, -R251 ;  /* 0x00000001f6f6a824 */ /* 0x000fe200078e0afb */
[----:B------:R1:W-:Y:S01]  /*ab40*/  STL [R1+0x42c], R7 ;  /* 0x00042c0701007387 */ /* 0x0003e20000100800 */
[----:B------:R-:W-:-:S02]  /*ab50*/  ISETP.GT.U32.AND P5, PT, R251, R249, PT ;  /* 0x000000f9fb00720c */ /* 0x000fc40003fa4070 */
[C---:B------:R-:W-:Y:S02]  /*ab60*/  ISETP.GT.U32.AND P0, PT, R251.reuse, R31, PT ;  /* 0x0000001ffb00720c */ /* 0x040fe40003f04070 */
[C---:B------:R-:W-:Y:S02]  /*ab70*/  ISETP.GT.U32.AND P6, PT, R251.reuse, R30, PT ;  /* 0x0000001efb00720c */ /* 0x040fe40003fc4070 */
[----:B------:R-:W-:Y:S02]  /*ab80*/  ISETP.GT.U32.AND P1, PT, R251, R29, PT ;  /* 0x0000001dfb00720c */ /* 0x000fe40003f24070 */
[----:B------:R-:W3:Y:S01]  /*ab90*/  S2R R251, SR_TID.X ;  /* 0x0000000000fb7919 */ /* 0x000ee20000002100 */
[----:B-1----:R-:W-:-:S05]  /*aba0*/  IMAD R7, R252, 0x2, R7 ;  /* 0x00000002fc077824 */ /* 0x002fca00078e0207 */
[----:B------:R1:W-:Y:S02]  /*abb0*/  STL [R1+0x428], R7 ;  /* 0x0004280701007387 */ /* 0x0003e40000100800 */
[----:B-1----:R-:W-:-:S05]  /*abc0*/  IMAD R7, R252, 0x2, R7 ;  /* 0x00000002fc077824 */ /* 0x002fca00078e0207 */
[----:B------:R1:W-:Y:S02]  /*abd0*/  STL [R1+0x424], R7 ;  /* 0x0004240701007387 */ /* 0x0003e40000100800 */
[----:B-1----:R-:W-:-:S05]  /*abe0*/  IMAD R7, R252, 0x2, R7 ;  /* 0x00000002fc077824 */ /* 0x002fca00078e0207 */
[----:B------:R-:W-:Y:S04]  /*abf0*/  STL [R1+0x438], R7 ;  /* 0x0004380701007387 */ /* 0x000fe80000100800 */
[----:B------:R1:W-:Y:S01]  /*ac00*/  STL [R1+0x141c], R243 ;  /* 0x00141cf301007387 */ /* 0x0003e20000100800 */
[----:B--2---:R-:W-:-:S03]  /*ac10*/  LOP3.LUT R9, R9, 0x3f, RZ, 0xc0, !PT ;  /* 0x0000003f09097812 */ /* 0x004fc600078ec0ff */
[----:B-1----:R-:W2:Y:S04]  /*ac20*/  LDL R243, [R1+0xe88] ;  /* 0x000e880001f37983 */ /* 0x002ea80000100800 */
[----:B------:R1:W-:Y:S01]  /*ac30*/  STL [R1+0x1418], R244 ;  /* 0x001418f401007387 */ /* 0x0003e20000100800 */
[----:B------:R-:W-:-:S03]  /*ac40*/  IMAD.SHL.U32 R250, R9, 0x4, RZ ;  /* 0x0000000409fa7824 */ /* 0x000fc600078e00ff */
[----:B-1----:R-:W4:Y:S04]  /*ac50*/  LDL R244, [R1+0xea4] ;  /* 0x000ea40001f47983 */ /* 0x002f280000100800 */
[----:B------:R1:W-:Y:S01]  /*ac60*/  STL [R1+0x1414], R245 ;  /* 0x001414f501007387 */ /* 0x0003e20000100800 */
[----:B------:R-:W-:-:S03]  /*ac70*/  IMAD R7, R252, 0x2, R7 ;  /* 0x00000002fc077824 */ /* 0x000fc600078e0207 */
[----:B-1----:R-:W4:Y:S04]  /*ac80*/  LDL R245, [R1+0x18] ;  /* 0x0000180001f57983 */ /* 0x002f280000100800 */
[----:B------:R3:W-:Y:S02]  /*ac90*/  STL [R1+0x1410], R246 ;  /* 0x001410f601007387 */ /* 0x0007e40000100800 */
[----:B---3--:R-:W-:-:S04]  /*aca0*/  SHF.R.S32.HI R246, RZ, 0x6, R251 ;  /* 0x00000006fff67819 */ /* 0x008fc800000114fb */
[----:B------:R-:W-:-:S04]  /*acb0*/  SGXT R246, R246, 0x1 ;  /* 0x00000001f6f6781a */ /* 0x000fc80000000200 */
[C-C-:B------:R-:W-:Y:S02]  /*acc0*/  LOP3.LUT R251, R250.reuse, 0x120, R246.reuse, 0x78, !PT ;  /* 0x00000120fafb7812 */ /* 0x140fe400078e78f6 */
[----:B------:R-:W-:Y:S01]  /*acd0*/  IABS R251, c[0x0][0x17c] ;  /* 0x00005f0000fb7a13 */ /* 0x000fe20000000000 */
[----:B------:R1:W-:Y:S01]  /*ace0*/  STL [R1+0x434], R7 ;  /* 0x0004340701007387 */ /* 0x0003e20000100800 */
[----:B------:R-:W-:-:S03]  /*acf0*/  LOP3.LUT R246, R250, 0x110, R246, 0x78, !PT ;  /* 0x00000110faf67812 */ /* 0x000fc600078e78f6 */
[--C-:B------:R-:W-:Y:S01]  /*ad00*/  @!P4 IMAD.IADD R248, R248, 0x1, -R251.reuse ;  /* 0x00000001f8f8c824 */ /* 0x100fe200078e0afb */
[----:B------:R-:W3:Y:S01]  /*ad10*/  LDL R250, [R1+0xeb0] ;  /* 0x000eb00001fa7983 */ /* 0x000ee20000100800 */
[--C-:B------:R-:W-:Y:S02]  /*ad20*/  @!P5 IMAD.IADD R249, R249, 0x1, -R251.reuse ;  /* 0x00000001f9f9d824 */ /* 0x100fe400078e0afb */
[----:B------:R-:W-:Y:S01]  /*ad30*/  @!P0 IMAD.IADD R31, R31, 0x1, -R251 ;  /* 0x000000011f1f8824 */ /* 0x000fe200078e0afb */
[----:B------:R-:W3:Y:S01]  /*ad40*/  LDL R246, [R1+0xe9c] ;  /* 0x000e9c0001f67983 */ /* 0x000ee20000100800 */
[----:B-1----:R-:W-:-:S05]  /*ad50*/  IMAD R7, R252, 0x2, R7 ;  /* 0x00000002fc077824 */ /* 0x002fca00078e0207 */
[----:B------:R-:W-:Y:S04]  /*ad60*/  STL [R1+0x430], R7 ;  /* 0x0004300701007387 */ /* 0x000fe80000100800 */
[----:B------:R1:W-:Y:S01]  /*ad70*/  STL [R1+0x1404], R248 ;  /* 0x001404f801007387 */ /* 0x0003e20000100800 */
[--C-:B------:R-:W-:Y:S02]  /*ad80*/  @!P3 IMAD.IADD R247, R247, 0x1, -R251.reuse ;  /* 0x00000001f7f7b824 */ /* 0x100fe400078e0afb */
[--C-:B------:R-:W-:Y:S02]  /*ad90*/  @!P6 IMAD.IADD R30, R30, 0x1, -R251.reuse ;  /* 0x000000011e1ee824 */ /* 0x100fe400078e0afb */
[----:B------:R-:W-:Y:S01]  /*ada0*/  @!P1 IMAD.IADD R29, R29, 0x1, -R251 ;  /* 0x000000011d1d9824 */ /* 0x000fe200078e0afb */
[----:B-1----:R-:W3:Y:S04]  /*adb0*/  LDL R248, [R1+0xea0] ;  /* 0x000ea00001f87983 */ /* 0x002ee80000100800 */
[----:B------:R1:W-:Y:S04]  /*adc0*/  STL [R1+0x1408], R249 ;  /* 0x001408f901007387 */ /* 0x0003e80000100800 */
[----:B-1----:R-:W3:Y:S04]  /*add0*/  LDL R249, [R1+0xe98] ;  /* 0x000e980001f97983 */ /* 0x002ee80000100800 */
[----:B------:R1:W-:Y:S04]  /*ade0*/  STL [R1+0x140c], R31 ;  /* 0x00140c1f01007387 */ /* 0x0003e80000100800 */
[----:B------:R-:W3:Y:S01]  /*adf0*/  LDL R251, [R1+0xea8] ;  /* 0x000ea80001fb7983 */ /* 0x000ee20000100800 */
[----:B------:R-:W-:Y:S01]  /*ae00*/  IABS R9, c[0x0][0x178] ;  /* 0x00005e0000097a13 */ /* 0x000fe20000000000 */
[----:B------:R-:W-:Y:S01]  /*ae10*/  IMAD R7, R252, 0x2, R7 ;  /* 0x00000002fc077824 */ /* 0x000fe200078e0207 */
[----:B------:R-:W-:Y:S01]  /*ae20*/  ISETP.GE.AND P4, PT, R8, RZ, PT ;  /* 0x000000ff0800720c */ /* 0x000fe20003f86270 */
[----:B-1----:R-:W3:Y:S01]  /*ae30*/  LDL R31, [R1+0xeac] ;  /* 0x000eac00011f7983 */ /* 0x002ee20000100800 */
[----:B--2---:R-:W-:-:S02]  /*ae40*/  ISETP.GE.AND P6, PT, R243, RZ, PT ;  /* 0x000000fff300720c */ /* 0x004fc40003fc6270 */
[----:B----4-:R-:W-:-:S13]  /*ae50*/  ISETP.GT.U32.AND P2, PT, R9, R245, PT ;  /* 0x000000f50900720c */ /* 0x010fda0003f44070 */
[----:B------:R-:W-:Y:S02]  /*ae60*/  @!P2 IMAD.IADD R245, R245, 0x1, -R9 ;  /* 0x00000001f5f5a824 */ /* 0x000fe400078e0a09 */
[----:B------:R-:W2:Y:S04]  /*ae70*/  LDL.LU R9, [R1+0x142c] ;  /* 0x00142c0001097983 */ /* 0x000ea80000300800 */
[----:B------:R-:W4:Y:S04]  /*ae80*/  LDL.LU R8, [R1+0x1428] ;  /* 0x0014280001087983 */ /* 0x000f280000300800 */
[----:B------:R1:W-:Y:S04]  /*ae90*/  @!P2 STL [R1+0x18], R245 ;  /* 0x000018f50100a387 */ /* 0x0003e80000100800 */
[----:B-1----:R-:W2:Y:S04]  /*aea0*/  LDL R245, [R1+0xeb4] ;  /* 0x000eb40001f57983 */ /* 0x002ea80000100800 */
[----:B------:R1:W-:Y:S04]  /*aeb0*/  STL [R1+0x444], R7 ;  /* 0x0004440701007387 */ /* 0x0003e80000100800 */
[----:B------:R-:W2:Y:S01]  /*aec0*/  LDL R243, [R1+0xec0] ;  /* 0x000ec00001f37983 */ /* 0x000ea20000100800 */
[----:B-1----:R-:W-:-:S05]  /*aed0*/  IMAD R7, R252, 0x2, R7 ;  /* 0x00000002fc077824 */ /* 0x002fca00078e0207 */
[----:B------:R1:W-:Y:S01]  /*aee0*/  STL [R1+0x440], R7 ;  /* 0x0004400701007387 */ /* 0x0003e20000100800 */
[----:B---3--:R-:W-:-:S03]  /*aef0*/  ISETP.GE.AND P1, PT, R251, RZ, PT ;  /* 0x000000fffb00720c */ /* 0x008fc60003f26270 */
[----:B------:R-:W3:Y:S01]  /*af00*/  LDL.LU R251, [R1+0x14] ;  /* 0x0000140001fb7983 */ /* 0x000ee20000300800 */
[----:B------:R-:W-:Y:S01]  /*af10*/  IMAD R252, R252, 0x2, R7 ;  /* 0x00000002fcfc7824 */ /* 0x000fe200078e0207 */
[----:B------:R-:W-:Y:S02]  /*af20*/  ISETP.GE.AND P2, PT, R244, RZ, PT ;  /* 0x000000fff400720c */ /* 0x000fe40003f46270 */
[----:B------:R-:W2:Y:S01]  /*af30*/  LDL R244, [R1+0xebc] ;  /* 0x000ebc0001f47983 */ /* 0x000ea20000100800 */
[----:B------:R-:W-:-:S03]  /*af40*/  ISETP.GE.AND P3, PT, R248, RZ, PT ;  /* 0x000000fff800720c */ /* 0x000fc60003f66270 */
[----:B-1----:R-:W2:Y:S01]  /*af50*/  LDL.LU R7, [R1+0x1424] ;  /* 0x0014240001077983 */ /* 0x002ea20000300800 */
[----:B------:R-:W-:-:S03]  /*af60*/  ISETP.GE.AND P5, PT, R31, RZ, PT ;  /* 0x000000ff1f00720c */ /* 0x000fc60003fa6270 */
[----:B------:R1:W-:Y:S04]  /*af70*/  STL [R1+0x43c], R252 ;  /* 0x00043cfc01007387 */ /* 0x0003e80000100800 */
[----:B-1----:R-:W2:Y:S04]  /*af80*/  LDL.LU R252, [R1+0x1420] ;  /* 0x0014200001fc7983 */ /* 0x002ea80000300800 */
[----:B------:R-:W2:Y:S04]  /*af90*/  LDL.LU R248, [R1+0x10] ;  /* 0x0000100001f87983 */ /* 0x000ea80000300800 */
[----:B------:R-:W4:Y:S01]  /*afa0*/  LDL R31, [R1+0xeb8] ;  /* 0x000eb800011f7983 */ /* 0x000f220000100800 */
[----:B---3--:R-:W-:Y:S01]  /*afb0*/  @!P4 IMAD.MOV R251, RZ, RZ, -R251 ;  /* 0x000000fffffbc224 */ /* 0x008fe200078e0afb */
[----:B------:R-:W-:-:S04]  /*afc0*/  ISETP.GE.AND P4, PT, R250, RZ, PT ;  /* 0x000000fffa00720c */ /* 0x000fc80003f86270 */
[----:B------:R1:W-:Y:S04]  /*afd0*/  STL [R1+0x14], R251 ;  /* 0x000014fb01007387 */ /* 0x0003e80000100800 */
[----:B-1----:R-:W3:Y:S04]  /*afe0*/  LDL.LU R251, [R1+0xc] ;  /* 0x00000c0001fb7983 */ /* 0x002ee80000300800 */
[----:B------:R-:W4:Y:S01]  /*aff0*/  LDL.LU R250, [R1+0x8] ;  /* 0x0000080001fa7983 */ /* 0x000f220000300800 */
[----:B--2---:R-:W-:-:S05]  /*b000*/  @!P6 IMAD.MOV R248, RZ, RZ, -R248 ;  /* 0x000000fffff8e224 */ /* 0x004fca00078e0af8 */
[----:B------:R1:W-:Y:S04]  /*b010*/  STL [R1+0x10], R248 ;  /* 0x000010f801007387 */ /* 0x0003e80000100800 */
[----:B-1----:R-:W2:Y:S01]  /*b020*/  LDL R248, [R1+0xe94] ;  /* 0x000e940001f87983 */ /* 0x002ea20000100800 */
[----:B---3--:R-:W-:Y:S01]  /*b030*/  @!P1 IMAD.MOV R251, RZ, RZ, -R251 ;  /* 0x000000fffffb9224 */ /* 0x008fe200078e0afb */
[----:B------:R-:W-:Y:S02]  /*b040*/  ISETP.GE.AND P1, PT, R246, RZ, PT ;  /* 0x000000fff600720c */ /* 0x000fe40003f26270 */
[----:B------:R-:W3:Y:S01]  /*b050*/  LDL.LU R246, [R1+0x4] ;  /* 0x0000040001f67983 */ /* 0x000ee20000300800 */
[----:B----4-:R-:W-:-:S03]  /*b060*/  @!P2 IMAD.MOV R250, RZ, RZ, -R250 ;  /* 0x000000fffffaa224 */ /* 0x010fc600078e0afa */
[----:B------:R-:W-:Y:S04]  /*b070*/  STL [R1+0xc], R251 ;  /* 0x00000cfb01007387 */ /* 0x000fe80000100800 */
[----:B------:R1:W-:Y:S04]  /*b080*/  STL [R1+0x8], R250 ;  /* 0x000008fa01007387 */ /* 0x0003e80000100800 */
[----:B-1----:R-:W4:Y:S04]  /*b090*/  LDL R250, [R1+0xe90] ;  /* 0x000e900001fa7983 */ /* 0x002f280000100800 */
[----:B------:R-:W2:Y:S01]  /*b0a0*/  LDL.LU R251, [R1] ;  /* 0x0000000001fb7983 */ /* 0x000ea20000300800 */
[----:B------:R-:W-:-:S02]  /*b0b0*/  ISETP.GE.AND P2, PT, R249, RZ, PT ;  /* 0x000000fff900720c */ /* 0x000fc40003f46270 */
[----:B------:R-:W-:Y:S01]  /*b0c0*/  @!P4 IADD3 R252, -R252, RZ, RZ ;  /* 0x000000fffcfcc210 */ /* 0x000fe20007ffe1ff */
[----:B------:R-:W4:Y:S01]  /*b0d0*/  LDL R249, [R1+0xe8c] ;  /* 0x000e8c0001f97983 */ /* 0x000f220000100800 */
[----:B------:R-:W-:Y:S01]  /*b0e0*/  ISETP.GE.AND P4, PT, R244, RZ, PT ;  /* 0x000000fff400720c */ /* 0x000fe20003f86270 */
[----:B---3--:R-:W-:-:S05]  /*b0f0*/  @!P3 IMAD.MOV R246, RZ, RZ, -R246 ;  /* 0x000000fffff6b224 */ /* 0x008fca00078e0af6 */
[----:B------:R1:W-:Y:S04]  /*b100*/  STL [R1+0x4], R246 ;  /* 0x000004f601007387 */ /* 0x0003e80000100800 */
[----:B-1----:R-:W3:Y:S01]  /*b110*/  LDL R246, [R1+0xe84] ;  /* 0x000e840001f67983 */ /* 0x002ee20000100800 */
[----:B--2---:R-:W-:Y:S01]  /*b120*/  @!P5 IMAD.MOV R251, RZ, RZ, -R251 ;  /* 0x000000fffffbd224 */ /* 0x004fe200078e0afb */
[----:B------:R-:W-:-:S04]  /*b130*/  ISETP.GE.AND P5, PT, R243, RZ, PT ;  /* 0x000000fff300720c */ /* 0x000fc80003fa6270 */
[----:B------:R1:W-:Y:S04]  /*b140*/  STL [R1+0x13f0], R251 ;  /* 0x0013f0fb01007387 */ /* 0x0003e80000100800 */
[----:B------:R-:W2:Y:S04]  /*b150*/  LDL R243, [R1+0xe80] ;  /* 0x000e800001f37983 */ /* 0x000ea80000100800 */
[----:B------:R1:W-:Y:S04]  /*b160*/  STL [R1+0x13f4], R252 ;  /* 0x0013f4fc01007387 */ /* 0x0003e80000100800 */
[----:B------:R-:W3:Y:S01]  /*b170*/  LDL R244, [R1+0xe7c] ;  /* 0x000e7c0001f47983 */ /* 0x000ee20000100800 */
[----:B------:R-:W-:Y:S01]  /*b180*/  ISETP.GE.AND P3, PT, R245, RZ, PT ;  /* 0x000000fff500720c */ /* 0x000fe20003f66270 */
[----:B------:R-:W-:-:S02]  /*b190*/  @!P1 IMAD.MOV R7, RZ, RZ, -R7 ;  /* 0x000000ffff079224 */ /* 0x000fc400078e0a07 */
[----:B------:R-:W-:Y:S01]  /*b1a0*/  @!P2 IMAD.MOV R8, RZ, RZ, -R8 ;  /* 0x000000ffff08a224 */ /* 0x000fe200078e0a08 */
[----:B------:R-:W3:Y:S01]  /*b1b0*/  LDL R245, [R1+0xe78] ;  /* 0x000e780001f57983 */ /* 0x000ee20000100800 */
[----:B------:R-:W-:-:S03]  /*b1c0*/  ISETP.GE.AND P1, PT, R31, RZ, PT ;  /* 0x000000ff1f00720c */ /* 0x000fc60003f26270 */
[----:B------:R-:W-:Y:S01]  /*b1d0*/  STL [R1+0x13f8], R7 ;  /* 0x0013f80701007387 */ /* 0x000fe20000100800 */
[----:B------:R-:W-:-:S03]  /*b1e0*/  ISETP.GE.AND P2, PT, R248, RZ, PT ;  /* 0x000000fff800720c */ /* 0x000fc60003f46270 */
[----:B------:R-:W3:Y:S01]  /*b1f0*/  LDL R31, [R1+0xe74] ;  /* 0x000e7400011f7983 */ /* 0x000ee20000100800 */
[----:B------:R-:W-:Y:S01]  /*b200*/  @!P3 IMAD.MOV R9, RZ, RZ, -R9 ;  /* 0x000000ffff09b224 */ /* 0x000fe200078e0a09 */
[----:B----4-:R-:W-:Y:S02]  /*b210*/  ISETP.GE.AND P3, PT, R250, RZ, PT ;  /* 0x000000fffa00720c */ /* 0x010fe40003f66270 */
[----:B------:R-:W-:Y:S04]  /*b220*/  STL [R1+0x13fc], R8 ;  /* 0x0013fc0801007387 */ /* 0x000fe80000100800 */
[----:B------:R-:W4:Y:S04]  /*b230*/  LDL R248, [R1+0xe70] ;  /* 0x000e700001f87983 */ /* 0x000f280000100800 */
[----:B------:R2:W-:Y:S04]  /*b240*/  STL [R1+0x1400], R9 ;  /* 0x0014000901007387 */ /* 0x0005e80000100800 */
[----:B------:R-:W4:Y:S01]  /*b250*/  LDL R250, [R1+0xe6c] ;  /* 0x000e6c0001fa7983 */ /* 0x000f220000100800 */
[----:B------:R-:W-:-:S02]  /*b260*/  @!P1 IMAD.MOV R12, RZ, RZ, -R12 ;  /* 0x000000ffff0c9224 */ /* 0x000fc400078e0a0c */
[----:B------:R-:W-:Y:S01]  /*b270*/  @!P2 IMAD.MOV R13, RZ, RZ, -R13 ;  /* 0x000000ffff0da224 */ /* 0x000fe200078e0a0d */
[----:B-1----:R-:W4:Y:S01]  /*b280*/  LDL R251, [R1+0xf10] ;  /* 0x000f100001fb7983 */ /* 0x002f220000100800 */
[----:B------:R-:W-:Y:S02]  /*b290*/  @!P5 IMAD.MOV R10, RZ, RZ, -R10 ;  /* 0x000000ffff0ad224 */ /* 0x000fe400078e0a0a */
[----:B------:R-:W-:Y:S01]  /*b2a0*/  @!P4 IMAD.MOV R11, RZ, RZ, -R11 ;  /* 0x000000ffff0bc224 */ /* 0x000fe200078e0a0b */
[----:B------:R-:W4:Y:S01]  /*b2b0*/  LDL R252, [R1+0xee4] ;  /* 0x000ee40001fc7983 */ /* 0x000f220000100800 */
[----:B--2---:R-:W-:-:S03]  /*b2c0*/  ISETP.GE.AND P1, PT, R243, RZ, PT ;  /* 0x000000fff300720c */ /* 0x004fc60003f26270 */
[----:B------:R-:W2:Y:S01]  /*b2d0*/  LDL R243, [R1+0xe60] ;  /* 0x000e600001f37983 */ /* 0x000ea20000100800 */
[----:B---3--:R-:W-:-:S03]  /*b2e0*/  ISETP.GE.AND P2, PT, R244, RZ, PT ;  /* 0x000000fff400720c */ /* 0x008fc60003f46270 */
[----:B------:R-:W3:Y:S01]  /*b2f0*/  LDL R244, [R1+0xe5c] ;  /* 0x000e5c0001f47983 */ /* 0x000ee20000100800 */
[----:B------:R-:W-:Y:S02]  /*b300*/  ISETP.GE.AND P5, PT, R249, RZ, PT ;  /* 0x000000fff900720c */ /* 0x000fe40003fa6270 */
[----:B------:R-:W-:Y:S01]  /*b310*/  ISETP.GE.AND P4, PT, R246, RZ, PT ;  /* 0x000000fff600720c */ /* 0x000fe20003f86270 */
[----:B------:R-:W3:Y:S04]  /*b320*/  LDL R249, [R1+0xe68] ;  /* 0x000e680001f97983 */ /* 0x000ee80000100800 */
[----:B------:R-:W3:Y:S01]  /*b330*/  LDL R246, [R1+0xe64] ;  /* 0x000e640001f67983 */ /* 0x000ee20000100800 */
[----:B------:R-:W-:Y:S01]  /*b340*/  @!P3 IMAD.MOV R14, RZ, RZ, -R14 ;  /* 0x000000ffff0eb224 */ /* 0x000fe200078e0a0e */
[----:B------:R-:W-:Y:S01]  /*b350*/  ISETP.GE.AND P3, PT, R245, RZ, PT ;  /* 0x000000fff500720c */ /* 0x000fe20003f66270 */
[----:B------:R-:W-:Y:S01]  /*b360*/  @!P1 IMAD.MOV R17, RZ, RZ, -R17 ;  /* 0x000000ffff119224 */ /* 0x000fe200078e0a11 */
[----:B------:R-:W3:Y:S02]  /*b370*/  LDL R245, [R1+0xe58] ;  /* 0x000e580001f57983 */ /* 0x000ee40000100800 */
[----:B------:R-:W-:Y:S01]  /*b380*/  @!P5 IMAD.MOV R15, RZ, RZ, -R15 ;  /* 0x000000ffff0fd224 */ /* 0x000fe200078e0a0f */
[----:B------:R-:W-:Y:S01]  /*b390*/  ISETP.GE.AND P5, PT, R31, RZ, PT ;  /* 0x000000ff1f00720c */ /* 0x000fe20003fa6270 */
[----:B------:R-:W-:Y:S01]  /*b3a0*/  @!P4 IMAD.MOV R16, RZ, RZ, -R16 ;  /* 0x000000ffff10c224 */ /* 0x000fe200078e0a10 */
[----:B------:R-:W3:Y:S01]  /*b3b0*/  LDL R31, [R1+0xe54] ;  /* 0x000e5400011f7983 */ /* 0x000ee20000100800 */
[----:B----4-:R-:W-:-:S03]  /*b3c0*/  ISETP.GE.AND P4, PT, R248, RZ, PT ;  /* 0x000000fff800720c */ /* 0x010fc60003f86270 */
[----:B------:R-:W4:Y:S01]  /*b3d0*/  LDL R248, [R1+0xe50] ;  /* 0x000e500001f87983 */ /* 0x000f220000100800 */
[----:B------:R-:W-:-:S03]  /*b3e0*/  ISETP.GE.AND P1, PT, R250, RZ, PT ;  /* 0x000000fffa00720c */ /* 0x000fc60003f26270 */
[----:B------:R-:W4:Y:S03]  /*b3f0*/  LDL R250, [R1+0xe4c] ;  /* 0x000e4c0001fa7983 */ /* 0x000f260000100800 */
[----:B------:R-:W-:-:S03]  /*b400*/  @!P5 IMAD.MOV R20, RZ, RZ, -R20 ;  /* 0x000000ffff14d224 */ /* 0x000fc600078e0a14 */
[----:B------:R-:W-:Y:S01]  /*b410*/  @!P4 IMAD.MOV R21, RZ, RZ, -R21 ;  /* 0x000000ffff15c224 */ /* 0x000fe200078e0a15 */
[----:B--2---:R-:W-:Y:S02]  /*b420*/  ISETP.GE.AND P5, PT, R243, RZ, PT ;  /* 0x000000fff300720c */ /* 0x004fe40003fa6270 */
[----:B------:R-:W2:Y:S01]  /*b430*/  LDL R243, [R1+0xe44] ;  /* 0x000e440001f37983 */ /* 0x000ea20000100800 */
[----:B---3--:R-:W-:-:S03]  /*b440*/  ISETP.GE.AND P4, PT, R244, RZ, PT ;  /* 0x000000fff400720c */ /* 0x008fc60003f86270 */
[----:B------:R-:W3:Y:S01]  /*b450*/  LDL R244, [R1+0xf24] ;  /* 0x000f240001f47983 */ /* 0x000ee20000100800 */
[----:B------:R-:W-:Y:S01]  /*b460*/  @!P2 IMAD.MOV R18, RZ, RZ, -R18 ;  /* 0x000000ffff12a224 */ /* 0x000fe200078e0a12 */
[----:B------:R-:W-:Y:S01]  /*b470*/  ISETP.GE.AND P2, PT, R249, RZ, PT ;  /* 0x000000fff900720c */ /* 0x000fe20003f46270 */
[----:B------:R-:W-:Y:S01]  /*b480*/  @!P3 IMAD.MOV R19, RZ, RZ, -R19 ;  /* 0x000000ffff13b224 */ /* 0x000fe200078e0a13 */
[----:B------:R-:W3:Y:S01]  /*b490*/  LDL R249, [R1+0xe48] ;  /* 0x000e480001f97983 */ /* 0x000ee20000100800 */
[----:B------:R-:W-:-:S03]  /*b4a0*/  ISETP.GE.AND P3, PT, R246, RZ, PT ;  /* 0x000000fff600720c */ /* 0x000fc60003f66270 */
[----:B------:R-:W3:Y:S01]  /*b4b0*/  LDL R246, [R1+0x123c] ;  /* 0x00123c0001f67983 */ /* 0x000ee20000100800 */
[----:B------:R-:W-:Y:S01]  /*b4c0*/  @!P1 IMAD.MOV R22, RZ, RZ, -R22 ;  /* 0x000000ffff169224 */ /* 0x000fe200078e0a16 */
[----:B------:R-:W-:Y:S01]  /*b4d0*/  ISETP.GE.AND P1, PT, R245, RZ, PT ;  /* 0x000000fff500720c */ /* 0x000fe20003f26270 */
[----:B------:R-:W-:Y:S01]  /*b4e0*/  @!P5 IMAD.MOV R25, RZ, RZ, -R25 ;  /* 0x000000ffff19d224 */ /* 0x000fe200078e0a19 */
[----:B------:R-:W3:Y:S03]  /*b4f0*/  LDL R245, [R1+0xf5c] ;  /* 0x000f5c0001f57983 */ /* 0x000ee60000100800 */
[----:B------:R-:W-:Y:S01]  /*b500*/  @!P2 IMAD.MOV R23, RZ, RZ, -R23 ;  /* 0x000000ffff17a224 */ /* 0x000fe200078e0a17 */
[----:B------:R-:W-:Y:S02]  /*b510*/  ISETP.GE.AND P2, PT, R31, RZ, PT ;  /* 0x000000ff1f00720c */ /* 0x000fe40003f46270 */
[----:B------:R-:W3:Y:S01]  /*b520*/  LDL R31, [R1+0xf68] ;  /* 0x000f6800011f7983 */ /* 0x000ee20000100800 */
[----:B------:R-:W-:Y:S01]  /*b530*/  @!P3 IMAD.MOV R24, RZ, RZ, -R24 ;  /* 0x000000ffff18b224 */ /* 0x000fe200078e0a18 */
[----:B----4-:R-:W-:-:S02]  /*b540*/  ISETP.GE.AND P3, PT, R248, RZ, PT ;  /* 0x000000fff800720c */ /* 0x010fc40003f66270 */
[----:B------:R-:W4:Y:S01]  /*b550*/  LDL R248, [R1+0xf64] ;  /* 0x000f640001f87983 */ /* 0x000f220000100800 */
[----:B------:R-:W-:-:S03]  /*b560*/  ISETP.GE.AND P5, PT, R250, RZ, PT ;  /* 0x000000fffa00720c */ /* 0x000fc60003fa6270 */
[----:B------:R-:W4:Y:S03]  /*b570*/  LDL R250, [R1+0xf70] ;  /* 0x000f700001fa7983 */ /* 0x000f260000100800 */
[----:B------:R-:W-:-:S04]  /*b580*/  @!P2 IADD3 R28, -R28, RZ, RZ ;  /* 0x000000ff1c1ca210 */ /* 0x000fc80007ffe1ff */
        /* <DEDUP_REMOVED lines=23> */
[----:B------:R-:W-:-:S04]  /*b700*/  @!P4 IMAD.MOV R33, RZ, RZ, -R33 ;  /* 0x000000ffff21c224 */ /* 0x000fc800078e0a21 */
        /* <DEDUP_REMOVED lines=53> */
[----:B------:R-:W-:Y:S01]  /*ba60*/  @!P5 IADD3 R47, -R47, RZ, RZ ;  /* 0x000000ff2f2fd210 */ /* 0x000fe20007ffe1ff */
[----:B------:R-:W-:Y:S01]  /*ba70*/  @!P4 IMAD.MOV R48, RZ, RZ, -R48 ;  /* 0x000000ffff30c224 */ /* 0x000fe200078e0a30 */
[----:B------:R-:W-:Y:S02]  /*ba80*/  ISETP.GE.AND P5, PT, R249, RZ, PT ;  /* 0x000000fff900720c */ /* 0x000fe40003fa6270 */
        /* <DEDUP_REMOVED lines=9> */
[----:B------:R-:W-:Y:S01]  /*bb20*/  @!P4 IMAD.MOV R53, RZ, RZ, -R53 ;  /* 0x000000ffff35c224 */ /* 0x000fe200078e0a35 */
[----:B----4-:R-:W-:Y:S01]  /*bb30*/  ISETP.GE.AND P4, PT, R248, RZ, PT ;  /* 0x000000fff800720c */ /* 0x010fe20003f86270 */
[----:B------:R-:W4:Y:S04]  /*bb40*/  LDL R31, [R1+0x1040] ;  /* 0x00104000011f7983 */ /* 0x000f280000100800 */
[----:B------:R-:W4:Y:S01]  /*bb50*/  LDL R248, [R1+0x105c] ;  /* 0x00105c0001f87983 */ /* 0x000f220000100800 */
[----:B------:R-:W-:-:S03]  /*bb60*/  ISETP.GE.AND P1, PT, R250, RZ, PT ;  /* 0x000000fffa00720c */ /* 0x000fc60003f26270 */
[----:B------:R-:W4:Y:S01]  /*bb70*/  LDL R250, [R1+0x1060] ;  /* 0x0010600001fa7983 */ /* 0x000f220000100800 */
[----:B------:R-:W-:-:S03]  /*bb80*/  @!P5 IMAD.MOV R57, RZ, RZ, -R57 ;  /* 0x000000ffff39d224 */ /* 0x000fc600078e0a39 */
[----:B------:R-:W-:Y:S01]  /*bb90*/  @!P4 IMAD.MOV R58, RZ, RZ, -R58 ;  /* 0x000000ffff3ac224 */ /* 0x000fe200078e0a3a */
[----:B--2---:R-:W-:Y:S02]  /*bba0*/  ISETP.GE.AND P5, PT, R243, RZ, PT ;  /* 0x000000fff300720c */ /* 0x004fe40003fa6270 */
[----:B------:R-:W2:Y:S01]  /*bbb0*/  LDL R243, [R1+0x1070] ;  /* 0x0010700001f37983 */ /* 0x000ea20000100800 */
[----:B---3--:R-:W-:-:S03]  /*bbc0*/  ISETP.GE.AND P4, PT, R244, RZ, PT ;  /* 0x000000fff400720c */ /* 0x008fc60003f86270 */
[----:B------:R-:W3:Y:S01]  /*bbd0*/  LDL R244, [R1+0x1074] ;  /* 0x0010740001f47983 */ /* 0x000ee20000100800 */
[----:B------:R-:W-:Y:S02]  /*bbe0*/  @!P2 IMAD.MOV R55, RZ, RZ, -R55 ;  /* 0x000000ffff37a224 */ /* 0x000fe400078e0a37 */
        /* <DEDUP_REMOVED lines=10> */
[----:B----4-:R-:W-:Y:S02]  /*bc90*/  ISETP.GE.AND P2, PT, R31, RZ, PT ;  /* 0x000000ff1f00720c */ /* 0x010fe40003f46270 */
[----:B------:R-:W-:Y:S01]  /*bca0*/  @!P3 IMAD.MOV R61, RZ, RZ, -R61 ;  /* 0x000000ffff3db224 */ /* 0x000fe200078e0a3d */
[----:B------:R-:W4:Y:S01]  /*bcb0*/  LDL R31, [R1+0x107c] ;  /* 0x00107c00011f7983 */ /* 0x000f220000100800 */
[----:B------:R-:W-:-:S03]  /*bcc0*/  ISETP.GE.AND P3, PT, R248, RZ, PT ;  /* 0x000000fff800720c */ /* 0x000fc60003f66270 */
[----:B------:R-:W4:Y:S01]  /*bcd0*/  LDL R248, [R1+0x1080] ;  /* 0x0010800001f87983 */ /* 0x000f220000100800 */
[----:B------:R-:W-:-:S03]  /*bce0*/  ISETP.GE.AND P5, PT, R250, RZ, PT ;  /* 0x000000fffa00720c */ /* 0x000fc60003fa6270 */
[----:B------:R-:W4:Y:S02]  /*bcf0*/  LDL R250, [R1+0x1084] ;  /* 0x0010840001fa7983 */ /* 0x000f240000100800 */
[----:B------:R-:W-:-:S04]  /*bd00*/  @!P2 IMAD.MOV R65, RZ, RZ, -R65 ;  /* 0x000000ffff41a224 */ /* 0x000fc800078e0a41 */
        /* <DEDUP_REMOVED lines=17> */
[----:B------:R-:W-:Y:S01]  /*be20*/  @!P1 IADD3 R69, -R69, RZ, RZ ;  /* 0x000000ff45459210 */ /* 0x000fe20007ffe1ff */
        /* <DEDUP_REMOVED lines=65> */
[----:B------:R-:W-:Y:S01]  /*c240*/  @!P3 IADD3 R91, -R91, RZ, RZ ;  /* 0x000000ff5b5bb210 */ /* 0x000fe20007ffe1ff */
[----:B------:R-:W-:Y:S01]  /*c250*/  @!P1 IMAD.MOV R94, RZ, RZ, -R94 ;  /* 0x000000ffff5e9224 */ /* 0x000fe200078e0a5e */
[----:B------:R-:W-:Y:S02]  /*c260*/  ISETP.GE.AND P3, PT, R245, RZ, PT ;  /* 0x000000fff500720c */ /* 0x000fe40003f66270 */
[----:B------:R-:W3:Y:S02]  /*c270*/  LDL R245, [R1+0x1158] ;  /* 0x0011580001f57983 */ /* 0x000ee40000100800 */
        /* <DEDUP_REMOVED lines=56> */
[----:B------:R-:W-:-:S04]  /*c600*/  @!P4 IADD3 R113, -R113, RZ, RZ ;  /* 0x000000ff7171c210 */ /* 0x000fc80007ffe1ff */
        /* <DEDUP_REMOVED lines=159> */
[----:B------:R-:W-:-:S03]  /*d000*/  @!P1 IMAD.MOV R164, RZ, RZ, -R164 ;  /* 0x000000ffffa49224 */ /* 0x000fc600078e0aa4 */
[----:B------:R-:W-:Y:S01]  /*d010*/  @!P2 IMAD.MOV R165, RZ, RZ, -R165 ;  /* 0x000000ffffa5a224 */ /* 0x000fe200078e0aa5 */
[----:B----4-:R-:W-:Y:S02]  /*d020*/  ISETP.GE.AND P1, PT, R31, RZ, PT ;  /* 0x000000ff1f00720c */ /* 0x010fe40003f26270 */
[----:B------:R-:W4:Y:S01]  /*d030*/  LDL R31, [R1+0x10b8] ;  /* 0x0010b800011f7983 */ /* 0x000f220000100800 */
[----:B------:R-:W-:-:S03]  /*d040*/  ISETP.GE.AND P2, PT, R248, RZ, PT ;  /* 0x000000fff800720c */ /* 0x000fc60003f46270 */
        /* <DEDUP_REMOVED lines=99> */
[----:B------:R-:W-:-:S03]  /*d680*/  @!P3 IADD3 R201, -R201, RZ, RZ ;  /* 0x000000ffc9c9b210 */ /* 0x000fc60007ffe1ff */
        /* <DEDUP_REMOVED lines=86> */
[----:B------:R-:W3:Y:S06]  /*dbf0*/  LDL R245, [R1+0xef0] ;  /* 0x000ef00001f57983 */ /* 0x000eec0000100800 */
[----:B------:R-:W-:Y:S01]  /*dc00*/  @!P1 IMAD.MOV R229, RZ, RZ, -R229 ;  /* 0x000000ffffe59224 */ /* 0x000fe200078e0ae5 */
[----:B----4-:R-:W-:-:S02]  /*dc10*/  ISETP.GE.AND P1, PT, R248, RZ, PT ;  /* 0x000000fff800720c */ /* 0x010fc40003f26270 */
[----:B------:R-:W4:Y:S01]  /*dc20*/  LDL R248, [R1+0xeec] ;  /* 0x000eec0001f87983 */ /* 0x000f220000100800 */
[----:B------:R-:W-:-:S03]  /*dc30*/  ISETP.GE.AND P2, PT, R250, RZ, PT ;  /* 0x000000fffa00720c */ /* 0x000fc60003f46270 */
[----:B------:R-:W4:Y:S01]  /*dc40*/  LDL R250, [R1+0xee8] ;  /* 0x000ee80001fa7983 */ /* 0x000f220000100800 */
[----:B------:R-:W-:Y:S01]  /*dc50*/  @!P4 IMAD.MOV R228, RZ, RZ, -R228 ;  /* 0x000000ffffe4c224 */ /* 0x000fe200078e0ae4 */
[----:B------:R-:W-:Y:S02]  /*dc60*/  ISETP.GE.AND P4, PT, R251, RZ, PT ;  /* 0x000000fffb00720c */ /* 0x000fe40003f86270 */
        /* <DEDUP_REMOVED lines=10> */
[----:B------:R-:W-:Y:S01]  /*dd10*/  ISETP.GE.AND P5, PT, R249, RZ, PT ;  /* 0x000000fff900720c */ /* 0x000fe20003fa6270 */
[----:B------:R-:W-:Y:S01]  /*dd20*/  @!P4 IMAD.MOV R233, RZ, RZ, -R233 ;  /* 0x000000ffffe9c224 */ /* 0x000fe200078e0ae9 */
[----:B------:R-:W3:Y:S01]  /*dd30*/  LDL R31, [R1+0xecc] ;  /* 0x000ecc00011f7983 */ /* 0x000ee20000100800 */
[----:B------:R-:W-:-:S03]  /*dd40*/  ISETP.GE.AND P4, PT, R246, RZ, PT ;  /* 0x000000fff600720c */ /* 0x000fc60003f86270 */
[----:B------:R-:W3:Y:S01]  /*dd50*/  LDL R246, [R1+0xed0] ;  /* 0x000ed00001f67983 */ /* 0x000ee20000100800 */
[----:B------:R-:W-:-:S03]  /*dd60*/  @!P1 IMAD.MOV R239, RZ, RZ, -R239 ;  /* 0x000000ffffef9224 */ /* 0x000fc600078e0aef */
[----:B------:R-:W3:Y:S01]  /*dd70*/  LDL R249, [R1+0xec8] ;  /* 0x000ec80001f97983 */ /* 0x000ee20000100800 */
[----:B------:R-:W-:Y:S01]  /*dd80*/  @!P3 IMAD.MOV R236, RZ, RZ, -R236 ;  /* 0x000000ffffecb224 */ /* 0x000fe200078e0aec */
[----:B------:R-:W-:Y:S01]  /*dd90*/  ISETP.GE.AND P3, PT, R245, RZ, PT ;  /* 0x000000fff500720c */ /* 0x000fe20003f66270 */
[----:B------:R-:W-:Y:S01]  /*dda0*/  @!P5 IMAD.MOV R237, RZ, RZ, -R237 ;  /* 0x000000ffffedd224 */ /* 0x000fe200078e0aed */
[----:B------:R-:W3:Y:S02]  /*ddb0*/  LDL R245, [R1+0xed4] ;  /* 0x000ed40001f57983 */ /* 0x000ee40000100800 */
[----:B------:R-:W-:Y:S01]  /*ddc0*/  @!P4 IMAD.MOV R238, RZ, RZ, -R238 ;  /* 0x000000ffffeec224 */ /* 0x000fe200078e0aee */
[----:B----4-:R-:W-:Y:S02]  /*ddd0*/  ISETP.GE.AND P5, PT, R248, RZ, PT ;  /* 0x000000fff800720c */ /* 0x010fe40003fa6270 */
[----:B------:R-:W4:Y:S01]  /*dde0*/  LDL R248, [R1+0xec4] ;  /* 0x000ec40001f87983 */ /* 0x000f220000100800 */
[----:B------:R-:W-:-:S03]  /*ddf0*/  ISETP.GE.AND P4, PT, R250, RZ, PT ;  /* 0x000000fffa00720c */ /* 0x000fc60003f86270 */
[----:B------:R-:W4:Y:S01]  /*de00*/  LDL R250, [R1+0xe40] ;  /* 0x000e400001fa7983 */ /* 0x000f220000100800 */
[----:B------:R-:W-:Y:S01]  /*de10*/  ISETP.GE.AND P1, PT, R252, RZ, PT ;  /* 0x000000fffc00720c */ /* 0x000fe20003f26270 */
[----:B------:R-:W-:Y:S02]  /*de20*/  @!P2 IMAD.MOV R240, RZ, RZ, -R240 ;  /* 0x000000fffff0a224 */ /* 0x000fe400078e0af0 */
[----:B------:R-:W4:Y:S01]  /*de30*/  LDL.LU R9, [R1+0x14] ;  /* 0x0000140001097983 */ /* 0x000f220000300800 */
[----:B------:R-:W-:Y:S01]  /*de40*/  ISETP.GE.AND P2, PT, R251, RZ, PT ;  /* 0x000000fffb00720c */ /* 0x000fe20003f46270 */
[----:B------:R-:W-:Y:S02]  /*de50*/  @!P3 IMAD.MOV R241, RZ, RZ, -R241 ;  /* 0x000000fffff1b224 */ /* 0x000fe400078e0af1 */
[----:B------:R-:W4:Y:S01]  /*de60*/  LDL.LU R8, [R1+0x10] ;  /* 0x0000100001087983 */ /* 0x000f220000300800 */
[----:B------:R-:W-:-:S03]  /*de70*/  @!P5 IMAD.MOV R242, RZ, RZ, -R242 ;  /* 0x000000fffff2d224 */ /* 0x000fc600078e0af2 */
[----:B------:R-:W4:Y:S04]  /*de80*/  LDL.LU R7, [R1+0xc] ;  /* 0x00000c0001077983 */ /* 0x000f280000300800 */
[----:B------:R-:W4:Y:S04]  /*de90*/  LDL.LU R252, [R1+0x8] ;  /* 0x0000080001fc7983 */ /* 0x000f280000300800 */
[----:B------:R-:W4:Y:S01]  /*dea0*/  LDL.LU R251, [R1+0x4] ;  /* 0x0000040001fb7983 */ /* 0x000f220000300800 */
[----:B--2---:R-:W-:-:S03]  /*deb0*/  ISETP.GE.AND P3, PT, R243, RZ, PT ;  /* 0x000000fff300720c */ /* 0x004fc60003f66270 */
[----:B------:R-:W2:Y:S01]  /*dec0*/  LDL.LU R243, [R1+0x141c] ;  /* 0x00141c0001f37983 */ /* 0x000ea20000300800 */
[----:B---3--:R-:W-:-:S03]  /*ded0*/  ISETP.GE.AND P5, PT, R244, RZ, PT ;  /* 0x000000fff400720c */ /* 0x008fc60003fa6270 */
[----:B------:R-:W3:Y:S01]  /*dee0*/  LDL.LU R244, [R1+0x1418] ;  /* 0x0014180001f47983 */ /* 0x000ee20000300800 */
[----:B--2---:R-:W-:Y:S01]  /*def0*/  @!P4 IMAD.MOV R243, RZ, RZ, -R243 ;  /* 0x000000fffff3c224 */ /* 0x004fe200078e0af3 */
[----:B------:R-:W-:Y:S02]  /*df00*/  ISETP.GE.AND P4, PT, R245, RZ, PT ;  /* 0x000000fff500720c */ /* 0x000fe40003f86270 */
[----:B------:R-:W2:Y:S01]  /*df10*/  LDL.LU R245, [R1+0x1414] ;  /* 0x0014140001f57983 */ /* 0x000ea20000300800 */
[----:B---3--:R-:W-:Y:S01]  /*df20*/  @!P1 IMAD.MOV R244, RZ, RZ, -R244 ;  /* 0x000000fffff49224 */ /* 0x008fe200078e0af4 */
[----:B------:R-:W-:Y:S02]  /*df30*/  ISETP.GE.AND P1, PT, R246, RZ, PT ;  /* 0x000000fff600720c */ /* 0x000fe40003f26270 */
[----:B------:R-:W3:Y:S02]  /*df40*/  LDL.LU R246, [R1+0x1410] ;  /* 0x0014100001f67983 */ /* 0x000ee40000300800 */
[----:B------:R-:W-:Y:S01]  /*df50*/  @!P5 IMAD.MOV R247, RZ, RZ, -R247 ;  /* 0x000000fffff7d224 */ /* 0x000fe200078e0af7 */
[----:B----4-:R-:W-:-:S02]  /*df60*/  ISETP.GE.AND P5, PT, R250, RZ, PT ;  /* 0x000000fffa00720c */ /* 0x010fc40003fa6270 */
[----:B------:R-:W-:Y:S02]  /*df70*/  ISETP.NE.AND P0, PT, RZ, c[0x0][0x17c], PT ;  /* 0x00005f00ff007a0c */ /* 0x000fe40003f05270 */
[----:B------:R-:W-:-:S04]  /*df80*/  LOP3.LUT R250, RZ, c[0x0][0x17c], RZ, 0x33, !PT ;  /* 0x00005f00fffa7a12 */ /* 0x000fc800078e33ff */
[C---:B------:R-:W-:Y:S02]  /*df90*/  SEL R9, R250.reuse, R9, !P0 ;  /* 0x00000009fa097207 */ /* 0x040fe40004000000 */
[----:B------:R-:W-:Y:S02]  /*dfa0*/  SEL R8, R250, R8, !P0 ;  /* 0x00000008fa087207 */ /* 0x000fe40004000000 */
[----:B------:R-:W-:Y:S02]  /*dfb0*/  ISETP.GE.AND P6, PT, R248, RZ, PT ;  /* 0x000000fff800720c */ /* 0x000fe40003fc6270 */
[C---:B------:R-:W-:Y:S02]  /*dfc0*/  SEL R7, R250.reuse, R7, !P0 ;  /* 0x00000007fa077207 */ /* 0x040fe40004000000 */
[C---:B------:R-:W-:Y:S02]  /*dfd0*/  SEL R252, R250.reuse, R252, !P0 ;  /* 0x000000fcfafc7207 */ /* 0x040fe40004000000 */
[----:B------:R-:W-:-:S02]  /*dfe0*/  SEL R251, R250, R251, !P0 ;  /* 0x000000fbfafb7207 */ /* 0x000fc40004000000 */
[----:B--2---:R-:W-:Y:S02]  /*dff0*/  @!P2 IADD3 R245, -R245, RZ, RZ ;  /* 0x000000fff5f5a210 */ /* 0x004fe40007ffe1ff */
[----:B------:R-:W-:Y:S02]  /*e000*/  ISETP.GE.AND P2, PT, R31, RZ, PT ;  /* 0x000000ff1f00720c */ /* 0x000fe40003f46270 */
[----:B------:R-:W2:Y:S01]  /*e010*/  LDL.LU R31, [R1+0x140c] ;  /* 0x00140c00011f7983 */ /* 0x000ea20000300800 */
[----:B---3--:R-:W-:Y:S01]  /*e020*/  @!P3 IMAD.MOV R246, RZ, RZ, -R246 ;  /* 0x000000fffff6b224 */ /* 0x008fe200078e0af6 */
[----:B------:R-:W-:Y:S02]  /*e030*/  ISETP.GE.AND P3, PT, R249, RZ, PT ;  /* 0x000000fff900720c */ /* 0x000fe40003f66270 */
[----:B------:R-:W3:Y:S04]  /*e040*/  LDL.LU R249, [R1+0x1408] ;  /* 0x0014080001f97983 */ /* 0x000ee80000300800 */
[----:B------:R-:W4:Y:S04]  /*e050*/  LDL.LU R248, [R1+0x1404] ;  /* 0x0014040001f87983 */ /* 0x000f280000300800 */
[----:B------:R1:W-:Y:S04]  /*e060*/  STL [R1+0x7c], R9 ;  /* 0x00007c0901007387 */ /* 0x0003e80000100800 */
[----:B-1----:R-:W2:Y:S04]  /*e070*/  LDL.LU R9, [R1+0x1400] ;  /* 0x0014000001097983 */ /* 0x002ea80000300800 */
[----:B------:R1:W-:Y:S04]  /*e080*/  STL [R1+0x78], R8 ;  /* 0x0000780801007387 */ /* 0x0003e80000100800 */
[----:B-1----:R-:W2:Y:S04]  /*e090*/  LDL.LU R8, [R1+0x13fc] ;  /* 0x0013fc0001087983 */ /* 0x002ea80000300800 */
[----:B------:R1:W-:Y:S04]  /*e0a0*/  STL [R1+0x74], R7 ;  /* 0x0000740701007387 */ /* 0x0003e80000100800 */
[----:B-1----:R-:W3:Y:S04]  /*e0b0*/  LDL.LU R7, [R1+0x13f8] ;  /* 0x0013f80001077983 */ /* 0x002ee80000300800 */
[----:B------:R1:W-:Y:S04]  /*e0c0*/  STL [R1+0x70], R252 ;  /* 0x000070fc01007387 */ /* 0x0003e80000100800 */
[----:B-1----:R-:W3:Y:S04]  /*e0d0*/  LDL.LU R252, [R1+0x13f4] ;  /* 0x0013f40001fc7983 */ /* 0x002ee80000300800 */
[----:B------:R1:W-:Y:S04]  /*e0e0*/  STL [R1+0x6c], R251 ;  /* 0x00006cfb01007387 */ /* 0x0003e80000100800 */
[----:B-1----:R-:W4:Y:S01]  /*e0f0*/  LDL.LU R251, [R1+0x13f0] ;  /* 0x0013f00001fb7983 */ /* 0x002f220000300800 */
[----:B------:R-:W-:-:S02]  /*e100*/  SEL R3, R250, R3, !P0 ;  /* 0x00000003fa037207 */ /* 0x000fc40004000000 */
[C---:B------:R-:W-:Y:S02]  /*e110*/  SEL R183, R250.reuse, R183, !P0 ;  /* 0x000000b7fab77207 */ /* 0x040fe40004000000 */
[C---:B------:R-:W-:Y:S02]  /*e120*/  SEL R184, R250.reuse, R184, !P0 ;  /* 0x000000b8fab87207 */ /* 0x040fe40004000000 */
[C---:B--2---:R-:W-:Y:S02]  /*e130*/  SEL R8, R250.reuse, R8, !P0 ;  /* 0x00000008fa087207 */ /* 0x044fe40004000000 */
[C---:B---3--:R-:W-:Y:S02]  /*e140*/  SEL R252, R250.reuse, R252, !P0 ;  /* 0x000000fcfafc7207 */ /* 0x048fe40004000000 */
[----:B----4-:R-:W-:-:S05]  /*e150*/  SEL R251, R250, R251, !P0 ;  /* 0x000000fbfafb7207 */ /* 0x010fca0004000000 */
[----:B------:R1:W-:Y:S04]  /*e160*/  STL [R1+0x68], R251 ;  /* 0x000068fb01007387 */ /* 0x0003e80000100800 */
[----:B------:R-:W-:Y:S01]  /*e170*/  STL [R1+0x64], R252 ;  /* 0x000064fc01007387 */ /* 0x000fe20000100800 */
[C---:B-1----:R-:W-:Y:S02]  /*e180*/  SEL R251, R250.reuse, R7, !P0 ;  /* 0x00000007fafb7207 */ /* 0x042fe40004000000 */
[C---:B------:R-:W-:Y:S02]  /*e190*/  SEL R7, R250.reuse, R9, !P0 ;  /* 0x00000009fa077207 */ /* 0x040fe40004000000 */
[C---:B------:R-:W-:Y:S01]  /*e1a0*/  SEL R9, R250.reuse, R10, !P0 ;  /* 0x0000000afa097207 */ /* 0x040fe20004000000 */
[----:B------:R-:W-:Y:S04]  /*e1b0*/  STL [R1+0x60], R251 ;  /* 0x000060fb01007387 */ /* 0x000fe80000100800 */
[----:B------:R1:W-:Y:S04]  /*e1c0*/  STL [R1+0x5c], R8 ;  /* 0x00005c0801007387 */ /* 0x0003e80000100800 */
[----:B------:R2:W-:Y:S01]  /*e1d0*/  STL [R1+0x58], R7 ;  /* 0x0000580701007387 */ /* 0x0005e20000100800 */
[----:B-1----:R-:W-:-:S03]  /*e1e0*/  SEL R8, R250, R11, !P0 ;  /* 0x0000000bfa087207 */ /* 0x002fc60004000000 */
[----:B------:R1:W-:Y:S01]  /*e1f0*/  STL [R1+0x54], R9 ;  /* 0x0000540901007387 */ /* 0x0003e20000100800 */
[----:B--2---:R-:W-:-:S03]  /*e200*/  SEL R7, R250, R12, !P0 ;  /* 0x0000000cfa077207 */ /* 0x004fc60004000000 */
[----:B------:R2:W-:Y:S04]  /*e210*/  STL [R1+0x50], R8 ;  /* 0x0000500801007387 */ /* 0x0005e80000100800 */
[----:B------:R3:W-:Y:S01]  /*e220*/  STL [R1+0x4c], R7 ;  /* 0x00004c0701007387 */ /* 0x0007e20000100800 */
[C---:B-1----:R-:W-:Y:S02]  /*e230*/  SEL R9, R250.reuse, R13, !P0 ;  /* 0x0000000dfa097207 */ /* 0x042fe40004000000 */
[----:B--2---:R-:W-:-:S03]  /*e240*/  SEL R8, R250, R14, !P0 ;  /* 0x0000000efa087207 */ /* 0x004fc60004000000 */
[----:B------:R1:W-:Y:S01]  /*e250*/  STL [R1+0x48], R9 ;  /* 0x0000480901007387 */ /* 0x0003e20000100800 */
[----:B---3--:R-:W-:-:S03]  /*e260*/  SEL R7, R250, R15, !P0 ;  /* 0x0000000ffa077207 */ /* 0x008fc60004000000 */
        /* <DEDUP_REMOVED lines=11> */
[C---:B---3--:R-:W-:Y:S02]  /*e320*/  SEL R7, R250.reuse, R21, !P0 ;  /* 0x00000015fa077207 */ /* 0x048fe40004000000 */
[C---:B------:R-:W-:Y:S02]  /*e330*/  SEL R21, R250.reuse, R22, !P0 ;  /* 0x00000016fa157207 */ /* 0x040fe40004000000 */
[C---:B------:R-:W-:Y:S01]  /*e340*/  SEL R22, R250.reuse, R39, !P0 ;  /* 0x00000027fa167207 */ /* 0x040fe20004000000 */
[----:B------:R-:W-:Y:S01]  /*e350*/  STL [R1+0x2c], R8 ;  /* 0x00002c0801007387 */ /* 0x000fe20000100800 */
[C---:B------:R-:W-:Y:S02]  /*e360*/  SEL R11, R250.reuse, R2, !P0 ;  /* 0x00000002fa0b7207 */ /* 0x040fe40004000000 */
[C---:B------:R-:W-:Y:S01]  /*e370*/  SEL R2, R250.reuse, R40, !P0 ;  /* 0x00000028fa027207 */ /* 0x040fe20004000000 */
[----:B------:R-:W-:Y:S01]  /*e380*/  STL [R1+0x28], R7 ;  /* 0x0000280701007387 */ /* 0x000fe20000100800 */
[----:B-1----:R-:W-:-:S02]  /*e390*/  SEL R9, R250, R0, !P0 ;  /* 0x00000000fa097207 */ /* 0x002fc40004000000 */
[C---:B------:R-:W-:Y:S01]  /*e3a0*/  SEL R0, R250.reuse, R41, !P0 ;  /* 0x00000029fa007207 */ /* 0x040fe20004000000 */
[----:B------:R-:W-:Y:S04]  /*e3b0*/  STL [R1+0x80], R3 ;  /* 0x0000800301007387 */ /* 0x000fe80000100800 */
[----:B------:R1:W-:Y:S04]  /*e3c0*/  STL [R1+0x24], R22 ;  /* 0x0000241601007387 */ /* 0x0003e80000100800 */
[----:B------:R2:W-:Y:S01]  /*e3d0*/  STL [R1+0x8], R2 ;  /* 0x0000080201007387 */ /* 0x0005e20000100800 */
[----:B-1----:R-:W-:-:S03]  /*e3e0*/  SEL R22, R250, R42, !P0 ;  /* 0x0000002afa167207 */ /* 0x002fc60004000000 */
[----:B------:R1:W-:Y:S01]  /*e3f0*/  STL [R1+0x20], R0 ;  /* 0x0000200001007387 */ /* 0x0003e20000100800 */
[----:B--2---:R-:W-:-:S03]  /*e400*/  SEL R2, R250, R43, !P0 ;  /* 0x0000002bfa027207 */ /* 0x004fc60004000000 */
[----:B------:R2:W-:Y:S01]  /*e410*/  STL [R1+0x1c], R22 ;  /* 0x00001c1601007387 */ /* 0x0005e20000100800 */
[----:B-1----:R-:W-:-:S03]  /*e420*/  SEL R0, R250, R44, !P0 ;  /* 0x0000002cfa007207 */ /* 0x002fc60004000000 */
[----:B------:R1:W-:Y:S01]  /*e430*/  STL [R1+0x14], R2 ;  /* 0x0000140201007387 */ /* 0x0003e20000100800 */
[----:B--2---:R-:W-:-:S03]  /*e440*/  SEL R22, R250, R45, !P0 ;  /* 0x0000002dfa167207 */ /* 0x004fc60004000000 */
[----:B------:R2:W-:Y:S01]  /*e450*/  STL [R1+0x10], R0 ;  /* 0x0000100001007387 */ /* 0x0005e20000100800 */
[----:B-1----:R-:W-:-:S03]  /*e460*/  SEL R2, R250, R46, !P0 ;  /* 0x0000002efa027207 */ /* 0x002fc60004000000 */
[----:B------:R-:W-:Y:S01]  /*e470*/  STL [R1+0xc], R22 ;  /* 0x00000c1601007387 */ /* 0x000fe20000100800 */
[----:B--2---:R-:W-:-:S03]  /*e480*/  SEL R0, R250, R47, !P0 ;  /* 0x0000002ffa007207 */ /* 0x004fc60004000000 */
[----:B------:R-:W2:Y:S04]  /*e490*/  LDL R251, [R1+0x43c] ;  /* 0x00043c0001fb7983 */ /* 0x000ea80000100800 */
[----:B------:R-:W-:Y:S04]  /*e4a0*/  STL [R1+0x4], R2 ;  /* 0x0000040201007387 */ /* 0x000fe80000100800 */
[----:B------:R-:W3:Y:S04]  /*e4b0*/  LDL.LU R43, [R1+0x7c] ;  /* 0x00007c00012b7983 */ /* 0x000ee80000300800 */
[----:B------:R-:W-:Y:S01]  /*e4c0*/  STL [R1], R0 ;  /* 0x0000000001007387 */ /* 0x000fe20000100800 */
[----:B------:R-:W-:-:S03]  /*e4d0*/  SEL R18, R250, R4, !P0 ;  /* 0x00000004fa127207 */ /* 0x000fc60004000000 */
[----:B------:R-:W4:Y:S01]  /*e4e0*/  LDL.LU R42, [R1+0x78] ;  /* 0x00007800012a7983 */ /* 0x000f220000300800 */
[----:B------:R-:W-:-:S03]  /*e4f0*/  SEL R3, R250, R38, !P0 ;  /* 0x00000026fa037207 */ /* 0x000fc60004000000 */
[----:B------:R-:W3:Y:S01]  /*e500*/  LDL.LU R41, [R1+0x74] ;  /* 0x0000740001297983 */ /* 0x000ee20000300800 */
[----:B------:R-:W-:-:S03]  /*e510*/  SEL R17, R250, R5, !P0 ;  /* 0x00000005fa117207 */ /* 0x000fc60004000000 */
[----:B------:R-:W3:Y:S01]  /*e520*/  LDL.LU R40, [R1+0x70] ;  /* 0x0000700001287983 */ /* 0x000ee20000300800 */
[----:B------:R-:W-:-:S03]  /*e530*/  SEL R4, R250, R37, !P0 ;  /* 0x00000025fa047207 */ /* 0x000fc60004000000 */
[----:B------:R-:W3:Y:S01]  /*e540*/  LDL.LU R39, [R1+0x6c] ;  /* 0x00006c0001277983 */ /* 0x000ee20000300800 */
[C---:B------:R-:W-:Y:S02]  /*e550*/  SEL R16, R250.reuse, R6, !P0 ;  /* 0x00000006fa107207 */ /* 0x040fe40004000000 */
[C---:B------:R-:W-:Y:S01]  /*e560*/  SEL R5, R250.reuse, R36, !P0 ;  /* 0x00000024fa057207 */ /* 0x040fe20004000000 */
[----:B------:R-:W3:Y:S01]  /*e570*/  LDL.LU R38, [R1+0x68] ;  /* 0x0000680001267983 */ /* 0x000ee20000300800 */
[----:B------:R-:W-:-:S03]  /*e580*/  SEL R6, R250, R35, !P0 ;  /* 0x00000023fa067207 */ /* 0x000fc60004000000 */
        /* <DEDUP_REMOVED lines=18> */
[----:B------:R-:W3:Y:S04]  /*e6b0*/  LDL.LU R25, [R1+0x34] ;  /* 0x0000340001197983 */ /* 0x000ee80000300800 */
[----:B------:R-:W3:Y:S04]  /*e6c0*/  LDL.LU R24, [R1+0x30] ;  /* 0x0000300001187983 */ /* 0x000ee80000300800 */
[----:B------:R-:W3:Y:S04]  /*e6d0*/  LDL.LU R48, [R1+0x44] ;  /* 0x0000440001307983 */ /* 0x000ee80000300800 */
[----:B------:R1:W-:Y:S04]  /*e6e0*/  STL [R1+0x13ec], R183 ;  /* 0x0013ecb701007387 */ /* 0x0003e80000100800 */
[----:B-1----:R-:W3:Y:S04]  /*e6f0*/  LDL.LU R183, [R1+0x48] ;  /* 0x0000480001b77983 */ /* 0x002ee80000300800 */
[----:B------:R1:W-:Y:S04]  /*e700*/  STL [R1+0x13e8], R184 ;  /* 0x0013e8b801007387 */ /* 0x0003e80000100800 */
[----:B-1----:R-:W3:Y:S04]  /*e710*/  LDL.LU R184, [R1+0x4c] ;  /* 0x00004c0001b87983 */ /* 0x002ee80000300800 */
[----:B------:R-:W1:Y:S01]  /*e720*/  S2R R22, SR_TID.X ;  /* 0x0000000000167919 */ /* 0x000e620000002100 */
[----:B------:R-:W-:-:S02]  /*e730*/  SEL R20, R250, R23, !P0 ;  /* 0x00000017fa147207 */ /* 0x000fc40004000000 */
[C---:B------:R-:W-:Y:S01]  /*e740*/  SEL R185, R250.reuse, R185, !P0 ;  /* 0x000000b9fab97207 */ /* 0x040fe20004000000 */
[----:B------:R-:W-:Y:S01]  /*e750*/  @!P1 IMAD.MOV R249, RZ, RZ, -R249 ;  /* 0x000000fffff99224 */ /* 0x000fe200078e0af9 */
[C---:B------:R-:W-:Y:S02]  /*e760*/  SEL R186, R250.reuse, R186, !P0 ;  /* 0x000000bafaba7207 */ /* 0x040fe40004000000 */
[C---:B------:R-:W-:Y:S01]  /*e770*/  SEL R187, R250.reuse, R187, !P0 ;  /* 0x000000bbfabb7207 */ /* 0x040fe20004000000 */
[----:B------:R-:W-:Y:S01]  /*e780*/  @!P4 IMAD.MOV R248, RZ, RZ, -R248 ;  /* 0x000000fffff8c224 */ /* 0x000fe200078e0af8 */
[C---:B------:R-:W-:Y:S01]  /*e790*/  SEL R190, R250.reuse, R190, !P0 ;  /* 0x000000befabe7207 */ /* 0x040fe20004000000 */
[----:B------:R-:W-:Y:S01]  /*e7a0*/  @!P2 IMAD.MOV R31, RZ, RZ, -R31 ;  /* 0x000000ffff1fa224 */ /* 0x000fe200078e0a1f */
[----:B------:R-:W-:Y:S01]  /*e7b0*/  SEL R191, R250, R191, !P0 ;  /* 0x000000bffabf7207 */ /* 0x000fe20004000000 */
[----:B------:R-:W-:Y:S01]  /*e7c0*/  @!P3 IMAD.MOV R30, RZ, RZ, -R30 ;  /* 0x000000ffff1eb224 */ /* 0x000fe200078e0a1e */
[----:B------:R-:W-:Y:S01]  /*e7d0*/  STL [R1+0x13e4], R185 ;  /* 0x0013e4b901007387 */ /* 0x000fe20000100800 */
[----:B------:R-:W-:Y:S01]  /*e7e0*/  @!P6 IMAD.MOV R29, RZ, RZ, -R29 ;  /* 0x000000ffff1de224 */ /* 0x000fe200078e0a1d */
[----:B-1----:R-:W-:-:S05]  /*e7f0*/  LOP3.LUT R22, R22, 0x3f, RZ, 0xc0, !PT ;  /* 0x0000003f16167812 */ /* 0x002fca00078ec0ff */
[----:B------:R-:W-:Y:S02]  /*e800*/  IMAD R23, R22, c[0x0][0x18c], RZ ;  /* 0x0000630016177a24 */ /* 0x000fe400078e02ff */
[----:B------:R-:W-:Y:S01]  /*e810*/  IMAD.MOV.U32 R22, RZ, RZ, c[0x0][0x188] ;  /* 0x00006200ff167624 */ /* 0x000fe200078e00ff */
[----:B------:R-:W-:Y:S01]  /*e820*/  STL [R1+0x13e0], R186 ;  /* 0x0013e0ba01007387 */ /* 0x000fe20000100800 */
[C---:B------:R-:W-:Y:S02]  /*e830*/  SEL R44, R250.reuse, R249, !P0 ;  /* 0x000000f9fa2c7207 */ /* 0x040fe40004000000 */
[----:B------:R-:W-:Y:S01]  /*e840*/  LEA R2, P1, R23, c[0x0][0x168], 0x2 ;  /* 0x00005a0017027a11 */ /* 0x000fe200078210ff */
[----:B------:R-:W-:Y:S01]  /*e850*/  STL [R1+0x13dc], R187 ;  /* 0x0013dcbb01007387 */ /* 0x000fe20000100800 */
[C---:B------:R-:W-:Y:S02]  /*e860*/  SEL R49, R250.reuse, R49, !P0 ;  /* 0x00000031fa317207 */ /* 0x040fe40004000000 */
[C---:B------:R-:W-:Y:S01]  /*e870*/  SEL R50, R250.reuse, R50, !P0 ;  /* 0x00000032fa327207 */ /* 0x040fe20004000000 */
[----:B------:R-:W-:Y:S01]  /*e880*/  STL [R1+0x13d8], R190 ;  /* 0x0013d8be01007387 */ /* 0x000fe20000100800 */
[----:B------:R-:W-:-:S02]  /*e890*/  SEL R51, R250, R51, !P0 ;  /* 0x00000033fa337207 */ /* 0x000fc40004000000 */
[C---:B------:R-:W-:Y:S01]  /*e8a0*/  SEL R52, R250.reuse, R52, !P0 ;  /* 0x00000034fa347207 */ /* 0x040fe20004000000 */
[----:B------:R1:W-:Y:S01]  /*e8b0*/  STL [R1+0x13d4], R191 ;  /* 0x0013d4bf01007387 */ /* 0x0003e20000100800 */
[C---:B------:R-:W-:Y:S02]  /*e8c0*/  SEL R53, R250.reuse, R53, !P0 ;  /* 0x00000035fa357207 */ /* 0x040fe40004000000 */
[C---:B------:R-:W-:Y:S02]  /*e8d0*/  SEL R54, R250.reuse, R54, !P0 ;  /* 0x00000036fa367207 */ /* 0x040fe40004000000 */
[C---:B------:R-:W-:Y:S02]  /*e8e0*/  SEL R55, R250.reuse, R55, !P0 ;  /* 0x00000037fa377207 */ /* 0x040fe40004000000 */
[C---:B------:R-:W-:Y:S02]  /*e8f0*/  SEL R56, R250.reuse, R56, !P0 ;  /* 0x00000038fa387207 */ /* 0x040fe40004000000 */
[----:B------:R-:W-:-:S02]  /*e900*/  SEL R57, R250, R57, !P0 ;  /* 0x00000039fa397207 */ /* 0x000fc40004000000 */
[C---:B------:R-:W-:Y:S02]  /*e910*/  SEL R58, R250.reuse, R58, !P0 ;  /* 0x0000003afa3a7207 */ /* 0x040fe40004000000 */
        /* <DEDUP_REMOVED lines=63> */
[----:B------:R-:W-:Y:S01]  /*ed10*/  SEL R122, R250, R122, !P0 ;  /* 0x0000007afa7a7207 */ /* 0x000fe20004000000 */
[----:B--2---:R-:W-:Y:S01]  /*ed20*/  IMAD R251, R22, 0x2, R251 ;  /* 0x0000000216fb7824 */ /* 0x004fe200078e02fb */
[----:B------:R-:W-:-:S02]  /*ed30*/  SEL R123, R250, R123, !P0 ;  /* 0x0000007bfa7b7207 */ /* 0x000fc40004000000 */
[----:B------:R-:W-:Y:S01]  /*ed40*/  SEL R124, R250, R124, !P0 ;  /* 0x0000007cfa7c7207 */ /* 0x000fe20004000000 */
[----:B------:R-:W-:Y:S01]  /*ed50*/  IMAD R249, R22, 0x2, R251 ;  /* 0x0000000216f97824 */ /* 0x000fe200078e02fb */
        /* <DEDUP_REMOVED lines=119> */
[----:B------:R-:W-:Y:S02]  /*f4d0*/  SEL R47, R250, R29, !P0 ;  /* 0x0000001dfa2f7207 */ /* 0x000fe40004000000 */
[----:B------:R-:W2:Y:S01]  /*f4e0*/  LDL.LU R250, [R1+0x18] ;  /* 0x0000180001fa7983 */ /* 0x000ea20000300800 */
[----:B------:R-:W-:-:S03]  /*f4f0*/  LEA.HI.X.SX32 R0, R23, c[0x0][0x16c], 0x2, P1 ;  /* 0x00005b0017007a11 */ /* 0x000fc600008f16ff */
[----:B------:R-:W2:Y:S01]  /*f500*/  LDL.LU R23, [R1+0x2c] ;  /* 0x00002c0001177983 */ /* 0x000ea20000300800 */
[----:B---3--:R-:W-:-:S03]  /*f510*/  IMAD R29, R48, c[0x0][0x190], RZ ;  /* 0x00006400301d7a24 */ /* 0x008fc600078e02ff */
[----:B------:R-:W3:Y:S04]  /*f520*/  LDL.LU R22, [R1+0x28] ;  /* 0x0000280001167983 */ /* 0x000ee80000300800 */
[----:B------:R1:W-:Y:S01]  /*f530*/  STL [R1+0x13d0], R249 ;  /* 0x0013d0f901007387 */ /* 0x0003e20000100800 */
[----:B------:R-:W-:-:S03]  /*f540*/  IMAD R31, R184, c[0x0][0x190], RZ ;  /* 0x00006400b81f7a24 */ /* 0x000fc600078e02ff */
[----:B------:R4:W-:Y:S04]  /*f550*/  STL [R1+0x13cc], R251 ;  /* 0x0013ccfb01007387 */ /* 0x0009e80000100800 */
[----:B------:R-:W2:Y:S04]  /*f560*/  LDL.LU R48, [R1+0x24] ;  /* 0x0000240001307983 */ /* 0x000ea80000300800 */
[----:B-1----:R-:W2:Y:S04]  /*f570*/  LDL.LU R191, [R1+0x8] ;  /* 0x0000080001bf7983 */ /* 0x002ea80000300800 */
[----:B------:R-:W2:Y:S04]  /*f580*/  LDL.LU R190, [R1+0x20] ;  /* 0x0000200001be7983 */ /* 0x000ea80000300800 */
[----:B------:R-:W2:Y:S01]  /*f590*/  LDL.LU R184, [R1+0x1c] ;  /* 0x00001c0001b87983 */ /* 0x000ea20000300800 */
[----:B------:R-:W-:-:S03]  /*f5a0*/  IMAD R30, R183, c[0x0][0x190], RZ ;  /* 0x00006400b71e7a24 */ /* 0x000fc600078e02ff */
[----:B------:R-:W2:Y:S04]  /*f5b0*/  LDL.LU R187, [R1+0x14] ;  /* 0x0000140001bb7983 */ /* 0x000ea80000300800 */
[----:B------:R-:W2:Y:S04]  /*f5c0*/  LDL.LU R249, [R1+0x10] ;  /* 0x0000100001f97983 */ /* 0x000ea80000300800 */
[----:B------:R-:W2:Y:S04]  /*f5d0*/  LDL.LU R186, [R1+0xc] ;  /* 0x00000c0001ba7983 */ /* 0x000ea80000300800 */
[----:B------:R-:W2:Y:S04]  /*f5e0*/  LDL.LU R185, [R1+0x4] ;  /* 0x0000040001b97983 */ /* 0x000ea80000300800 */
[----:B------:R-:W2:Y:S01]  /*f5f0*/  LDL.LU R183, [R1] ;  /* 0x0000000001b77983 */ /* 0x000ea20000300800 */
[----:B------:R-:W-:-:S02]  /*f600*/  IMAD R153, R153, c[0x0][0x190], RZ ;  /* 0x0000640099997a24 */ /* 0x000fc400078e02ff */
[----:B----4-:R-:W-:Y:S02]  /*f610*/  IMAD R251, R155, c[0x0][0x190], RZ ;  /* 0x000064009bfb7a24 */ /* 0x010fe400078e02ff */
[----:B------:R-:W-:Y:S02]  /*f620*/  IMAD.MOV.U32 R155, RZ, RZ, R153 ;  /* 0x000000ffff9b7224 */ /* 0x000fe400078e0099 */
[----:B------:R-:W-:Y:S02]  /*f630*/  IMAD R153, R156, c[0x0][0x190], RZ ;  /* 0x000064009c997a24 */ /* 0x000fe400078e02ff */
[----:B------:R-:W-:Y:S02]  /*f640*/  IMAD R150, R150, c[0x0][0x190], RZ ;  /* 0x0000640096967a24 */ /* 0x000fe400078e02ff */
[----:B------:R-:W-:Y:S02]  /*f650*/  IMAD R162, R162, c[0x0][0x190], RZ ;  /* 0x00006400a2a27a24 */ /* 0x000fe400078e02ff */
[----:B------:R-:W-:-:S02]  /*f660*/  IMAD R152, R152, c[0x0][0x190], RZ ;  /* 0x0000640098987a24 */ /* 0x000fc400078e02ff */
[----:B------:R-:W-:Y:S02]  /*f670*/  IMAD R154, R154, c[0x0][0x190], RZ ;  /* 0x000064009a9a7a24 */ /* 0x000fe400078e02ff */
[----:B------:R-:W-:Y:S02]  /*f680*/  IMAD R180, R180, c[0x0][0x190], RZ ;  /* 0x00006400b4b47a24 */ /* 0x000fe400078e02ff */
[----:B------:R-:W-:Y:S02]  /*f690*/  IMAD R181, R181, c[0x0][0x190], RZ ;  /* 0x00006400b5b57a24 */ /* 0x000fe400078e02ff */
[----:B--2---:R-:W-:-:S04]  /*f6a0*/  IMAD R183, R183, c[0x0][0x190], RZ ;  /* 0x00006400b7b77a24 */ /* 0x004fc800078e02ff */
[----:B------:R-:W-:Y:S02]  /*f6b0*/  IMAD.MOV.U32 R156, RZ, RZ, R183 ;  /* 0x000000ffff9c7224 */ /* 0x000fe400078e00b7 */
[----:B------:R-:W-:Y:S02]  /*f6c0*/  IMAD R183, R157, c[0x0][0x190], RZ ;  /* 0x000064009db77a24 */ /* 0x000fe400078e02ff */
[----:B------:R-:W-:Y:S02]  /*f6d0*/  IMAD.MOV.U32 R157, RZ, RZ, R251 ;  /* 0x000000ffff9d7224 */ /* 0x000fe400078e00fb */
[----:B------:R-:W-:Y:S02]  /*f6e0*/  IMAD R251, R158, c[0x0][0x190], RZ ;  /* 0x000064009efb7a24 */ /* 0x000fe400078e02ff */
[----:B------:R-:W-:Y:S02]  /*f6f0*/  IMAD.MOV.U32 R158, RZ, RZ, R157 ;  /* 0x000000ffff9e7224 */ /* 0x000fe400078e009d */
[----:B------:R-:W-:-:S02]  /*f700*/  IMAD R157, R159, c[0x0][0x190], RZ ;  /* 0x000064009f9d7a24 */ /* 0x000fc400078e02ff */
[----:B------:R-:W-:Y:S02]  /*f710*/  IMAD.MOV.U32 R159, RZ, RZ, R158 ;  /* 0x000000ffff9f7224 */ /* 0x000fe400078e009e */
[----:B------:R-:W-:Y:S02]  /*f720*/  IMAD R158, R160, c[0x0][0x190], RZ ;  /* 0x00006400a09e7a24 */ /* 0x000fe400078e02ff */
[----:B------:R-:W-:Y:S02]  /*f730*/  IMAD.MOV.U32 R160, RZ, RZ, R150 ;  /* 0x000000ffffa07224 */ /* 0x000fe400078e0096 */
[----:B------:R-:W-:Y:S02]  /*f740*/  IMAD R150, R161, c[0x0][0x190], RZ ;  /* 0x00006400a1967a24 */ /* 0x000fe400078e02ff */
[----:B------:R-:W-:Y:S02]  /*f750*/  IMAD R161, R163, c[0x0][0x190], RZ ;  /* 0x00006400a3a17a24 */ /* 0x000fe400078e02ff */
[----:B------:R-:W-:-:S02]  /*f760*/  IMAD.MOV.U32 R163, RZ, RZ, R156 ;  /* 0x000000ffffa37224 */ /* 0x000fc400078e009c */
[----:B------:R-:W-:Y:S02]  /*f770*/  IMAD R156, R166, c[0x0][0x190], RZ ;  /* 0x00006400a69c7a24 */ /* 0x000fe400078e02ff */
[----:B------:R-:W-:Y:S02]  /*f780*/  IMAD.MOV.U32 R166, RZ, RZ, R157 ;  /* 0x000000ffffa67224 */ /* 0x000fe400078e009d */
[----:B------:R-:W-:Y:S02]  /*f790*/  IMAD R157, R167, c[0x0][0x190], RZ ;  /* 0x00006400a79d7a24 */ /* 0x000fe400078e02ff */
[----:B------:R-:W-:Y:S02]  /*f7a0*/  IMAD.MOV.U32 R167, RZ, RZ, R166 ;  /* 0x000000ffffa77224 */ /* 0x000fe400078e00a6 */
[----:B------:R-:W-:Y:S02]  /*f7b0*/  IMAD.MOV.U32 R166, RZ, RZ, R158 ;  /* 0x000000ffffa67224 */ /* 0x000fe400078e009e */
[----:B------:R-:W-:Y:S01]  /*f7c0*/  IMAD R158, R168, c[0x0][0x190], RZ ;  /* 0x00006400a89e7a24 */ /* 0x000fe200078e02ff */
[----:B------:R-:W-:Y:S01]  /*f7d0*/  MOV R168, R160 ;  /* 0x000000a000a87202 */ /* 0x000fe20000000f00 */
[----:B------:R-:W-:-:S02]  /*f7e0*/  IMAD R160, R169, c[0x0][0x190], RZ ;  /* 0x00006400a9a07a24 */ /* 0x000fc400078e02ff */
[----:B------:R-:W-:Y:S02]  /*f7f0*/  IMAD.MOV.U32 R169, RZ, RZ, R183 ;  /* 0x000000ffffa97224 */ /* 0x000fe400078e00b7 */
[----:B------:R-:W-:Y:S02]  /*f800*/  IMAD R183, R170, c[0x0][0x190], RZ ;  /* 0x00006400aab77a24 */ /* 0x000fe400078e02ff */
[----:B------:R-:W-:Y:S02]  /*f810*/  IMAD.MOV.U32 R170, RZ, RZ, R153 ;  /* 0x000000ffffaa7224 */ /* 0x000fe400078e0099 */
[----:B------:R-:W-:Y:S02]  /*f820*/  IMAD R153, R171, c[0x0][0x190], RZ ;  /* 0x00006400ab997a24 */ /* 0x000fe400078e02ff */
[----:B------:R-:W-:Y:S02]  /*f830*/  IMAD.MOV.U32 R171, RZ, RZ, R163 ;  /* 0x000000ffffab7224 */ /* 0x000fe400078e00a3 */
[----:B------:R-:W-:-:S02]  /*f840*/  IMAD.MOV.U32 R163, RZ, RZ, R162 ;  /* 0x000000ffffa37224 */ /* 0x000fc400078e00a2 */
        /* <DEDUP_REMOVED lines=15> */
[----:B------:R-:W-:Y:S01]  /*f940*/  IMAD R184, R184, c[0x0][0x190], RZ ;  /* 0x00006400b8b87a24 */ /* 0x000fe200078e02ff */
[----:B------:R-:W2:Y:S01]  /*f950*/  LDL.LU R183, [R1+0x13ec] ;  /* 0x0013ec0001b77983 */ /* 0x000ea20000300800 */
[----:B------:R-:W-:-:S03]  /*f960*/  IMAD R185, R185, c[0x0][0x190], RZ ;  /* 0x00006400b9b97a24 */ /* 0x000fc600078e02ff */
[----:B------:R1:W-:Y:S02]  /*f970*/  STL [R1+0xa8], R180 ;  /* 0x0000a8b401007387 */ /* 0x0003e40000100800 */
[----:B-1----:R-:W-:Y:S02]  /*f980*/  IMAD.MOV.U32 R180, RZ, RZ, R184 ;  /* 0x000000ffffb47224 */ /* 0x002fe400078e00b8 */
[----:B------:R-:W4:Y:S04]  /*f990*/  LDL.LU R184, [R1+0x13e8] ;  /* 0x0013e80001b87983 */ /* 0x000f280000300800 */
[----:B------:R1:W-:Y:S02]  /*f9a0*/  STL [R1+0xac], R181 ;  /* 0x0000acb501007387 */ /* 0x0003e40000100800 */
[----:B-1----:R-:W-:-:S02]  /*f9b0*/  IMAD.MOV.U32 R181, RZ, RZ, R185 ;  /* 0x000000ffffb57224 */ /* 0x002fc400078e00b9 */
[----:B------:R-:W3:Y:S01]  /*f9c0*/  LDL.LU R185, [R1+0x13e4] ;  /* 0x0013e40001b97983 */ /* 0x000ee20000300800 */
[----:B------:R-:W-:Y:S02]  /*f9d0*/  IMAD R182, R182, c[0x0][0x190], RZ ;  /* 0x00006400b6b67a24 */ /* 0x000fe400078e02ff */
[----:B------:R-:W-:-:S03]  /*f9e0*/  IMAD R186, R186, c[0x0][0x190], RZ ;  /* 0x00006400baba7a24 */ /* 0x000fc600078e02ff */
[----:B------:R1:W-:Y:S01]  /*f9f0*/  STL [R1+0xb0], R182 ;  /* 0x0000b0b601007387 */ /* 0x0003e20000100800 */
[----:B------:R-:W-:Y:S02]  /*fa00*/  IMAD R187, R187, c[0x0][0x190], RZ ;  /* 0x00006400bbbb7a24 */ /* 0x000fe400078e02ff */
[----:B------:R-:W-:Y:S02]  /*fa10*/  IMAD R190, R190, c[0x0][0x190], RZ ;  /* 0x00006400bebe7a24 */ /* 0x000fe400078e02ff */
[----:B-1----:R-:W-:Y:S02]  /*fa20*/  IMAD.MOV.U32 R182, RZ, RZ, R186 ;  /* 0x000000ffffb67224 */ /* 0x002fe400078e00ba */
[----:B------:R-:W3:Y:S01]  /*fa30*/  LDL.LU R186, [R1+0x13e0] ;  /* 0x0013e00001ba7983 */ /* 0x000ee20000300800 */
[----:B------:R-:W-:Y:S02]  /*fa40*/  IMAD R191, R191, c[0x0][0x190], RZ ;  /* 0x00006400bfbf7a24 */ /* 0x000fe400078e02ff */
[----:B--2---:R-:W-:-:S05]  /*fa50*/  IMAD R183, R183, c[0x0][0x190], RZ ;  /* 0x00006400b7b77a24 */ /* 0x004fca00078e02ff */
[----:B------:R1:W-:Y:S02]  /*fa60*/  STL [R1+0xb4], R183 ;  /* 0x0000b4b701007387 */ /* 0x0003e40000100800 */
[----:B-1----:R-:W-:Y:S02]  /*fa70*/  IMAD.MOV.U32 R183, RZ, RZ, R187 ;  /* 0x000000ffffb77224 */ /* 0x002fe400078e00bb */
[----:B----4-:R-:W-:Y:S01]  /*fa80*/  IMAD R184, R184, c[0x0][0x190], RZ ;  /* 0x00006400b8b87a24 */ /* 0x010fe200078e02ff */
[----:B------:R-:W2:Y:S04]  /*fa90*/  LDL.LU R187, [R1+0x13dc] ;  /* 0x0013dc0001bb7983 */ /* 0x000ea80000300800 */
[----:B------:R1:W-:Y:S01]  /*faa0*/  STL [R1+0xb8], R184 ;  /* 0x0000b8b801007387 */ /* 0x0003e20000100800 */
[----:B---3--:R-:W-:-:S02]  /*fab0*/  IMAD R185, R185, c[0x0][0x190], RZ ;  /* 0x00006400b9b97a24 */ /* 0x008fc400078e02ff */
[----:B-1----:R-:W-:Y:S02]  /*fac0*/  IMAD.MOV.U32 R184, RZ, RZ, R190 ;  /* 0x000000ffffb87224 */ /* 0x002fe400078e00be */
[----:B------:R-:W3:Y:S04]  /*fad0*/  LDL.LU R190, [R1+0x13d8] ;  /* 0x0013d80001be7983 */ /* 0x000ee80000300800 */
[----:B------:R1:W-:Y:S02]  /*fae0*/  STL [R1+0xbc], R185 ;  /* 0x0000bcb901007387 */ /* 0x0003e40000100800 */
[----:B-1----:R-:W-:Y:S02]  /*faf0*/  IMAD.MOV.U32 R185, RZ, RZ, R191 ;  /* 0x000000ffffb97224 */ /* 0x002fe400078e00bf */
[----:B------:R-:W4:Y:S01]  /*fb00*/  LDL.LU R191, [R1+0x13d4] ;  /* 0x0013d40001bf7983 */ /* 0x000f220000300800 */
[----:B------:R-:W-:-:S05]  /*fb10*/  IMAD R186, R186, c[0x0][0x190], RZ ;  /* 0x00006400baba7a24 */ /* 0x000fca00078e02ff */
[----:B------:R2:W-:Y:S01]  /*fb20*/  STL [R1+0xc0], R186 ;  /* 0x0000c0ba01007387 */ /* 0x0005e20000100800 */
[----:B------:R-:W-:Y:S02]  /*fb30*/  IMAD R188, R188, c[0x0][0x190], RZ ;  /* 0x00006400bcbc7a24 */ /* 0x000fe400078e02ff */
[----:B--2---:R-:W-:Y:S02]  /*fb40*/  IMAD R186, R187, c[0x0][0x190], RZ ;  /* 0x00006400bbba7a24 */ /* 0x004fe400078e02ff */
[----:B------:R-:W-:-:S03]  /*fb50*/  IMAD R187, R189, c[0x0][0x190], RZ ;  /* 0x00006400bdbb7a24 */ /* 0x000fc600078e02ff */
[----:B------:R3:W-:Y:S04]  /*fb60*/  STL [R1+0xc4], R186 ;  /* 0x0000c4ba01007387 */ /* 0x0007e80000100800 */
[----:B------:R1:W-:Y:S04]  /*fb70*/  STL [R1+0xc8], R188 ;  /* 0x0000c8bc01007387 */ /* 0x0003e80000100800 */
[----:B------:R-:W-:Y:S01]  /*fb80*/  STL [R1+0xcc], R187 ;  /* 0x0000ccbb01007387 */ /* 0x000fe20000100800 */
[----:B---3--:R-:W-:-:S05]  /*fb90*/  IMAD R186, R190, c[0x0][0x190], RZ ;  /* 0x00006400beba7a24 */ /* 0x008fca00078e02ff */
[----:B------:R2:W-:Y:S01]  /*fba0*/  STL [R1+0xd0], R186 ;  /* 0x0000d0ba01007387 */ /* 0x0005e20000100800 */
[----:B-1----:R-:W-:Y:S02]  /*fbb0*/  IMAD R188, R193, c[0x0][0x190], RZ ;  /* 0x00006400c1bc7a24 */ /* 0x002fe400078e02ff */
[----:B--2---:R-:W-:Y:S02]  /*fbc0*/  IMAD R186, R192, c[0x0][0x190], RZ ;  /* 0x00006400c0ba7a24 */ /* 0x004fe400078e02ff */
[----:B----4-:R-:W-:-:S05]  /*fbd0*/  IMAD R187, R191, c[0x0][0x190], RZ ;  /* 0x00006400bfbb7a24 */ /* 0x010fca00078e02ff */
[----:B------:R1:W-:Y:S04]  /*fbe0*/  STL [R1+0xd4], R187 ;  /* 0x0000d4bb01007387 */ /* 0x0003e80000100800 */
[----:B------:R2:W-:Y:S01]  /*fbf0*/  STL [R1+0xd8], R186 ;  /* 0x0000d8ba01007387 */ /* 0x0005e20000100800 */
[----:B-1----:R-:W-:-:S03]  /*fc00*/  IMAD R187, R194, c[0x0][0x190], RZ ;  /* 0x00006400c2bb7a24 */ /* 0x002fc600078e02ff */
[----:B------:R1:W-:Y:S01]  /*fc10*/  STL [R1+0xdc], R188 ;  /* 0x0000dcbc01007387 */ /* 0x0003e20000100800 */
[----:B--2---:R-:W-:-:S03]  /*fc20*/  IMAD R186, R195, c[0x0][0x190], RZ ;  /* 0x00006400c3ba7a24 */ /* 0x004fc600078e02ff */
[----:B------:R2:W-:Y:S04]  /*fc30*/  STL [R1+0xe0], R187 ;  /* 0x0000e0bb01007387 */ /* 0x0005e80000100800 */
[----:B------:R3:W-:Y:S01]  /*fc40*/  STL [R1+0xe4], R186 ;  /* 0x0000e4ba01007387 */ /* 0x0007e20000100800 */
[----:B-1----:R-:W-:Y:S02]  /*fc50*/  IMAD R188, R196, c[0x0][0x190], RZ ;  /* 0x00006400c4bc7a24 */ /* 0x002fe400078e02ff */
[----:B--2---:R-:W-:-:S03]  /*fc60*/  IMAD R187, R197, c[0x0][0x190], RZ ;  /* 0x00006400c5bb7a24 */ /* 0x004fc600078e02ff */
[----:B------:R1:W-:Y:S01]  /*fc70*/  STL [R1+0x448], R188 ;  /* 0x000448bc01007387 */ /* 0x0003e20000100800 */
[----:B---3--:R-:W-:-:S03]  /*fc80*/  IMAD R186, R198, c[0x0][0x190], RZ ;  /* 0x00006400c6ba7a24 */ /* 0x008fc600078e02ff */
[----:B------:R2:W-:Y:S04]  /*fc90*/  STL [R1+0x44c], R187 ;  /* 0x00044cbb01007387 */ /* 0x0005e80000100800 */
[----:B------:R3:W-:Y:S01]  /*fca0*/  STL [R1+0x450], R186 ;  /* 0x000450ba01007387 */ /* 0x0007e20000100800 */
[----:B-1----:R-:W-:Y:S02]  /*fcb0*/  IMAD R188, R199, c[0x0][0x190], RZ ;  /* 0x00006400c7bc7a24 */ /* 0x002fe400078e02ff */
[----:B--2---:R-:W-:-:S03]  /*fcc0*/  IMAD R187, R200, c[0x0][0x190], RZ ;  /* 0x00006400c8bb7a24 */ /* 0x004fc600078e02ff */
[----:B------:R-:W-:Y:S01]  /*fcd0*/  STL [R1+0x454], R188 ;  /* 0x000454bc01007387 */ /* 0x000fe20000100800 */
[----:B---3--:R-:W-:-:S03]  /*fce0*/  IMAD R186, R201, c[0x0][0x190], RZ ;  /* 0x00006400c9ba7a24 */ /* 0x008fc600078e02ff */
[----:B------:R1:W-:Y:S04]  /*fcf0*/  STL [R1+0x458], R187 ;  /* 0x000458bb01007387 */ /* 0x0003e80000100800 */
[----:B------:R2:W-:Y:S01]  /*fd00*/  STL [R1+0x45c], R186 ;  /* 0x00045cba01007387 */ /* 0x0005e20000100800 */
[----:B-1----:R-:W-:Y:S02]  /*fd10*/  IMAD R187, R202, c[0x0][0x190], RZ ;  /* 0x00006400cabb7a24 */ /* 0x002fe400078e02ff */
[----:B--2---:R-:W-:-:S03]  /*fd20*/  IMAD R186, R203, c[0x0][0x190], RZ ;  /* 0x00006400cbba7a24 */ /* 0x004fc600078e02ff */
[----:B------:R1:W-:Y:S01]  /*fd30*/  STL [R1+0x460], R187 ;  /* 0x000460bb01007387 */ /* 0x0003e20000100800 */
[----:B------:R-:W-:-:S03]  /*fd40*/  IMAD R188, R204, c[0x0][0x190], RZ ;  /* 0x00006400ccbc7a24 */ /* 0x000fc600078e02ff */
        /* <DEDUP_REMOVED lines=58> */
[----:B------:R1:W-:Y:S01]  /*100f0*/  STL [R1+0x4d8], R188 ;  /* 0x0004d8bc01007387 */ /* 0x0003e20000100800 */
[----:B---3--:R-:W-:-:S03]  /*10100*/  IMAD R186, R234, c[0x0][0x190], RZ ;  /* 0x00006400eaba7a24 */ /* 0x008fc600078e02ff */
[----:B------:R-:W-:Y:S04]  /*10110*/  STL [R1+0x4dc], R187 ;  /* 0x0004dcbb01007387 */ /* 0x000fe80000100800 */
[----:B------:R2:W-:Y:S01]  /*10120*/  STL [R1+0x4e0], R186 ;  /* 0x0004e0ba01007387 */ /* 0x0005e20000100800 */
[----:B-1----:R-:W-:Y:S02]  /*10130*/  IMAD R188, R236, c[0x0][0x190], RZ ;  /* 0x00006400ecbc7a24 */ /* 0x002fe400078e02ff */
[----:B--2---:R-:W-:Y:S02]  /*10140*/  IMAD R186, R235, c[0x0][0x190], RZ ;  /* 0x00006400ebba7a24 */ /* 0x004fe400078e02ff */
[----:B------:R-:W-:-:S03]  /*10150*/  IMAD R187, R237, c[0x0][0x190], RZ ;  /* 0x00006400edbb7a24 */ /* 0x000fc600078e02ff */
        /* <DEDUP_REMOVED lines=9> */
[----:B------:R-:W-:Y:S01]  /*101f0*/  STL [R1+0x4f8], R187 ;  /* 0x0004f8bb01007387 */ /* 0x000fe20000100800 */
[----:B---3--:R-:W-:-:S03]  /*10200*/  IMAD R188, R242, c[0x0][0x190], RZ ;  /* 0x00006400f2bc7a24 */ /* 0x008fc600078e02ff */
[----:B------:R-:W-:Y:S04]  /*10210*/  STL [R1+0x500], R186 ;  /* 0x000500ba01007387 */ /* 0x000fe80000100800 */
[----:B------:R1:W-:Y:S04]  /*10220*/  STL [R1+0x508], R188 ;  /* 0x000508bc01007387 */ /* 0x0003e80000100800 */
[----:B-1----:R-:W2:Y:S01]  /*10230*/  LDL.LU R188, [R1+0x80] ;  /* 0x0000800001bc7983 */ /* 0x002ea20000300800 */
[----:B------:R-:W-:Y:S01]  /*10240*/  IMAD R187, R243, c[0x0][0x190], RZ ;  /* 0x00006400f3bb7a24 */ /* 0x000fe200078e02ff */
[----:B------:R-:W-:Y:S01]  /*10250*/  ISETP.NE.AND P0, PT, RZ, c[0x0][0x178], PT ;  /* 0x00005e00ff007a0c */ /* 0x000fe20003f05270 */
[----:B------:R-:W-:-:S02]  /*10260*/  IMAD R186, R244, c[0x0][0x190], RZ ;  /* 0x00006400f4ba7a24 */ /* 0x000fc400078e02ff */
[----:B------:R-:W-:Y:S01]  /*10270*/  IMAD R189, R245, c[0x0][0x190], RZ ;  /* 0x00006400f5bd7a24 */ /* 0x000fe200078e02ff */
[----:B------:R-:W-:Y:S01]  /*10280*/  STL [R1+0x510], R187 ;  /* 0x000510bb01007387 */ /* 0x000fe20000100800 */
[----:B------:R-:W-:Y:S02]  /*10290*/  IMAD R191, R246, c[0x0][0x190], RZ ;  /* 0x00006400f6bf7a24 */ /* 0x000fe400078e02ff */
[----:B------:R-:W-:Y:S01]  /*102a0*/  IMAD R43, R43, c[0x0][0x190], RZ ;  /* 0x000064002b2b7a24 */ /* 0x000fe200078e02ff */
[----:B------:R-:W-:Y:S01]  /*102b0*/  STL [R1+0x518], R186 ;  /* 0x000518ba01007387 */ /* 0x000fe20000100800 */
[----:B------:R-:W-:Y:S02]  /*102c0*/  IMAD R190, R247, c[0x0][0x190], RZ ;  /* 0x00006400f7be7a24 */ /* 0x000fe400078e02ff */
[----:B------:R-:W-:Y:S01]  /*102d0*/  IMAD R42, R42, c[0x0][0x190], RZ ;  /* 0x000064002a2a7a24 */ /* 0x000fe200078e02ff */
[----:B------:R1:W-:Y:S01]  /*102e0*/  STL [R1+0x524], R189 ;  /* 0x000524bd01007387 */ /* 0x0003e20000100800 */
[----:B------:R-:W-:-:S02]  /*102f0*/  IMAD R41, R41, c[0x0][0x190], RZ ;  /* 0x0000640029297a24 */ /* 0x000fc400078e02ff */
[----:B------:R-:W-:Y:S01]  /*10300*/  IMAD R44, R44, c[0x0][0x190], RZ ;  /* 0x000064002c2c7a24 */ /* 0x000fe200078e02ff */
[----:B------:R-:W-:Y:S01]  /*10310*/  STL [R1+0x528], R191 ;  /* 0x000528bf01007387 */ /* 0x000fe20000100800 */
[----:B------:R-:W-:Y:S01]  /*10320*/  IMAD R40, R40, c[0x0][0x190], RZ ;  /* 0x0000640028287a24 */ /* 0x000fe200078e02ff */
[-C--:B------:R-:W-:Y:S01]  /*10330*/  LEA R196, P4, R43, R2.reuse, 0x2 ;  /* 0x000000022bc47211 */ /* 0x080fe200078810ff */
[----:B------:R-:W-:Y:S02]  /*10340*/  IMAD R39, R39, c[0x0][0x190], RZ ;  /* 0x0000640027277a24 */ /* 0x000fe400078e02ff */
[----:B-1----:R-:W-:Y:S01]  /*10350*/  IMAD R189, R248, c[0x0][0x190], RZ ;  /* 0x00006400f8bd7a24 */ /* 0x002fe200078e02ff */
[----:B------:R1:W-:Y:S01]  /*10360*/  STL [R1+0x520], R190 ;  /* 0x000520be01007387 */ /* 0x0003e20000100800 */
[----:B------:R-:W-:Y:S01]  /*10370*/  IMAD R38, R38, c[0x0][0x190], RZ ;  /* 0x0000640026267a24 */ /* 0x000fe200078e02ff */
[-C--:B------:R-:W-:Y:S01]  /*10380*/  LEA R194, P3, R42, R2.reuse, 0x2 ;  /* 0x000000022ac27211 */ /* 0x080fe200078610ff */
[----:B------:R-:W-:Y:S01]  /*10390*/  @!P5 IMAD.MOV R250, RZ, RZ, -R250 ;  /* 0x000000fffffad224 */ /* 0x000fe200078e0afa */
[----:B------:R-:W-:Y:S01]  /*103a0*/  STL [R1+0x514], R189 ;  /* 0x000514bd01007387 */ /* 0x000fe20000100800 */
[----:B------:R-:W-:Y:S01]  /*103b0*/  LEA R192, P2, R41, R2, 0x2 ;  /* 0x0000000229c07211 */ /* 0x000fe200078410ff */
[----:B------:R-:W-:Y:S01]  /*103c0*/  IMAD.MOV.U32 R187, RZ, RZ, R185 ;  /* 0x000000ffffbb7224 */ /* 0x000fe200078e00b9 */
[----:B------:R-:W-:Y:S01]  /*103d0*/  @!P0 LOP3.LUT R250, RZ, c[0x0][0x178], RZ, 0x33, !PT ;  /* 0x00005e00fffa8a12 */ /* 0x000fe200078e33ff */
[----:B------:R-:W-:Y:S01]  /*103e0*/  STL [R1+0x50c], R44 ;  /* 0x00050c2c01007387 */ /* 0x000fe20000100800 */
[----:B------:R-:W-:-:S02]  /*103f0*/  LEA.HI.X.SX32 R197, R43, R0, 0x2, P4 ;  /* 0x000000002bc57211 */ /* 0x000fc400020f16ff */
[----:B-1----:R-:W-:Y:S01]  /*10400*/  LEA R190, P1, R40, R2, 0x2 ;  /* 0x0000000228be7211 */ /* 0x002fe200078210ff */
[----:B------:R-:W-:Y:S01]  /*10410*/  IMAD R37, R37, c[0x0][0x190], RZ ;  /* 0x0000640025257a24 */ /* 0x000fe200078e02ff */
[----:B------:R-:W-:Y:S01]  /*10420*/  MOV R185, R180 ;  /* 0x000000b400b97202 */ /* 0x000fe20000000f00 */
[----:B------:R-:W-:Y:S01]  /*10430*/  IMAD R248, R46, c[0x0][0x190], RZ ;  /* 0x000064002ef87a24 */ /* 0x000fe200078e02ff */
[----:B------:R-:W-:Y:S01]  /*10440*/  LEA.HI.X.SX32 R195, R42, R0, 0x2, P3 ;  /* 0x000000002ac37211 */ /* 0x000fe200018f16ff */
[----:B------:R-:W-:Y:S01]  /*10450*/  IMAD R36, R36, c[0x0][0x190], RZ ;  /* 0x0000640024247a24 */ /* 0x000fe200078e02ff */
[----:B------:R-:W-:Y:S01]  /*10460*/  LEA R46, P6, R38, R2, 0x2 ;  /* 0x00000002262e7211 */ /* 0x000fe200078c10ff */
[----:B------:R-:W-:Y:S01]  /*10470*/  IMAD.MOV.U32 R180, RZ, RZ, R171 ;  /* 0x000000ffffb47224 */ /* 0x000fe200078e00ab */
[-C--:B------:R-:W-:Y:S01]  /*10480*/  LEA.HI.X.SX32 R193, R41, R0.reuse, 0x2, P2 ;  /* 0x0000000029c17211 */ /* 0x080fe200010f16ff */
[----:B------:R-:W-:Y:S01]  /*10490*/  IMAD R35, R35, c[0x0][0x190], RZ ;  /* 0x0000640023237a24 */ /* 0x000fe200078e02ff */
[----:B------:R-:W-:Y:S01]  /*104a0*/  LEA.HI.X.SX32 R191, R40, R0, 0x2, P1 ;  /* 0x0000000028bf7211 */ /* 0x000fe200008f16ff */
[----:B------:R-:W-:Y:S01]  /*104b0*/  IMAD.MOV.U32 R171, RZ, RZ, R168 ;  /* 0x000000ffffab7224 */ /* 0x000fe200078e00a8 */
[----:B------:R1:W-:Y:S01]  /*104c0*/  STL.64 [R1+0x2e8], R196 ;  /* 0x0002e8c401007387 */ /* 0x0003e20000100a00 */
[----:B------:R-:W-:-:S02]  /*104d0*/  IMAD R34, R34, c[0x0][0x190], RZ ;  /* 0x0000640022227a24 */ /* 0x000fc400078e02ff */
[----:B------:R-:W-:Y:S01]  /*104e0*/  IMAD.MOV.U32 R168, RZ, RZ, R251 ;  /* 0x000000ffffa87224 */ /* 0x000fe200078e00fb */
[----:B------:R-:W-:Y:S01]  /*104f0*/  LEA R198, P5, R37, R2, 0x2 ;  /* 0x0000000225c67211 */ /* 0x000fe200078a10ff */
[----:B------:R-:W-:Y:S01]  /*10500*/  IMAD R32, R32, c[0x0][0x190], RZ ;  /* 0x0000640020207a24 */ /* 0x000fe200078e02ff */
[----:B------:R3:W-:Y:S01]  /*10510*/  STL.64 [R1+0x2e0], R194 ;  /* 0x0002e0c201007387 */ /* 0x0007e20000100a00 */
[----:B------:R-:W-:Y:S01]  /*10520*/  IMAD R251, R47, c[0x0][0x190], RZ ;  /* 0x000064002ffb7a24 */ /* 0x000fe200078e02ff */
[----:B------:R-:W-:Y:S01]  /*10530*/  LEA.HI.X.SX32 R47, R38, R0, 0x2, P6 ;  /* 0x00000000262f7211 */ /* 0x000fe200030f16ff */
[----:B------:R-:W-:Y:S01]  /*10540*/  IMAD R33, R33, c[0x0][0x190], RZ ;  /* 0x0000640021217a24 */ /* 0x000fe200078e02ff */
[----:B------:R4:W-:Y:S01]  /*10550*/  STL.64 [R1+0x328], R192 ;  /* 0x000328c001007387 */ /* 0x0009e20000100a00 */
[----:B-1----:R-:W-:-:S03]  /*10560*/  LEA R196, P4, R36, R2, 0x2 ;  /* 0x0000000224c47211 */ /* 0x002fc600078810ff */
[----:B------:R1:W-:Y:S01]  /*10570*/  STL.64 [R1+0x360], R190 ;  /* 0x000360be01007387 */ /* 0x0003e20000100a00 */
[----:B------:R-:W-:Y:S01]  /*10580*/  IMAD R28, R28, c[0x0][0x190], RZ ;  /* 0x000064001c1c7a24 */ /* 0x000fe200078e02ff */
[----:B------:R-:W-:Y:S02]  /*10590*/  LEA.HI.X.SX32 R199, R37, R0, 0x2, P5 ;  /* 0x0000000025c77211 */ /* 0x000fe400028f16ff */
[----:B---3--:R-:W-:Y:S01]  /*105a0*/  LEA R194, P3, R35, R2, 0x2 ;  /* 0x0000000223c27211 */ /* 0x008fe200078610ff */
[----:B------:R-:W-:Y:S01]  /*105b0*/  IMAD R27, R27, c[0x0][0x190], RZ ;  /* 0x000064001b1b7a24 */ /* 0x000fe200078e02ff */
[----:B------:R-:W-:Y:S02]  /*105c0*/  LEA.HI.X.SX32 R197, R36, R0, 0x2, P4 ;  /* 0x0000000024c57211 */ /* 0x000fe400020f16ff */
[----:B----4-:R-:W-:Y:S01]  /*105d0*/  LEA R192, P2, R34, R2, 0x2 ;  /* 0x0000000222c07211 */ /* 0x010fe200078410ff */
[----:B------:R-:W-:Y:S01]  /*105e0*/  IMAD R26, R26, c[0x0][0x190], RZ ;  /* 0x000064001a1a7a24 */ /* 0x000fe200078e02ff */
[----:B------:R-:W-:-:S02]  /*105f0*/  LEA.HI.X.SX32 R195, R35, R0, 0x2, P3 ;  /* 0x0000000023c37211 */ /* 0x000fc400018f16ff */
[-C--:B-1----:R-:W-:Y:S02]  /*10600*/  LEA R190, P1, R33, R2.reuse, 0x2 ;  /* 0x0000000221be7211 */ /* 0x082fe400078210ff */
[----:B------:R-:W-:Y:S02]  /*10610*/  LEA R42, P5, R30, R2, 0x2 ;  /* 0x000000021e2a7211 */ /* 0x000fe400078a10ff */
[----:B------:R-:W-:Y:S02]  /*10620*/  LEA.HI.X.SX32 R193, R34, R0, 0x2, P2 ;  /* 0x0000000022c17211 */ /* 0x000fe400010f16ff */
[-C--:B------:R-:W-:Y:S01]  /*10630*/  LEA R40, P4, R29, R2.reuse, 0x2 ;  /* 0x000000021d287211 */ /* 0x080fe200078810ff */
[----:B------:R-:W-:Y:S01]  /*10640*/  IMAD R25, R25, c[0x0][0x190], RZ ;  /* 0x0000640019197a24 */ /* 0x000fe200078e02ff */
[----:B------:R-:W-:Y:S02]  /*10650*/  LEA R38, P3, R28, R2, 0x2 ;  /* 0x000000021c267211 */ /* 0x000fe400078610ff */
[----:B------:R-:W-:Y:S01]  /*10660*/  LEA.HI.X.SX32 R191, R33, R0, 0x2, P1 ;  /* 0x0000000021bf7211 */ /* 0x000fe200008f16ff */
[----:B------:R-:W-:Y:S01]  /*10670*/  IMAD R24, R24, c[0x0][0x190], RZ ;  /* 0x0000640018187a24 */ /* 0x000fe200078e02ff */
[-C--:B------:R-:W-:Y:S01]  /*10680*/  LEA R36, P2, R27, R2.reuse, 0x2 ;  /* 0x000000021b247211 */ /* 0x080fe200078410ff */
[----:B------:R-:W-:Y:S01]  /*10690*/  IMAD R23, R23, c[0x0][0x190], RZ ;  /* 0x0000640017177a24 */ /* 0x000fe200078e02ff */
[----:B------:R-:W-:-:S02]  /*106a0*/  LEA R34, P1, R26, R2, 0x2 ;  /* 0x000000021a227211 */ /* 0x000fc400078210ff */
[-C--:B------:R-:W-:Y:S01]  /*106b0*/  LEA.HI.X.SX32 R43, R30, R0.reuse, 0x2, P5 ;  /* 0x000000001e2b7211 */ /* 0x080fe200028f16ff */
[----:B------:R-:W-:Y:S01]  /*106c0*/  IMAD R22, R22, c[0x0][0x190], RZ ;  /* 0x0000640016167a24 */ /* 0x000fe200078e02ff */
[-C--:B------:R-:W-:Y:S01]  /*106d0*/  LEA.HI.X.SX32 R41, R29, R0.reuse, 0x2, P4 ;  /* 0x000000001d297211 */ /* 0x080fe200020f16ff */
[----:B------:R-:W-:Y:S01]  /*106e0*/  IMAD R21, R21, c[0x0][0x190], RZ ;  /* 0x0000640015157a24 */ /* 0x000fe200078e02ff */
[-C--:B------:R-:W-:Y:S01]  /*106f0*/  LEA.HI.X.SX32 R37, R27, R0.reuse, 0x2, P2 ;  /* 0x000000001b257211 */ /* 0x080fe200010f16ff */
[----:B------:R-:W-:Y:S01]  /*10700*/  IMAD R20, R20, c[0x0][0x190], RZ ;  /* 0x0000640014147a24 */ /* 0x000fe200078e02ff */
[----:B------:R-:W-:Y:S01]  /*10710*/  LEA.HI.X.SX32 R35, R26, R0, 0x2, P1 ;  /* 0x000000001a237211 */ /* 0x000fe200008f16ff */
[----:B------:R-:W-:Y:S02]  /*10720*/  IMAD R19, R19, c[0x0][0x190], RZ ;  /* 0x0000640013137a24 */ /* 0x000fe400078e02ff */
[----:B------:R-:W-:Y:S02]  /*10730*/  IMAD R12, R12, c[0x0][0x190], RZ ;  /* 0x000064000c0c7a24 */ /* 0x000fe400078e02ff */
[----:B------:R-:W-:-:S02]  /*10740*/  IMAD R13, R13, c[0x0][0x190], RZ ;  /* 0x000064000d0d7a24 */ /* 0x000fc400078e02ff */
[----:B------:R-:W-:Y:S02]  /*10750*/  IMAD R14, R14, c[0x0][0x190], RZ ;  /* 0x000064000e0e7a24 */ /* 0x000fe400078e02ff */
[----:B------:R-:W-:Y:S02]  /*10760*/  IMAD R15, R15, c[0x0][0x190], RZ ;  /* 0x000064000f0f7a24 */ /* 0x000fe400078e02ff */
[----:B------:R-:W-:Y:S02]  /*10770*/  IMAD R16, R16, c[0x0][0x190], RZ ;  /* 0x0000640010107a24 */ /* 0x000fe400078e02ff */
        /* <DEDUP_REMOVED lines=12> */
[----:B------:R-:W-:Y:S02]  /*10840*/  IMAD.MOV.U32 R186, RZ, RZ, R184 ;  /* 0x000000ffffba7224 */ /* 0x000fe400078e00b8 */
[----:B------:R-:W-:Y:S02]  /*10850*/  IMAD R249, R249, c[0x0][0x190], RZ ;  /* 0x00006400f9f97a24 */ /* 0x000fe400078e02ff */
[----:B------:R-:W-:-:S02]  /*10860*/  IMAD.MOV.U32 R184, RZ, RZ, R183 ;  /* 0x000000ffffb87224 */ /* 0x000fc400078e00b7 */
[----:B------:R-:W-:Y:S02]  /*10870*/  IMAD.MOV.U32 R183, RZ, RZ, R249 ;  /* 0x000000ffffb77224 */ /* 0x000fe400078e00f9 */
        /* <DEDUP_REMOVED lines=29> */
[----:B--2---:R-:W-:Y:S01]  /*10a50*/  IMAD R44, R188, c[0x0][0x190], RZ ;  /* 0x00006400bc2c7a24 */ /* 0x004fe200078e02ff */
[----:B------:R-:W-:-:S04]  /*10a60*/  LEA R188, P0, R39, R2, 0x2 ;  /* 0x0000000227bc7211 */ /* 0x000fc800078010ff */
[----:B------:R-:W-:-:S05]  /*10a70*/  LEA.HI.X.SX32 R189, R39, R0, 0x2, P0 ;  /* 0x0000000027bd7211 */ /* 0x000fca00000f16ff */
[----:B------:R1:W-:Y:S04]  /*10a80*/  STL.64 [R1+0x2d8], R188 ;  /* 0x0002d8bc01007387 */ /* 0x0003e80000100a00 */
[----:B------:R2:W-:Y:S01]  /*10a90*/  STL.64 [R1+0x2d0], R46 ;  /* 0x0002d02e01007387 */ /* 0x0005e20000100a00 */
[----:B-1----:R-:W-:-:S03]  /*10aa0*/  LEA R188, P0, R32, R2, 0x2 ;  /* 0x0000000220bc7211 */ /* 0x002fc600078010ff */
[----:B------:R-:W-:Y:S01]  /*10ab0*/  STL.64 [R1+0x320], R198 ;  /* 0x000320c601007387 */ /* 0x000fe20000100a00 */
[C---:B--2---:R-:W-:Y:S02]  /*10ac0*/  LEA R46, P6, R31.reuse, R2, 0x2 ;  /* 0x000000021f2e7211 */ /* 0x044fe400078c10ff */
[-C--:B------:R-:W-:Y:S01]  /*10ad0*/  LEA.HI.X.SX32 R189, R32, R0.reuse, 0x2, P0 ;  /* 0x0000000020bd7211 */ /* 0x080fe200000f16ff */
[----:B------:R-:W-:Y:S01]  /*10ae0*/  STL.64 [R1+0x358], R196 ;  /* 0x000358c401007387 */ /* 0x000fe20000100a00 */
[----:B------:R-:W-:-:S03]  /*10af0*/  LEA.HI.X.SX32 R47, R31, R0, 0x2, P6 ;  /* 0x000000001f2f7211 */ /* 0x000fc600030f16ff */
[----:B------:R-:W-:Y:S01]  /*10b00*/  STL.64 [R1+0x2c8], R194 ;  /* 0x0002c8c201007387 */ /* 0x000fe20000100a00 */
[----:B------:R-:W-:-:S03]  /*10b10*/  LEA.HI.X.SX32 R39, R28, R0, 0x2, P3 ;  /* 0x000000001c277211 */ /* 0x000fc600018f16ff */
[----:B------:R-:W-:Y:S04]  /*10b20*/  STL.64 [R1+0x2c0], R192 ;  /* 0x0002c0c001007387 */ /* 0x000fe80000100a00 */
[----:B------:R1:W-:Y:S04]  /*10b30*/  STL.64 [R1+0x348], R188 ;  /* 0x000348bc01007387 */ /* 0x0003e80000100a00 */
[----:B------:R-:W-:Y:S04]  /*10b40*/  STL.64 [R1+0x350], R190 ;  /* 0x000350be01007387 */ /* 0x000fe80000100a00 */
[----:B------:R2:W-:Y:S01]  /*10b50*/  STL.64 [R1+0x2b8], R46 ;  /* 0x0002b82e01007387 */ /* 0x0005e20000100a00 */
[----:B-1----:R-:W-:-:S03]  /*10b60*/  LEA R188, P0, R25, R2, 0x2 ;  /* 0x0000000219bc7211 */ /* 0x002fc600078010ff */
[----:B------:R1:W-:Y:S04]  /*10b70*/  STL.64 [R1+0x2b0], R42 ;  /* 0x0002b02a01007387 */ /* 0x0003e80000100a00 */
[----:B------:R3:W-:Y:S01]  /*10b80*/  STL.64 [R1+0x340], R40 ;  /* 0x0003402801007387 */ /* 0x0007e20000100a00 */
[----:B--2---:R-:W-:-:S03]  /*10b90*/  LEA R46, P6, R24, R2, 0x2 ;  /* 0x00000002182e7211 */ /* 0x004fc600078c10ff */
[----:B------:R2:W-:Y:S01]  /*10ba0*/  STL.64 [R1+0x338], R38 ;  /* 0x0003382601007387 */ /* 0x0005e20000100a00 */
[----:B------:R-:W-:Y:S02]  /*10bb0*/  LEA.HI.X.SX32 R189, R25, R0, 0x2, P0 ;  /* 0x0000000019bd7211 */ /* 0x000fe400000f16ff */
[C---:B-1----:R-:W-:Y:S01]  /*10bc0*/  LEA R42, P5, R23.reuse, R2, 0x2 ;  /* 0x00000002172a7211 */ /* 0x042fe200078a10ff */
[----:B------:R1:W-:Y:S01]  /*10bd0*/  STL.64 [R1+0x2a8], R36 ;  /* 0x0002a82401007387 */ /* 0x0003e20000100a00 */
[----:B------:R-:W-:Y:S02]  /*10be0*/  LEA.HI.X.SX32 R47, R24, R0, 0x2, P6 ;  /* 0x00000000182f7211 */ /* 0x000fe400030f16ff */
[----:B---3--:R-:W-:Y:S01]  /*10bf0*/  LEA R40, P4, R22, R2, 0x2 ;  /* 0x0000000216287211 */ /* 0x008fe200078810ff */
[----:B------:R3:W-:Y:S01]  /*10c00*/  STL.64 [R1+0x2f8], R34 ;  /* 0x0002f82201007387 */ /* 0x0007e20000100a00 */
[----:B------:R-:W-:Y:S02]  /*10c10*/  LEA.HI.X.SX32 R43, R23, R0, 0x2, P5 ;  /* 0x00000000172b7211 */ /* 0x000fe400028f16ff */
[----:B--2---:R-:W-:-:S02]  /*10c20*/  LEA R38, P3, R21, R2, 0x2 ;  /* 0x0000000215267211 */ /* 0x004fc400078610ff */
[-C--:B------:R-:W-:Y:S02]  /*10c30*/  LEA R32, P0, R12, R2.reuse, 0x2 ;  /* 0x000000020c207211 */ /* 0x080fe400078010ff */
[----:B-1----:R-:W-:Y:S02]  /*10c40*/  LEA R36, P2, R20, R2, 0x2 ;  /* 0x0000000214247211 */ /* 0x002fe400078410ff */
[----:B------:R-:W-:Y:S02]  /*10c50*/  LEA.HI.X.SX32 R41, R22, R0, 0x2, P4 ;  /* 0x0000000016297211 */ /* 0x000fe400020f16ff */
[-C--:B---3--:R-:W-:Y:S01]  /*10c60*/  LEA R34, P1, R19, R2.reuse, 0x2 ;  /* 0x0000000213227211 */ /* 0x088fe200078210ff */
[----:B------:R-:W-:Y:S01]  /*10c70*/  STL.64 [R1+0x330], R188 ;  /* 0x000330bc01007387 */ /* 0x000fe20000100a00 */
[----:B------:R-:W-:Y:S02]  /*10c80*/  LEA R30, P6, R13, R2, 0x2 ;  /* 0x000000020d1e7211 */ /* 0x000fe400078c10ff */
[----:B------:R-:W-:Y:S01]  /*10c90*/  LEA.HI.X.SX32 R39, R21, R0, 0x2, P3 ;  /* 0x0000000015277211 */ /* 0x000fe200018f16ff */
[----:B------:R-:W-:Y:S01]  /*10ca0*/  STL.64 [R1+0x318], R46 ;  /* 0x0003182e01007387 */ /* 0x000fe20000100a00 */
[----:B------:R-:W-:-:S02]  /*10cb0*/  LEA R28, P5, R14, R2, 0x2 ;  /* 0x000000020e1c7211 */ /* 0x000fc400078a10ff */
[----:B------:R-:W-:Y:S01]  /*10cc0*/  LEA.HI.X.SX32 R37, R20, R0, 0x2, P2 ;  /* 0x0000000014257211 */ /* 0x000fe200010f16ff */
[----:B------:R-:W-:Y:S01]  /*10cd0*/  STL.64 [R1+0x2a0], R42 ;  /* 0x0002a02a01007387 */ /* 0x000fe20000100a00 */
[----:B------:R-:W-:Y:S02]  /*10ce0*/  LEA R26, P4, R15, R2, 0x2 ;  /* 0x000000020f1a7211 */ /* 0x000fe400078810ff */
[----:B------:R-:W-:Y:S01]  /*10cf0*/  LEA.HI.X.SX32 R35, R19, R0, 0x2, P1 ;  /* 0x0000000013237211 */ /* 0x000fe200008f16ff */
        /* <DEDUP_REMOVED lines=8> */
[-C--:B------:R-:W-:Y:S01]  /*10d80*/  LEA.HI.X.SX32 R29, R14, R0.reuse, 0x2, P5 ;  /* 0x000000000e1d7211 */ /* 0x080fe200028f16ff */
[----:B------:R-:W-:Y:S01]  /*10d90*/  STL.64 [R1+0x290], R34 ;  /* 0x0002902201007387 */ /* 0x000fe20000100a00 */
[-C--:B------:R-:W-:Y:S02]  /*10da0*/  LEA.HI.X.SX32 R27, R15, R0.reuse, 0x2, P4 ;  /* 0x000000000f1b7211 */ /* 0x080fe400020f16ff */
[-C--:B------:R-:W-:Y:S01]  /*10db0*/  LEA.HI.X.SX32 R25, R16, R0.reuse, 0x2, P3 ;  /* 0x0000000010197211 */ /* 0x080fe200018f16ff */
[----:B------:R-:W-:Y:S01]  /*10dc0*/  STL.64 [R1+0x288], R32 ;  /* 0x0002882001007387 */ /* 0x000fe20000100a00 */
[----:B------:R-:W-:-:S02]  /*10dd0*/  LEA.HI.X.SX32 R23, R17, R0, 0x2, P2 ;  /* 0x0000000011177211 */ /* 0x000fc400010f16ff */
[----:B------:R-:W-:Y:S01]  /*10de0*/  LEA R12, P3, R44, R2, 0x2 ;  /* 0x000000022c0c7211 */ /* 0x000fe200078610ff */
[----:B------:R-:W-:Y:S01]  /*10df0*/  STL.64 [R1+0x280], R30 ;  /* 0x0002801e01007387 */ /* 0x000fe20000100a00 */
[----:B------:R-:W-:Y:S02]  /*10e00*/  LEA.HI.X.SX32 R21, R18, R0, 0x2, P1 ;  /* 0x0000000012157211 */ /* 0x000fe400008f16ff */
[----:B------:R-:W-:Y:S01]  /*10e10*/  LEA R18, P2, R11, R2, 0x2 ;  /* 0x000000020b127211 */ /* 0x000fe200078410ff */
[----:B------:R-:W-:Y:S01]  /*10e20*/  STL.64 [R1+0x278], R28 ;  /* 0x0002781c01007387 */ /* 0x000fe20000100a00 */
[----:B------:R-:W-:-:S03]  /*10e30*/  LEA.HI.X.SX32 R13, R44, R0, 0x2, P3 ;  /* 0x000000002c0d7211 */ /* 0x000fc600018f16ff */
[----:B------:R-:W-:Y:S01]  /*10e40*/  STL.64 [R1+0x270], R26 ;  /* 0x0002701a01007387 */ /* 0x000fe20000100a00 */
[----:B------:R-:W-:-:S03]  /*10e50*/  LEA.HI.X.SX32 R19, R11, R0, 0x2, P2 ;  /* 0x000000000b137211 */ /* 0x000fc600010f16ff */
[----:B------:R1:W-:Y:S01]  /*10e60*/  STL.64 [R1+0x268], R24 ;  /* 0x0002681801007387 */ /* 0x0003e20000100a00 */
[----:B------:R-:W-:-:S03]  /*10e70*/  LEA R16, P5, R7, R2, 0x2 ;  /* 0x0000000207107211 */ /* 0x000fc600078a10ff */
[----:B------:R2:W-:Y:S01]  /*10e80*/  STL.64 [R1+0x260], R22 ;  /* 0x0002601601007387 */ /* 0x0005e20000100a00 */
[----:B------:R-:W-:-:S03]  /*10e90*/  LEA R14, P4, R6, R2, 0x2 ;  /* 0x00000002060e7211 */ /* 0x000fc600078810ff */
[----:B------:R3:W-:Y:S01]  /*10ea0*/  STL.64 [R1+0x258], R20 ;  /* 0x0002581401007387 */ /* 0x0007e20000100a00 */
[----:B-1----:R-:W-:-:S03]  /*10eb0*/  LEA R24, P1, R10, R2, 0x2 ;  /* 0x000000020a187211 */ /* 0x002fc600078210ff */
[----:B------:R1:W-:Y:S01]  /*10ec0*/  STL.64 [R1+0xd30], R12 ;  /* 0x000d300c01007387 */ /* 0x0003e20000100a00 */
[C---:B--2---:R-:W-:Y:S02]  /*10ed0*/  LEA R22, P0, R9.reuse, R2, 0x2 ;  /* 0x0000000209167211 */ /* 0x044fe400078010ff */
[----:B------:R-:W-:Y:S02]  /*10ee0*/  LEA.HI.X.SX32 R25, R10, R0, 0x2, P1 ;  /* 0x000000000a197211 */ /* 0x000fe400008f16ff */
[C---:B---3--:R-:W-:Y:S02]  /*10ef0*/  LEA R20, P6, R8.reuse, R2, 0x2 ;  /* 0x0000000208147211 */ /* 0x048fe400078c10ff */
[-C--:B------:R-:W-:Y:S01]  /*10f00*/  LEA.HI.X.SX32 R23, R9, R0.reuse, 0x2, P0 ;  /* 0x0000000009177211 */ /* 0x080fe200000f16ff */
[----:B------:R2:W-:Y:S01]  /*10f10*/  STL.64 [R1+0x250], R18 ;  /* 0x0002501201007387 */ /* 0x0005e20000100a00 */
[----:B------:R-:W-:Y:S02]  /*10f20*/  LEA.HI.X.SX32 R21, R8, R0, 0x2, P6 ;  /* 0x0000000008157211 */ /* 0x000fe400030f16ff */
[----:B-1----:R-:W-:-:S02]  /*10f30*/  LEA R12, P3, R5, R2, 0x2 ;  /* 0x00000002050c7211 */ /* 0x002fc400078610ff */
[-C--:B------:R-:W-:Y:S01]  /*10f40*/  LEA.HI.X.SX32 R17, R7, R0.reuse, 0x2, P5 ;  /* 0x0000000007117211 */ /* 0x080fe200028f16ff */
[----:B------:R1:W-:Y:S01]  /*10f50*/  STL.64 [R1+0x248], R24 ;  /* 0x0002481801007387 */ /* 0x0003e20000100a00 */
[-C--:B------:R-:W-:Y:S02]  /*10f60*/  LEA.HI.X.SX32 R15, R6, R0.reuse, 0x2, P4 ;  /* 0x00000000060f7211 */ /* 0x080fe400020f16ff */
[----:B------:R-:W-:Y:S01]  /*10f70*/  LEA.HI.X.SX32 R13, R5, R0, 0x2, P3 ;  /* 0x00000000050d7211 */ /* 0x000fe200018f16ff */
[----:B------:R3:W-:Y:S01]  /*10f80*/  STL.64 [R1+0x240], R22 ;  /* 0x0002401601007387 */ /* 0x0007e20000100a00 */
[----:B--2---:R-:W-:-:S03]  /*10f90*/  LEA R18, P2, R4, R2, 0x2 ;  /* 0x0000000204127211 */ /* 0x004fc600078410ff */
[----:B------:R2:W-:Y:S01]  /*10fa0*/  STL.64 [R1+0x368], R20 ;  /* 0x0003681401007387 */ /* 0x0005e20000100a00 */
[----:B------:R-:W-:Y:S02]  /*10fb0*/  LEA.HI.X.SX32 R19, R4, R0, 0x2, P2 ;  /* 0x0000000004137211 */ /* 0x000fe400010f16ff */
[-C--:B-1----:R-:W-:Y:S01]  /*10fc0*/  LEA R24, P1, R3, R2.reuse, 0x2 ;  /* 0x0000000203187211 */ /* 0x082fe200078210ff */
[----:B------:R1:W-:Y:S01]  /*10fd0*/  STL.64 [R1+0x238], R16 ;  /* 0x0002381001007387 */ /* 0x0003e20000100a00 */
[----:B---3--:R-:W-:-:S03]  /*10fe0*/  LEA R22, P0, R48, R2, 0x2 ;  /* 0x0000000230167211 */ /* 0x008fc600078010ff */
[----:B------:R3:W-:Y:S01]  /*10ff0*/  STL.64 [R1+0x230], R14 ;  /* 0x0002300e01007387 */ /* 0x0007e20000100a00 */
[----:B------:R-:W-:Y:S02]  /*11000*/  LEA.HI.X.SX32 R25, R3, R0, 0x2, P1 ;  /* 0x0000000003197211 */ /* 0x000fe400008f16ff */
[C---:B--2---:R-:W-:Y:S01]  /*11010*/  LEA R20, P6, R187.reuse, R2, 0x2 ;  /* 0x00000002bb147211 */ /* 0x044fe200078c10ff */
[----:B------:R2:W-:Y:S01]  /*11020*/  STL.64 [R1+0x228], R12 ;  /* 0x0002280c01007387 */ /* 0x0005e20000100a00 */
[----:B------:R-:W-:Y:S02]  /*11030*/  LEA.HI.X.SX32 R23, R48, R0, 0x2, P0 ;  /* 0x0000000030177211 */ /* 0x000fe400000f16ff */
[----:B-1----:R-:W-:Y:S01]  /*11040*/  LEA R16, P5, R186, R2, 0x2 ;  /* 0x00000002ba107211 */ /* 0x002fe200078a10ff */
[----:B------:R1:W-:Y:S01]  /*11050*/  STL.64 [R1+0x370], R18 ;  /* 0x0003701201007387 */ /* 0x0003e20000100a00 */
[----:B------:R-:W-:Y:S02]  /*11060*/  LEA.HI.X.SX32 R21, R187, R0, 0x2, P6 ;  /* 0x00000000bb157211 */ /* 0x000fe400030f16ff */
[----:B---3--:R-:W-:-:S02]  /*11070*/  LEA R14, P4, R185, R2, 0x2 ;  /* 0x00000002b90e7211 */ /* 0x008fc400078810ff */
[----:B------:R-:W-:Y:S02]  /*11080*/  LEA.HI.X.SX32 R17, R186, R0, 0x2, P5 ;  /* 0x00000000ba117211 */ /* 0x000fe400028f16ff */
[----:B--2---:R-:W-:Y:S01]  /*11090*/  LEA R12, P3, R184, R2, 0x2 ;  /* 0x00000002b80c7211 */ /* 0x004fe200078610ff */
[----:B------:R-:W-:Y:S01]  /*110a0*/  STL.64 [R1+0x220], R24 ;  /* 0x0002201801007387 */ /* 0x000fe20000100a00 */
[----:B------:R-:W-:Y:S02]  /*110b0*/  LEA.HI.X.SX32 R15, R185, R0, 0x2, P4 ;  /* 0x00000000b90f7211 */ /* 0x000fe400020f16ff */
[-C--:B------:R-:W-:Y:S02]  /*110c0*/  LEA R10, P1, R182, R2.reuse, 0x2 ;  /* 0x00000002b60a7211 */ /* 0x080fe400078210ff */
[----:B-1----:R-:W-:Y:S01]  /*110d0*/  LEA R18, P2, R183, R2, 0x2 ;  /* 0x00000002b7127211 */ /* 0x002fe200078410ff */
[----:B------:R-:W-:Y:S01]  /*110e0*/  STL.64 [R1+0x218], R22 ;  /* 0x0002181601007387 */ /* 0x000fe20000100a00 */
[----:B------:R-:W-:-:S02]  /*110f0*/  LEA.HI.X.SX32 R13, R184, R0, 0x2, P3 ;  /* 0x00000000b80d7211 */ /* 0x000fc400018f16ff */
[-C--:B------:R-:W-:Y:S01]  /*11100*/  LEA R8, P0, R181, R2.reuse, 0x2 ;  /* 0x00000002b5087211 */ /* 0x080fe200078010ff */
[----:B------:R-:W-:Y:S01]  /*11110*/  STL.64 [R1+0x210], R20 ;  /* 0x0002101401007387 */ /* 0x000fe20000100a00 */
[----:B------:R-:W-:Y:S02]  /*11120*/  LEA R6, P6, R180, R2, 0x2 ;  /* 0x00000002b4067211 */ /* 0x000fe400078c10ff */
[-C--:B------:R-:W-:Y:S01]  /*11130*/  LEA.HI.X.SX32 R19, R183, R0.reuse, 0x2, P2 ;  /* 0x00000000b7137211 */ /* 0x080fe200010f16ff */
[----:B------:R1:W-:Y:S01]  /*11140*/  STL.64 [R1+0x378], R16 ;  /* 0x0003781001007387 */ /* 0x0003e20000100a00 */
[-C--:B------:R-:W-:Y:S02]  /*11150*/  LEA.HI.X.SX32 R11, R182, R0.reuse, 0x2, P1 ;  /* 0x00000000b60b7211 */ /* 0x080fe400008f16ff */
[-C--:B------:R-:W-:Y:S01]  /*11160*/  LEA.HI.X.SX32 R9, R181, R0.reuse, 0x2, P0 ;  /* 0x00000000b5097211 */ /* 0x080fe200000f16ff */
[----:B------:R2:W-:Y:S01]  /*11170*/  STL.64 [R1+0x208], R14 ;  /* 0x0002080e01007387 */ /* 0x0005e20000100a00 */
[----:B------:R-:W-:-:S03]  /*11180*/  LEA.HI.X.SX32 R7, R180, R0, 0x2, P6 ;  /* 0x00000000b4077211 */ /* 0x000fc600030f16ff */
[----:B------:R3:W-:Y:S01]  /*11190*/  STL.64 [R1+0x200], R12 ;  /* 0x0002000c01007387 */ /* 0x0007e20000100a00 */
[-C--:B------:R-:W-:Y:S02]  /*111a0*/  LEA R4, P2, R51, R2.reuse, 0x2 ;  /* 0x0000000233047211 */ /* 0x080fe400078410ff */
[-C--:B-1----:R-:W-:Y:S01]  /*111b0*/  LEA R16, P5, R252, R2.reuse, 0x2 ;  /* 0x00000002fc107211 */ /* 0x082fe200078a10ff */
[----:B------:R-:W-:Y:S01]  /*111c0*/  STL.64 [R1+0x1f8], R18 ;  /* 0x0001f81201007387 */ /* 0x000fe20000100a00 */
[----:B--2---:R-:W-:-:S03]  /*111d0*/  LEA R14, P4, R49, R2, 0x2 ;  /* 0x00000002310e7211 */ /* 0x004fc600078810ff */
[----:B------:R1:W-:Y:S01]  /*111e0*/  STL.64 [R1+0x380], R10 ;  /* 0x0003800a01007387 */ /* 0x0003e20000100a00 */
[----:B------:R-:W-:Y:S02]  /*111f0*/  LEA.HI.X.SX32 R17, R252, R0, 0x2, P5 ;  /* 0x00000000fc117211 */ /* 0x000fe400028f16ff */
[C---:B---3--:R-:W-:Y:S01]  /*11200*/  LEA R12, P3, R50.reuse, R2, 0x2 ;  /* 0x00000002320c7211 */ /* 0x048fe200078610ff */
[----:B------:R2:W-:Y:S01]  /*11210*/  STL.64 [R1+0x1f0], R8 ;  /* 0x0001f00801007387 */ /* 0x0005e20000100a00 */
[-C--:B------:R-:W-:Y:S02]  /*11220*/  LEA.HI.X.SX32 R15, R49, R0.reuse, 0x2, P4 ;  /* 0x00000000310f7211 */ /* 0x080fe400020f16ff */
[-C--:B------:R-:W-:Y:S01]  /*11230*/  LEA.HI.X.SX32 R13, R50, R0.reuse, 0x2, P3 ;  /* 0x00000000320d7211 */ /* 0x080fe200018f16ff */
[----:B------:R3:W-:Y:S01]  /*11240*/  STL.64 [R1+0x1e8], R6 ;  /* 0x0001e80601007387 */ /* 0x0007e20000100a00 */
[----:B------:R-:W-:Y:S02]  /*11250*/  LEA.HI.X.SX32 R5, R51, R0, 0x2, P2 ;  /* 0x0000000033057211 */ /* 0x000fe400010f16ff */
[-C--:B-1----:R-:W-:Y:S01]  /*11260*/  LEA R10, P1, R52, R2.reuse, 0x2 ;  /* 0x00000002340a7211 */ /* 0x082fe200078210ff */
[----:B------:R1:W-:Y:S01]  /*11270*/  STL.64 [R1+0x1e0], R16 ;  /* 0x0001e01001007387 */ /* 0x0003e20000100a00 */
[----:B--2---:R-:W-:-:S03]  /*11280*/  LEA R8, P0, R53, R2, 0x2 ;  /* 0x0000000235087211 */ /* 0x004fc600078010ff */
[----:B------:R2:W-:Y:S01]  /*11290*/  STL.64 [R1+0x388], R14 ;  /* 0x0003880e01007387 */ /* 0x0005e20000100a00 */
[----:B------:R-:W-:Y:S02]  /*112a0*/  LEA.HI.X.SX32 R11, R52, R0, 0x2, P1 ;  /* 0x00000000340b7211 */ /* 0x000fe400008f16ff */
[C---:B---3--:R-:W-:Y:S01]  /*112b0*/  LEA R6, P6, R54.reuse, R2, 0x2 ;  /* 0x0000000236067211 */ /* 0x048fe200078c10ff */
[----:B------:R3:W-:Y:S01]  /*112c0*/  STL.64 [R1+0x1d8], R12 ;  /* 0x0001d80c01007387 */ /* 0x0007e20000100a00 */
[----:B------:R-:W-:Y:S02]  /*112d0*/  LEA.HI.X.SX32 R9, R53, R0, 0x2, P0 ;  /* 0x0000000035097211 */ /* 0x000fe400000f16ff */
[C---:B-1----:R-:W-:Y:S01]  /*112e0*/  LEA R16, P5, R55.reuse, R2, 0x2 ;  /* 0x0000000237107211 */ /* 0x042fe200078a10ff */
[----:B------:R1:W-:Y:S01]  /*112f0*/  STL.64 [R1+0x1d0], R4 ;  /* 0x0001d00401007387 */ /* 0x0003e20000100a00 */
[----:B------:R-:W-:Y:S02]  /*11300*/  LEA.HI.X.SX32 R7, R54, R0, 0x2, P6 ;  /* 0x0000000036077211 */ /* 0x000fe400030f16ff */
[----:B--2---:R-:W-:Y:S01]  /*11310*/  LEA R14, P4, R56, R2, 0x2 ;  /* 0x00000002380e7211 */ /* 0x004fe200078810ff */
[----:B------:R2:W-:Y:S01]  /*11320*/  STL.64 [R1+0x1c8], R10 ;  /* 0x0001c80a01007387 */ /* 0x0005e20000100a00 */
[----:B------:R-:W-:-:S02]  /*11330*/  LEA.HI.X.SX32 R17, R55, R0, 0x2, P5 ;  /* 0x0000000037117211 */ /* 0x000fc400028f16ff */
[C---:B---3--:R-:W-:Y:S01]  /*11340*/  LEA R12, P3, R57.reuse, R2, 0x2 ;  /* 0x00000002390c7211 */ /* 0x048fe200078610ff */
[----:B------:R3:W-:Y:S01]  /*11350*/  STL.64 [R1+0x390], R8 ;  /* 0x0003900801007387 */ /* 0x0007e20000100a00 */
[----:B------:R-:W-:Y:S02]  /*11360*/  LEA.HI.X.SX32 R15, R56, R0, 0x2, P4 ;  /* 0x00000000380f7211 */ /* 0x000fe400020f16ff */
[C---:B-1----:R-:W-:Y:S01]  /*11370*/  LEA R4, P2, R58.reuse, R2, 0x2 ;  /* 0x000000023a047211 */ /* 0x042fe200078410ff */
[----:B------:R1:W-:Y:S01]  /*11380*/  STL.64 [R1+0x1c0], R6 ;  /* 0x0001c00601007387 */ /* 0x0003e20000100a00 */
[----:B------:R-:W-:Y:S02]  /*11390*/  LEA.HI.X.SX32 R13, R57, R0, 0x2, P3 ;  /* 0x00000000390d7211 */ /* 0x000fe400018f16ff */
[----:B--2---:R-:W-:Y:S02]  /*113a0*/  LEA R10, P1, R59, R2, 0x2 ;  /* 0x000000023b0a7211 */ /* 0x004fe400078210ff */
[----:B------:R-:W-:-:S02]  /*113b0*/  LEA.HI.X.SX32 R5, R58, R0, 0x2, P2 ;  /* 0x000000003a057211 */ /* 0x000fc400010f16ff */
[C---:B---3--:R-:W-:Y:S01]  /*113c0*/  LEA R8, P0, R60.reuse, R2, 0x2 ;  /* 0x000000023c087211 */ /* 0x048fe200078010ff */
[----:B------:R2:W-:Y:S01]  /*113d0*/  STL.64 [R1+0x1b8], R16 ;  /* 0x0001b81001007387 */ /* 0x0005e20000100a00 */
[----:B------:R-:W-:Y:S02]  /*113e0*/  LEA.HI.X.SX32 R11, R59, R0, 0x2, P1 ;  /* 0x000000003b0b7211 */ /* 0x000fe400008f16ff */
[C---:B-1----:R-:W-:Y:S01]  /*113f0*/  LEA R6, P6, R61.reuse, R2, 0x2 ;  /* 0x000000023d067211 */ /* 0x042fe200078c10ff */
[----:B------:R1:W-:Y:S01]  /*11400*/  STL.64 [R1+0x1b0], R14 ;  /* 0x0001b00e01007387 */ /* 0x0003e20000100a00 */
[-C--:B------:R-:W-:Y:S02]  /*11410*/  LEA.HI.X.SX32 R9, R60, R0.reuse, 0x2, P0 ;  /* 0x000000003c097211 */ /* 0x080fe400000f16ff */
[----:B------:R-:W-:Y:S01]  /*11420*/  LEA.HI.X.SX32 R7, R61, R0, 0x2, P6 ;  /* 0x000000003d077211 */ /* 0x000fe200030f16ff */
[----:B------:R3:W-:Y:S01]  /*11430*/  STL.64 [R1+0x398], R12 ;  /* 0x0003980c01007387 */ /* 0x0007e20000100a00 */
[----:B--2---:R-:W-:-:S03]  /*11440*/  LEA R16, P5, R62, R2, 0x2 ;  /* 0x000000023e107211 */ /* 0x004fc600078a10ff */
[----:B------:R2:W-:Y:S01]  /*11450*/  STL.64 [R1+0x1a8], R4 ;  /* 0x0001a80401007387 */ /* 0x0005e20000100a00 */
[----:B-1----:R-:W-:-:S03]  /*11460*/  LEA R14, P4, R63, R2, 0x2 ;  /* 0x000000023f0e7211 */ /* 0x002fc600078810ff */
[----:B------:R1:W-:Y:S01]  /*11470*/  STL.64 [R1+0x1a0], R10 ;  /* 0x0001a00a01007387 */ /* 0x0003e20000100a00 */
[----:B------:R-:W-:Y:S02]  /*11480*/  LEA.HI.X.SX32 R17, R62, R0, 0x2, P5 ;  /* 0x000000003e117211 */ /* 0x000fe400028f16ff */
[C---:B---3--:R-:W-:Y:S01]  /*11490*/  LEA R12, P3, R64.reuse, R2, 0x2 ;  /* 0x00000002400c7211 */ /* 0x048fe200078610ff */
[----:B------:R3:W-:Y:S01]  /*114a0*/  STL.64 [R1+0x198], R8 ;  /* 0x0001980801007387 */ /* 0x0007e20000100a00 */
[----:B------:R-:W-:Y:S02]  /*114b0*/  LEA.HI.X.SX32 R15, R63, R0, 0x2, P4 ;  /* 0x000000003f0f7211 */ /* 0x000fe400020f16ff */
[C---:B--2---:R-:W-:Y:S01]  /*114c0*/  LEA R4, P2, R65.reuse, R2, 0x2 ;  /* 0x0000000241047211 */ /* 0x044fe200078410ff */
[----:B------:R2:W-:Y:S01]  /*114d0*/  STL.64 [R1+0x3a0], R6 ;  /* 0x0003a00601007387 */ /* 0x0005e20000100a00 */
[-C--:B------:R-:W-:Y:S02]  /*114e0*/  LEA.HI.X.SX32 R13, R64, R0.reuse, 0x2, P3 ;  /* 0x00000000400d7211 */ /* 0x080fe400018f16ff */
[----:B------:R-:W-:-:S02]  /*114f0*/  LEA.HI.X.SX32 R5, R65, R0, 0x2, P2 ;  /* 0x0000000041057211 */ /* 0x000fc400010f16ff */
[-C--:B-1----:R-:W-:Y:S01]  /*11500*/  LEA R10, P1, R66, R2.reuse, 0x2 ;  /* 0x00000002420a7211 */ /* 0x082fe200078210ff */
[----:B------:R1:W-:Y:S01]  /*11510*/  STL.64 [R1+0x190], R16 ;  /* 0x0001901001007387 */ /* 0x0003e20000100a00 */
[----:B---3--:R-:W-:-:S03]  /*11520*/  LEA R8, P0, R67, R2, 0x2 ;  /* 0x0000000243087211 */ /* 0x008fc600078010ff */
[----:B------:R3:W-:Y:S01]  /*11530*/  STL.64 [R1+0x188], R14 ;  /* 0x0001880e01007387 */ /* 0x0007e20000100a00 */
[----:B--2---:R-:W-:Y:S02]  /*11540*/  LEA R6, P6, R68, R2, 0x2 ;  /* 0x0000000244067211 */ /* 0x004fe400078c10ff */
[-C--:B------:R-:W-:Y:S01]  /*11550*/  LEA.HI.X.SX32 R11, R66, R0.reuse, 0x2, P1 ;  /* 0x00000000420b7211 */ /* 0x080fe200008f16ff */
[----:B------:R2:W-:Y:S01]  /*11560*/  STL.64 [R1+0x180], R12 ;  /* 0x0001800c01007387 */ /* 0x0005e20000100a00 */
[----:B------:R-:W-:Y:S02]  /*11570*/  LEA.HI.X.SX32 R9, R67, R0, 0x2, P0 ;  /* 0x0000000043097211 */ /* 0x000fe400000f16ff */
[C---:B-1----:R-:W-:Y:S01]  /*11580*/  LEA R16, P5, R69.reuse, R2, 0x2 ;  /* 0x0000000245107211 */ /* 0x042fe200078a10ff */
[----:B------:R1:W-:Y:S01]  /*11590*/  STL.64 [R1+0x3a8], R4 ;  /* 0x0003a80401007387 */ /* 0x0003e20000100a00 */
[----:B------:R-:W-:Y:S02]  /*115a0*/  LEA.HI.X.SX32 R7, R68, R0, 0x2, P6 ;  /* 0x0000000044077211 */ /* 0x000fe400030f16ff */
[----:B---3--:R-:W-:Y:S01]  /*115b0*/  LEA R14, P4, R70, R2, 0x2 ;  /* 0x00000002460e7211 */ /* 0x008fe200078810ff */
[----:B------:R3:W-:Y:S01]  /*115c0*/  STL.64 [R1+0x178], R10 ;  /* 0x0001780a01007387 */ /* 0x0007e20000100a00 */
[----:B------:R-:W-:-:S02]  /*115d0*/  LEA.HI.X.SX32 R17, R69, R0, 0x2, P5 ;  /* 0x0000000045117211 */ /* 0x000fc400028f16ff */
[----:B--2---:R-:W-:Y:S01]  /*115e0*/  LEA R12, P3, R71, R2, 0x2 ;  /* 0x00000002470c7211 */ /* 0x004fe200078610ff */
[----:B------:R-:W-:Y:S01]  /*115f0*/  IMAD R77, R77, c[0x0][0x190], RZ ;  /* 0x000064004d4d7a24 */ /* 0x000fe200078e02ff */
[----:B------:R-:W-:Y:S02]  /*11600*/  LEA.HI.X.SX32 R15, R70, R0, 0x2, P4 ;  /* 0x00000000460f7211 */ /* 0x000fe400020f16ff */
[----:B-1----:R-:W-:Y:S01]  /*11610*/  LEA R4, P2, R72, R2, 0x2 ;  /* 0x0000000248047211 */ /* 0x002fe200078410ff */
[----:B------:R1:W-:Y:S01]  /*11620*/  STL.64 [R1+0x170], R8 ;  /* 0x0001700801007387 */ /* 0x0003e20000100a00 */
[----:B------:R-:W-:Y:S01]  /*11630*/  LEA.HI.X.SX32 R13, R71, R0, 0x2, P3 ;  /* 0x00000000470d7211 */ /* 0x000fe200018f16ff */
[----:B------:R-:W-:Y:S01]  /*11640*/  IMAD R78, R78, c[0x0][0x190], RZ ;  /* 0x000064004e4e7a24 */ /* 0x000fe200078e02ff */
[----:B---3--:R-:W-:Y:S01]  /*11650*/  LEA R10, P1, R73, R2, 0x2 ;  /* 0x00000002490a7211 */ /* 0x008fe200078210ff */
[----:B------:R2:W-:Y:S01]  /*11660*/  STL.64 [R1+0x168], R6 ;  /* 0x0001680601007387 */ /* 0x0005e20000100a00 */
[-C--:B------:R-:W-:Y:S01]  /*11670*/  LEA.HI.X.SX32 R5, R72, R0.reuse, 0x2, P2 ;  /* 0x0000000048057211 */ /* 0x080fe200010f16ff */
[----:B------:R-:W-:Y:S01]  /*11680*/  IMAD R79, R79, c[0x0][0x190], RZ ;  /* 0x000064004f4f7a24 */ /* 0x000fe200078e02ff */
[----:B------:R-:W-:Y:S01]  /*11690*/  LEA.HI.X.SX32 R11, R73, R0, 0x2, P1 ;  /* 0x00000000490b7211 */ /* 0x000fe200008f16ff */
[----:B------:R3:W-:Y:S01]  /*116a0*/  STL.64 [R1+0x3b0], R16 ;  /* 0x0003b01001007387 */ /* 0x0007e20000100a00 */
[----:B-1----:R-:W-:-:S03]  /*116b0*/  LEA R8, P0, R74, R2, 0x2 ;  /* 0x000000024a087211 */ /* 0x002fc600078010ff */
[----:B------:R1:W-:Y:S01]  /*116c0*/  STL.64 [R1+0x160], R14 ;  /* 0x0001600e01007387 */ /* 0x0003e20000100a00 */
[----:B--2---:R-:W-:Y:S01]  /*116d0*/  LEA R6, P6, R75, R2, 0x2 ;  /* 0x000000024b067211 */ /* 0x004fe200078c10ff */
[----:B------:R-:W-:Y:S02]  /*116e0*/  IMAD R80, R80, c[0x0][0x190], RZ ;  /* 0x0000640050507a24 */ /* 0x000fe400078e02ff */
[----:B------:R2:W-:Y:S01]  /*116f0*/  STL.64 [R1+0x158], R12 ;  /* 0x0001580c01007387 */ /* 0x0005e20000100a00 */
[----:B------:R-:W-:Y:S02]  /*11700*/  LEA.HI.X.SX32 R9, R74, R0, 0x2, P0 ;  /* 0x000000004a097211 */ /* 0x000fe400000f16ff */
[----:B---3--:R-:W-:Y:S01]  /*11710*/  LEA R16, P5, R76, R2, 0x2 ;  /* 0x000000024c107211 */ /* 0x008fe200078a10ff */
[----:B------:R-:W-:Y:S01]  /*11720*/  IMAD R81, R81, c[0x0][0x190], RZ ;  /* 0x0000640051517a24 */ /* 0x000fe200078e02ff */
[----:B------:R3:W-:Y:S01]  /*11730*/  STL.64 [R1+0x150], R4 ;  /* 0x0001500401007387 */ /* 0x0007e20000100a00 */
[----:B------:R-:W-:-:S02]  /*11740*/  LEA.HI.X.SX32 R7, R75, R0, 0x2, P6 ;  /* 0x000000004b077211 */ /* 0x000fc400030f16ff */
[----:B-1----:R-:W-:Y:S01]  /*11750*/  LEA R14, P4, R77, R2, 0x2 ;  /* 0x000000024d0e7211 */ /* 0x002fe200078810ff */
[----:B------:R-:W-:Y:S01]  /*11760*/  IMAD R82, R82, c[0x0][0x190], RZ ;  /* 0x0000640052527a24 */ /* 0x000fe200078e02ff */
[----:B------:R-:W-:Y:S02]  /*11770*/  LEA.HI.X.SX32 R17, R76, R0, 0x2, P5 ;  /* 0x000000004c117211 */ /* 0x000fe400028f16ff */
[----:B--2---:R-:W-:Y:S01]  /*11780*/  LEA R12, P3, R78, R2, 0x2 ;  /* 0x000000024e0c7211 */ /* 0x004fe200078610ff */
[----:B------:R-:W-:Y:S01]  /*11790*/  IMAD R83, R83, c[0x0][0x190], RZ ;  /* 0x0000640053537a24 */ /* 0x000fe200078e02ff */
[----:B------:R1:W-:Y:S01]  /*117a0*/  STL.64 [R1+0x3b8], R10 ;  /* 0x0003b80a01007387 */ /* 0x0003e20000100a00 */
[----:B------:R-:W-:Y:S02]  /*117b0*/  LEA.HI.X.SX32 R15, R77, R0, 0x2, P4 ;  /* 0x000000004d0f7211 */ /* 0x000fe400020f16ff */
[----:B---3--:R-:W-:Y:S01]  /*117c0*/  LEA R4, P2, R79, R2, 0x2 ;  /* 0x000000024f047211 */ /* 0x008fe200078410ff */
[----:B------:R-:W-:Y:S01]  /*117d0*/  IMAD R84, R84, c[0x0][0x190], RZ ;  /* 0x0000640054547a24 */ /* 0x000fe200078e02ff */
[----:B------:R2:W-:Y:S01]  /*117e0*/  STL.64 [R1+0x148], R8 ;  /* 0x0001480801007387 */ /* 0x0005e20000100a00 */
[-C--:B------:R-:W-:Y:S01]  /*117f0*/  LEA.HI.X.SX32 R13, R78, R0.reuse, 0x2, P3 ;  /* 0x000000004e0d7211 */ /* 0x080fe200018f16ff */
[----:B------:R-:W-:Y:S01]  /*11800*/  IMAD R85, R85, c[0x0][0x190], RZ ;  /* 0x0000640055557a24 */ /* 0x000fe200078e02ff */
[----:B------:R-:W-:Y:S01]  /*11810*/  LEA.HI.X.SX32 R5, R79, R0, 0x2, P2 ;  /* 0x000000004f057211 */ /* 0x000fe200010f16ff */
[----:B------:R3:W-:Y:S01]  /*11820*/  STL.64 [R1+0x140], R6 ;  /* 0x0001400601007387 */ /* 0x0007e20000100a00 */
[----:B------:R-:W-:Y:S01]  /*11830*/  IMAD R86, R86, c[0x0][0x190], RZ ;  /* 0x0000640056567a24 */ /* 0x000fe200078e02ff */
[----:B-1----:R-:W-:-:S02]  /*11840*/  LEA R10, P1, R80, R2, 0x2 ;  /* 0x00000002500a7211 */ /* 0x002fc400078210ff */
[----:B------:R1:W-:Y:S01]  /*11850*/  STL.64 [R1+0x138], R16 ;  /* 0x0001381001007387 */ /* 0x0003e20000100a00 */
[----:B--2---:R-:W-:-:S03]  /*11860*/  LEA R8, P0, R81, R2, 0x2 ;  /* 0x0000000251087211 */ /* 0x004fc600078010ff */
[----:B------:R2:W-:Y:S01]  /*11870*/  STL.64 [R1+0x3c0], R14 ;  /* 0x0003c00e01007387 */ /* 0x0005e20000100a00 */
[----:B------:R-:W-:Y:S02]  /*11880*/  LEA.HI.X.SX32 R11, R80, R0, 0x2, P1 ;  /* 0x00000000500b7211 */ /* 0x000fe400008f16ff */
[----:B---3--:R-:W-:Y:S01]  /*11890*/  LEA R6, P6, R82, R2, 0x2 ;  /* 0x0000000252067211 */ /* 0x008fe200078c10ff */
[----:B------:R-:W-:Y:S01]  /*118a0*/  IMAD R87, R87, c[0x0][0x190], RZ ;  /* 0x0000640057577a24 */ /* 0x000fe200078e02ff */
[----:B------:R3:W-:Y:S01]  /*118b0*/  STL.64 [R1+0x130], R12 ;  /* 0x0001300c01007387 */ /* 0x0007e20000100a00 */
[----:B------:R-:W-:Y:S02]  /*118c0*/  LEA.HI.X.SX32 R9, R81, R0, 0x2, P0 ;  /* 0x0000000051097211 */ /* 0x000fe400000f16ff */
[----:B-1----:R-:W-:Y:S01]  /*118d0*/  LEA R16, P5, R83, R2, 0x2 ;  /* 0x0000000253107211 */ /* 0x002fe200078a10ff */
[----:B------:R-:W-:Y:S01]  /*118e0*/  IMAD R88, R88, c[0x0][0x190], RZ ;  /* 0x0000640058587a24 */ /* 0x000fe200078e02ff */
[----:B------:R1:W-:Y:S01]  /*118f0*/  STL.64 [R1+0x128], R4 ;  /* 0x0001280401007387 */ /* 0x0003e20000100a00 */
[----:B------:R-:W-:-:S02]  /*11900*/  LEA.HI.X.SX32 R7, R82, R0, 0x2, P6 ;  /* 0x0000000052077211 */ /* 0x000fc400030f16ff */
[----:B--2---:R-:W-:Y:S01]  /*11910*/  LEA R14, P4, R84, R2, 0x2 ;  /* 0x00000002540e7211 */ /* 0x004fe200078810ff */
[----:B------:R-:W-:Y:S01]  /*11920*/  IMAD R89, R89, c[0x0][0x190], RZ ;  /* 0x0000640059597a24 */ /* 0x000fe200078e02ff */
        /* <DEDUP_REMOVED lines=8> */
[-C--:B------:R-:W-:Y:S01]  /*119b0*/  LEA.HI.X.SX32 R13, R85, R0.reuse, 0x2, P3 ;  /* 0x00000000550d7211 */ /* 0x080fe200018f16ff */
[----:B------:R-:W-:Y:S01]  /*119c0*/  IMAD R92, R92, c[0x0][0x190], RZ ;  /* 0x000064005c5c7a24 */ /* 0x000fe200078e02ff */
[----:B------:R-:W-:Y:S01]  /*119d0*/  LEA.HI.X.SX32 R5, R86, R0, 0x2, P2 ;  /* 0x0000000056057211 */ /* 0x000fe200010f16ff */
[----:B------:R3:W-:Y:S01]  /*119e0*/  STL.64 [R1+0x118], R6 ;  /* 0x0001180601007387 */ /* 0x0007e20000100a00 */
[----:B------:R-:W-:Y:S01]  /*119f0*/  IMAD R93, R93, c[0x0][0x190], RZ ;  /* 0x000064005d5d7a24 */ /* 0x000fe200078e02ff */
[----:B--2---:R-:W-:-:S02]  /*11a00*/  LEA R10, P1, R87, R2, 0x2 ;  /* 0x00000002570a7211 */ /* 0x004fc400078210ff */
[----:B------:R-:W-:Y:S01]  /*11a10*/  STL.64 [R1+0x110], R16 ;  /* 0x0001101001007387 */ /* 0x000fe20000100a00 */
[----:B------:R-:W-:Y:S01]  /*11a20*/  IMAD R94, R94, c[0x0][0x190], RZ ;  /* 0x000064005e5e7a24 */ /* 0x000fe200078e02ff */
[-C--:B-1----:R-:W-:Y:S02]  /*11a30*/  LEA R8, P0, R88, R2.reuse, 0x2 ;  /* 0x0000000258087211 */ /* 0x082fe400078010ff */
[----:B------:R-:W-:Y:S01]  /*11a40*/  STL.64 [R1+0x108], R14 ;  /* 0x0001080e01007387 */ /* 0x000fe20000100a00 */
[-C--:B------:R-:W-:Y:S02]  /*11a50*/  LEA R246, P5, R90, R2.reuse, 0x2 ;  /* 0x000000025af67211 */ /* 0x080fe400078a10ff */
[----:B---3--:R-:W-:Y:S01]  /*11a60*/  LEA R6, P6, R89, R2, 0x2 ;  /* 0x0000000259067211 */ /* 0x008fe200078c10ff */
[----:B------:R-:W-:Y:S01]  /*11a70*/  IMAD R95, R95, c[0x0][0x190], RZ ;  /* 0x000064005f5f7a24 */ /* 0x000fe200078e02ff */
[----:B------:R-:W-:Y:S01]  /*11a80*/  LEA.HI.X.SX32 R11, R87, R0, 0x2, P1 ;  /* 0x00000000570b7211 */ /* 0x000fe200008f16ff */
[----:B------:R-:W-:Y:S01]  /*11a90*/  STL.64 [R1+0x3d0], R12 ;  /* 0x0003d00c01007387 */ /* 0x000fe20000100a00 */
[----:B------:R-:W-:Y:S01]  /*11aa0*/  LEA R244, P4, R91, R2, 0x2 ;  /* 0x000000025bf47211 */ /* 0x000fe200078810ff */
[----:B------:R-:W-:Y:S01]  /*11ab0*/  IMAD R96, R96, c[0x0][0x190], RZ ;  /* 0x0000640060607a24 */ /* 0x000fe200078e02ff */
[----:B------:R-:W-:Y:S01]  /*11ac0*/  LEA.HI.X.SX32 R9, R88, R0, 0x2, P0 ;  /* 0x0000000058097211 */ /* 0x000fe200000f16ff */
[----:B------:R1:W-:Y:S01]  /*11ad0*/  STL.64 [R1+0x100], R4 ;  /* 0x0001000401007387 */ /* 0x0003e20000100a00 */
[----:B------:R-:W-:Y:S01]  /*11ae0*/  LEA R242, P3, R92, R2, 0x2 ;  /* 0x000000025cf27211 */ /* 0x000fe200078610ff */
[----:B------:R-:W-:Y:S01]  /*11af0*/  IMAD R97, R97, c[0x0][0x190], RZ ;  /* 0x0000640061617a24 */ /* 0x000fe200078e02ff */
[-C--:B------:R-:W-:Y:S01]  /*11b00*/  LEA.HI.X.SX32 R7, R89, R0.reuse, 0x2, P6 ;  /* 0x0000000059077211 */ /* 0x080fe200030f16ff */
[----:B------:R-:W-:Y:S01]  /*11b10*/  STL.64 [R1+0xf8], R10 ;  /* 0x0000f80a01007387 */ /* 0x000fe20000100a00 */
[----:B------:R-:W-:Y:S01]  /*11b20*/  LEA.HI.X.SX32 R247, R90, R0, 0x2, P5 ;  /* 0x000000005af77211 */ /* 0x000fe200028f16ff */
[----:B------:R-:W-:Y:S01]  /*11b30*/  IMAD R98, R98, c[0x0][0x190], RZ ;  /* 0x0000640062627a24 */ /* 0x000fe200078e02ff */
[----:B------:R-:W-:Y:S01]  /*11b40*/  LEA R240, P1, R94, R2, 0x2 ;  /* 0x000000025ef07211 */ /* 0x000fe200078210ff */
[----:B------:R-:W-:Y:S01]  /*11b50*/  STL.64 [R1+0xe8], R8 ;  /* 0x0000e80801007387 */ /* 0x000fe20000100a00 */
[----:B------:R-:W-:-:S02]  /*11b60*/  LEA.HI.X.SX32 R245, R91, R0, 0x2, P4 ;  /* 0x000000005bf57211 */ /* 0x000fc400020f16ff */
[-C--:B-1----:R-:W-:Y:S01]  /*11b70*/  LEA R4, P2, R93, R2.reuse, 0x2 ;  /* 0x000000025d047211 */ /* 0x082fe200078410ff */
[----:B------:R-:W-:Y:S01]  /*11b80*/  IMAD R99, R99, c[0x0][0x190], RZ ;  /* 0x0000640063637a24 */ /* 0x000fe200078e02ff */
[----:B------:R-:W-:Y:S01]  /*11b90*/  LEA R238, P0, R95, R2, 0x2 ;  /* 0x000000025fee7211 */ /* 0x000fe200078010ff */
[----:B------:R1:W-:Y:S01]  /*11ba0*/  STL.64 [R1+0x3d8], R6 ;  /* 0x0003d80601007387 */ /* 0x0003e20000100a00 */
[----:B------:R-:W-:Y:S01]  /*11bb0*/  LEA.HI.X.SX32 R243, R92, R0, 0x2, P3 ;  /* 0x000000005cf37211 */ /* 0x000fe200018f16ff */
[----:B------:R-:W-:Y:S01]  /*11bc0*/  IMAD R100, R100, c[0x0][0x190], RZ ;  /* 0x0000640064647a24 */ /* 0x000fe200078e02ff */
[----:B------:R-:W-:Y:S01]  /*11bd0*/  LEA R236, P6, R96, R2, 0x2 ;  /* 0x0000000260ec7211 */ /* 0x000fe200078c10ff */
[----:B------:R-:W-:Y:S01]  /*11be0*/  STL [R1+0x12c8], R246 ;  /* 0x0012c8f601007387 */ /* 0x000fe20000100800 */
[-C--:B------:R-:W-:Y:S01]  /*11bf0*/  LEA.HI.X.SX32 R5, R93, R0.reuse, 0x2, P2 ;  /* 0x000000005d057211 */ /* 0x080fe200010f16ff */
[----:B------:R-:W-:Y:S01]  /*11c00*/  IMAD R101, R101, c[0x0][0x190], RZ ;  /* 0x0000640065657a24 */ /* 0x000fe200078e02ff */
[-C--:B------:R-:W-:Y:S01]  /*11c10*/  LEA.HI.X.SX32 R241, R94, R0.reuse, 0x2, P1 ;  /* 0x000000005ef17211 */ /* 0x080fe200008f16ff */
[----:B------:R-:W-:Y:S01]  /*11c20*/  STL [R1+0x12bc], R247 ;  /* 0x0012bcf701007387 */ /* 0x000fe20000100800 */
[----:B------:R-:W-:Y:S01]  /*11c30*/  IMAD R102, R102, c[0x0][0x190], RZ ;  /* 0x0000640066667a24 */ /* 0x000fe200078e02ff */
[----:B------:R-:W-:-:S02]  /*11c40*/  LEA.HI.X.SX32 R239, R95, R0, 0x2, P0 ;  /* 0x000000005fef7211 */ /* 0x000fc400000f16ff */
[-C--:B-1----:R-:W-:Y:S01]  /*11c50*/  LEA R6, P5, R97, R2.reuse, 0x2 ;  /* 0x0000000261067211 */ /* 0x082fe200078a10ff */
[----:B------:R-:W-:Y:S01]  /*11c60*/  STL.64 [R1+0x12c0], R244 ;  /* 0x0012c0f401007387 */ /* 0x000fe20000100a00 */
[----:B------:R-:W-:Y:S01]  /*11c70*/  IMAD R103, R103, c[0x0][0x190], RZ ;  /* 0x0000640067677a24 */ /* 0x000fe200078e02ff */
[----:B------:R-:W-:Y:S01]  /*11c80*/  LEA R234, P4, R98, R2, 0x2 ;  /* 0x0000000262ea7211 */ /* 0x000fe200078810ff */
[----:B------:R-:W-:Y:S01]  /*11c90*/  IMAD R104, R104, c[0x0][0x190], RZ ;  /* 0x0000640068687a24 */ /* 0x000fe200078e02ff */
[----:B------:R-:W-:Y:S01]  /*11ca0*/  STL.64 [R1+0x12d0], R242 ;  /* 0x0012d0f201007387 */ /* 0x000fe20000100a00 */
[----:B------:R-:W-:Y:S01]  /*11cb0*/  LEA.HI.X.SX32 R237, R96, R0, 0x2, P6 ;  /* 0x0000000060ed7211 */ /* 0x000fe200030f16ff */
[----:B------:R-:W-:Y:S01]  /*11cc0*/  IMAD R105, R105, c[0x0][0x190], RZ ;  /* 0x0000640069697a24 */ /* 0x000fe200078e02ff */
[----:B------:R-:W-:Y:S01]  /*11cd0*/  LEA R232, P3, R99, R2, 0x2 ;  /* 0x0000000263e87211 */ /* 0x000fe200078610ff */
[----:B------:R1:W-:Y:S01]  /*11ce0*/  STL.64 [R1+0x3e0], R4 ;  /* 0x0003e00401007387 */ /* 0x0003e20000100a00 */
[----:B------:R-:W-:-:S02]  /*11cf0*/  LEA.HI.X.SX32 R7, R97, R0, 0x2, P5 ;  /* 0x0000000061077211 */ /* 0x000fc400028f16ff */
[-C--:B------:R-:W-:Y:S01]  /*11d00*/  LEA R230, P2, R100, R2.reuse, 0x2 ;  /* 0x0000000264e67211 */ /* 0x080fe200078410ff */
[----:B------:R-:W-:Y:S01]  /*11d10*/  STL [R1+0x12e8], R240 ;  /* 0x0012e8f001007387 */ /* 0x000fe20000100800 */
[----:B------:R-:W-:Y:S01]  /*11d20*/  LEA R228, P0, R102, R2, 0x2 ;  /* 0x0000000266e47211 */ /* 0x000fe200078010ff */
[----:B------:R-:W-:Y:S01]  /*11d30*/  IMAD R106, R106, c[0x0][0x190], RZ ;  /* 0x000064006a6a7a24 */ /* 0x000fe200078e02ff */
[----:B------:R-:W-:Y:S01]  /*11d40*/  LEA.HI.X.SX32 R235, R98, R0, 0x2, P4 ;  /* 0x0000000062eb7211 */ /* 0x000fe200020f16ff */
[----:B------:R-:W-:Y:S01]  /*11d50*/  STL [R1+0x12d8], R241 ;  /* 0x0012d8f101007387 */ /* 0x000fe20000100800 */
[-C--:B------:R-:W-:Y:S02]  /*11d60*/  LEA R226, P6, R103, R2.reuse, 0x2 ;  /* 0x0000000267e27211 */ /* 0x080fe400078c10ff */
[----:B-1----:R-:W-:Y:S01]  /*11d70*/  LEA R4, P1, R101, R2, 0x2 ;  /* 0x0000000265047211 */ /* 0x002fe200078210ff */
[----:B------:R-:W-:Y:S01]  /*11d80*/  STL.64 [R1+0x12e0], R238 ;  /* 0x0012e0ee01007387 */ /* 0x000fe20000100a00 */
[----:B------:R-:W-:Y:S01]  /*11d90*/  LEA.HI.X.SX32 R233, R99, R0, 0x2, P3 ;  /* 0x0000000063e97211 */ /* 0x000fe200018f16ff */
[----:B------:R-:W-:Y:S01]  /*11da0*/  IMAD R107, R107, c[0x0][0x190], RZ ;  /* 0x000064006b6b7a24 */ /* 0x000fe200078e02ff */
[----:B------:R-:W-:Y:S01]  /*11db0*/  LEA R224, P5, R104, R2, 0x2 ;  /* 0x0000000268e07211 */ /* 0x000fe200078a10ff */
[----:B------:R-:W-:Y:S01]  /*11dc0*/  STL.64 [R1+0x12f0], R236 ;  /* 0x0012f0ec01007387 */ /* 0x000fe20000100a00 */
[-C--:B------:R-:W-:Y:S01]  /*11dd0*/  LEA.HI.X.SX32 R231, R100, R0.reuse, 0x2, P2 ;  /* 0x0000000064e77211 */ /* 0x080fe200010f16ff */
[----:B------:R-:W-:Y:S01]  /*11de0*/  IMAD R108, R108, c[0x0][0x190], RZ ;  /* 0x000064006c6c7a24 */ /* 0x000fe200078e02ff */
[-C--:B------:R-:W-:Y:S01]  /*11df0*/  LEA.HI.X.SX32 R5, R101, R0.reuse, 0x2, P1 ;  /* 0x0000000065057211 */ /* 0x080fe200008f16ff */
[----:B------:R1:W-:Y:S01]  /*11e00*/  STL.64 [R1+0x3e8], R6 ;  /* 0x0003e80601007387 */ /* 0x0003e20000100a00 */
[----:B------:R-:W-:Y:S01]  /*11e10*/  IMAD R109, R109, c[0x0][0x190], RZ ;  /* 0x000064006d6d7a24 */ /* 0x000fe200078e02ff */
[-C--:B------:R-:W-:Y:S01]  /*11e20*/  LEA.HI.X.SX32 R229, R102, R0.reuse, 0x2, P0 ;  /* 0x0000000066e57211 */ /* 0x080fe200000f16ff */
[----:B------:R-:W-:Y:S01]  /*11e30*/  IMAD R110, R110, c[0x0][0x190], RZ ;  /* 0x000064006e6e7a24 */ /* 0x000fe200078e02ff */
        /* <DEDUP_REMOVED lines=8> */
[----:B------:R-:W-:Y:S01]  /*11ec0*/  STL.64 [R1+0x1308], R230 ;  /* 0x001308e601007387 */ /* 0x000fe20000100a00 */
[----:B------:R-:W-:Y:S01]  /*11ed0*/  LEA R220, P2, R107, R2, 0x2 ;  /* 0x000000026bdc7211 */ /* 0x000fe200078410ff */
[----:B------:R-:W-:Y:S01]  /*11ee0*/  IMAD R113, R113, c[0x0][0x190], RZ ;  /* 0x0000640071717a24 */ /* 0x000fe200078e02ff */
[----:B------:R-:W-:Y:S01]  /*11ef0*/  LEA.HI.X.SX32 R7, R105, R0, 0x2, P4 ;  /* 0x0000000069077211 */ /* 0x000fe200020f16ff */
[----:B------:R1:W-:Y:S01]  /*11f00*/  STL.64 [R1+0x3f0], R4 ;  /* 0x0003f00401007387 */ /* 0x0003e20000100a00 */
[-C--:B------:R-:W-:Y:S01]  /*11f10*/  LEA R218, P1, R108, R2.reuse, 0x2 ;  /* 0x000000026cda7211 */ /* 0x080fe200078210ff */
[----:B------:R-:W-:Y:S01]  /*11f20*/  IMAD R114, R114, c[0x0][0x190], RZ ;  /* 0x0000640072727a24 */ /* 0x000fe200078e02ff */
[----:B------:R-:W-:Y:S01]  /*11f30*/  LEA R216, P6, R110, R2, 0x2 ;  /* 0x000000026ed87211 */ /* 0x000fe200078c10ff */
[----:B------:R-:W-:Y:S01]  /*11f40*/  STL.64 [R1+0x1310], R228 ;  /* 0x001310e401007387 */ /* 0x000fe20000100a00 */
[----:B------:R-:W-:Y:S01]  /*11f50*/  LEA.HI.X.SX32 R223, R106, R0, 0x2, P3 ;  /* 0x000000006adf7211 */ /* 0x000fe200018f16ff */
[----:B------:R-:W-:Y:S01]  /*11f60*/  IMAD R115, R115, c[0x0][0x190], RZ ;  /* 0x0000640073737a24 */ /* 0x000fe200078e02ff */
[----:B------:R-:W-:Y:S01]  /*11f70*/  LEA R214, P5, R111, R2, 0x2 ;  /* 0x000000026fd67211 */ /* 0x000fe200078a10ff */
[----:B------:R-:W-:Y:S01]  /*11f80*/  STL.64 [R1+0x1318], R226 ;  /* 0x001318e201007387 */ /* 0x000fe20000100a00 */
[----:B------:R-:W-:-:S02]  /*11f90*/  LEA.HI.X.SX32 R221, R107, R0, 0x2, P2 ;  /* 0x000000006bdd7211 */ /* 0x000fc400010f16ff */
[CC--:B-1----:R-:W-:Y:S01]  /*11fa0*/  LEA R4, P0, R109.reuse, R2.reuse, 0x2 ;  /* 0x000000026d047211 */ /* 0x0c2fe200078010ff */
[----:B------:R-:W-:Y:S01]  /*11fb0*/  STL.64 [R1+0x1320], R224 ;  /* 0x001320e001007387 */ /* 0x000fe20000100a00 */
[----:B------:R-:W-:Y:S01]  /*11fc0*/  LEA R212, P4, R112, R2, 0x2 ;  /* 0x0000000270d47211 */ /* 0x000fe200078810ff */
[----:B------:R-:W-:Y:S01]  /*11fd0*/  IMAD R116, R116, c[0x0][0x190], RZ ;  /* 0x0000640074747a24 */ /* 0x000fe200078e02ff */
[-C--:B------:R-:W-:Y:S01]  /*11fe0*/  LEA.HI.X.SX32 R219, R108, R0.reuse, 0x2, P1 ;  /* 0x000000006cdb7211 */ /* 0x080fe200008f16ff */
[----:B------:R1:W-:Y:S01]  /*11ff0*/  STL.64 [R1+0x3f8], R6 ;  /* 0x0003f80601007387 */ /* 0x0003e20000100a00 */
[-C--:B------:R-:W-:Y:S01]  /*12000*/  LEA.HI.X.SX32 R5, R109, R0.reuse, 0x2, P0 ;  /* 0x000000006d057211 */ /* 0x080fe200000f16ff */
[----:B------:R-:W-:Y:S01]  /*12010*/  IMAD R117, R117, c[0x0][0x190], RZ ;  /* 0x0000640075757a24 */ /* 0x000fe200078e02ff */
[-C--:B------:R-:W-:Y:S01]  /*12020*/  LEA.HI.X.SX32 R217, R110, R0.reuse, 0x2, P6 ;  /* 0x000000006ed97211 */ /* 0x080fe200030f16ff */
[----:B------:R-:W-:Y:S01]  /*12030*/  IMAD R118, R118, c[0x0][0x190], RZ ;  /* 0x0000640076767a24 */ /* 0x000fe200078e02ff */
[----:B------:R-:W-:Y:S01]  /*12040*/  STL.64 [R1+0x1328], R222 ;  /* 0x001328de01007387 */ /* 0x000fe20000100a00 */
[----:B------:R-:W-:Y:S01]  /*12050*/  LEA.HI.X.SX32 R215, R111, R0, 0x2, P5 ;  /* 0x000000006fd77211 */ /* 0x000fe200028f16ff */
[----:B------:R-:W-:Y:S01]  /*12060*/  IMAD R119, R119, c[0x0][0x190], RZ ;  /* 0x0000640077777a24 */ /* 0x000fe200078e02ff */
[-C--:B------:R-:W-:Y:S01]  /*12070*/  LEA R210, P2, R114, R2.reuse, 0x2 ;  /* 0x0000000272d27211 */ /* 0x080fe200078410ff */
[----:B------:R-:W-:Y:S01]  /*12080*/  STL.64 [R1+0x1330], R220 ;  /* 0x001330dc01007387 */ /* 0x000fe20000100a00 */
[----:B-1----:R-:W-:Y:S01]  /*12090*/  LEA R6, P3, R113, R2, 0x2 ;  /* 0x0000000271067211 */ /* 0x002fe200078610ff */
[----:B------:R-:W-:Y:S01]  /*120a0*/  IMAD R120, R120, c[0x0][0x190], RZ ;  /* 0x0000640078787a24 */ /* 0x000fe200078e02ff */
[----:B------:R-:W-:Y:S01]  /*120b0*/  LEA.HI.X.SX32 R213, R112, R0, 0x2, P4 ;  /* 0x0000000070d57211 */ /* 0x000fe200020f16ff */
        /* <DEDUP_REMOVED lines=37> */
[----:B------:R-:W-:-:S02]  /*12310*/  LEA R194, P6, R124, R2, 0x2 ;  /* 0x000000027cc27211 */ /* 0x000fc400078c10ff */
[----:B------:R-:W-:Y:S01]  /*12320*/  LEA R192, P4, R126, R2, 0x2 ;  /* 0x000000027ec07211 */ /* 0x000fe200078810ff */
[----:B------:R-:W-:Y:S01]  /*12330*/  STL.64 [R1+0x1370], R204 ;  /* 0x001370cc01007387 */ /* 0x000fe20000100a00 */
[----:B------:R-:W-:Y:S01]  /*12340*/  LEA.HI.X.SX32 R199, R122, R0, 0x2, P1 ;  /* 0x000000007ac77211 */ /* 0x000fe200008f16ff */
[----:B------:R-:W-:Y:S01]  /*12350*/  IMAD R130, R130, c[0x0][0x190], RZ ;  /* 0x0000640082827a24 */ /* 0x000fe200078e02ff */
[----:B------:R-:W-:Y:S01]  /*12360*/  LEA R190, P3, R127, R2, 0x2 ;  /* 0x000000027fbe7211 */ /* 0x000fe200078610ff */
[----:B------:R-:W-:Y:S01]  /*12370*/  STL.64 [R1+0x1378], R202 ;  /* 0x001378ca01007387 */ /* 0x000fe20000100a00 */
[----:B------:R-:W-:Y:S02]  /*12380*/  LEA.HI.X.SX32 R197, R123, R0, 0x2, P0 ;  /* 0x000000007bc57211 */ /* 0x000fe400000f16ff */
[-C--:B-1----:R-:W-:Y:S01]  /*12390*/  LEA R4, P5, R125, R2.reuse, 0x2 ;  /* 0x000000027d047211 */ /* 0x082fe200078a10ff */
        /* <DEDUP_REMOVED lines=10> */
[----:B------:R-:W-:-:S02]  /*12440*/  LEA.HI.X.SX32 R191, R127, R0, 0x2, P3 ;  /* 0x000000007fbf7211 */ /* 0x000fc400018f16ff */
[----:B------:R-:W-:Y:S01]  /*12450*/  LEA.HI.X.SX32 R189, R128, R0, 0x2, P2 ;  /* 0x0000000080bd7211 */ /* 0x000fe200010f16ff */
[----:B------:R-:W-:Y:S01]  /*12460*/  STL.64 [R1+0x1390], R196 ;  /* 0x001390c401007387 */ /* 0x000fe20000100a00 */
[----:B-1----:R-:W-:-:S03]  /*12470*/  LEA R6, P1, R129, R2, 0x2 ;  /* 0x0000000281067211 */ /* 0x002fc600078210ff */
        /* <DEDUP_REMOVED lines=9> */
[----:B------:R-:W-:-:S03]  /*12510*/  LEA.HI.X.SX32 R187, R130, R0, 0x2, P0 ;  /* 0x0000000082bb7211 */ /* 0x000fc600000f16ff */
[----:B------:R-:W-:Y:S01]  /*12520*/  STL.64 [R1+0x13a8], R190 ;  /* 0x0013a8be01007387 */ /* 0x000fe20000100a00 */
[----:B------:R-:W-:Y:S02]  /*12530*/  LEA.HI.X.SX32 R185, R131, R0, 0x2, P6 ;  /* 0x0000000083b97211 */ /* 0x000fe400030f16ff */
[C---:B-1----:R-:W-:Y:S01]  /*12540*/  LEA R4, P4, R133.reuse, R2, 0x2 ;  /* 0x0000000285047211 */ /* 0x042fe200078810ff */
[----:B------:R-:W-:Y:S01]  /*12550*/  STL.64 [R1+0x13b0], R188 ;  /* 0x0013b0bc01007387 */ /* 0x000fe20000100a00 */
[----:B------:R-:W-:Y:S01]  /*12560*/  IMAD R138, R138, c[0x0][0x190], RZ ;  /* 0x000064008a8a7a24 */ /* 0x000fe200078e02ff */
[-C--:B------:R-:W-:Y:S01]  /*12570*/  LEA.HI.X.SX32 R183, R132, R0.reuse, 0x2, P5 ;  /* 0x0000000084b77211 */ /* 0x080fe200028f16ff */
[----:B------:R-:W-:Y:S01]  /*12580*/  IMAD R174, R174, c[0x0][0x190], RZ ;  /* 0x00006400aeae7a24 */ /* 0x000fe200078e02ff */
[----:B------:R1:W-:Y:S01]  /*12590*/  STL.64 [R1+0xc30], R6 ;  /* 0x000c300601007387 */ /* 0x0003e20000100a00 */
[----:B------:R-:W-:Y:S01]  /*125a0*/  LEA.HI.X.SX32 R5, R133, R0, 0x2, P4 ;  /* 0x0000000085057211 */ /* 0x000fe200020f16ff */
[----:B------:R-:W-:Y:S01]  /*125b0*/  IMAD R135, R135, c[0x0][0x190], RZ ;  /* 0x0000640087877a24 */ /* 0x000fe200078e02ff */
[-C--:B------:R-:W-:Y:S01]  /*125c0*/  LEA R180, P3, R134, R2.reuse, 0x2 ;  /* 0x0000000286b47211 */ /* 0x080fe200078610ff */
[----:B------:R-:W-:Y:S01]  /*125d0*/  IMAD R141, R141, c[0x0][0x190], RZ ;  /* 0x000064008d8d7a24 */ /* 0x000fe200078e02ff */
[----:B------:R-:W-:Y:S01]  /*125e0*/  STL.64 [R1+0x13b8], R186 ;  /* 0x0013b8ba01007387 */ /* 0x000fe20000100a00 */
[----:B------:R-:W-:Y:S01]  /*125f0*/  IMAD.MOV.U32 R41, RZ, RZ, R174 ;  /* 0x000000ffff297224 */ /* 0x000fe200078e00ae */
[----:B------:R-:W-:-:S02]  /*12600*/  LEA R174, P6, R138, R2, 0x2 ;  /* 0x000000028aae7211 */ /* 0x000fc400078c10ff */
[----:B-1----:R-:W-:Y:S01]  /*12610*/  LEA R6, P0, R137, R2, 0x2 ;  /* 0x0000000289067211 */ /* 0x002fe200078010ff */
[----:B------:R-:W-:Y:S01]  /*12620*/  STL.64 [R1+0x13c0], R184 ;  /* 0x0013c0b801007387 */ /* 0x000fe20000100a00 */
[----:B------:R-:W-:Y:S02]  /*12630*/  IMAD R139, R139, c[0x0][0x190], RZ ;  /* 0x000064008b8b7a24 */ /* 0x000fe400078e02ff */
[-C--:B------:R-:W-:Y:S01]  /*12640*/  LEA.HI.X.SX32 R7, R137, R0.reuse, 0x2, P0 ;  /* 0x0000000089077211 */ /* 0x080fe200000f16ff */
[----:B------:R-:W-:Y:S01]  /*12650*/  IMAD R145, R145, c[0x0][0x190], RZ ;  /* 0x0000640091917a24 */ /* 0x000fe200078e02ff */
[----:B------:R-:W-:Y:S01]  /*12660*/  STL [R1+0x13c8], R183 ;  /* 0x0013c8b701007387 */ /* 0x000fe20000100800 */
[----:B------:R-:W-:Y:S01]  /*12670*/  IMAD R249, R45, c[0x0][0x190], RZ ;  /* 0x000064002df97a24 */ /* 0x000fe200078e02ff */
[----:B------:R-:W-:Y:S01]  /*12680*/  LEA.HI.X.SX32 R181, R134, R0, 0x2, P3 ;  /* 0x0000000086b57211 */ /* 0x000fe200018f16ff */
[----:B------:R-:W-:Y:S01]  /*12690*/  IMAD.MOV.U32 R45, RZ, RZ, R178 ;  /* 0x000000ffff2d7224 */ /* 0x000fe200078e00b2 */
[----:B------:R1:W-:Y:S01]  /*126a0*/  STL.64 [R1+0xc38], R4 ;  /* 0x000c380401007387 */ /* 0x0003e20000100a00 */
[----:B------:R-:W-:Y:S01]  /*126b0*/  IMAD R136, R136, c[0x0][0x190], RZ ;  /* 0x0000640088887a24 */ /* 0x000fe200078e02ff */
[----:B------:R-:W-:Y:S01]  /*126c0*/  LEA R178, P2, R135, R2, 0x2 ;  /* 0x0000000287b27211 */ /* 0x000fe200078410ff */
[----:B------:R-:W-:Y:S01]  /*126d0*/  IMAD R142, R142, c[0x0][0x190], RZ ;  /* 0x000064008e8e7a24 */ /* 0x000fe200078e02ff */
[----:B------:R2:W-:Y:S01]  /*126e0*/  STL.64 [R1+0xc40], R6 ;  /* 0x000c400601007387 */ /* 0x0005e20000100a00 */
[----:B------:R-:W-:Y:S01]  /*126f0*/  IMAD.MOV.U32 R37, RZ, RZ, R175 ;  /* 0x000000ffff257224 */ /* 0x000fe200078e00af */
[----:B------:R-:W-:Y:S01]  /*12700*/  LEA.HI.X.SX32 R175, R138, R0, 0x2, P6 ;  /* 0x000000008aaf7211 */ /* 0x000fe200030f16ff */
[----:B------:R-:W-:Y:S01]  /*12710*/  IMAD.MOV.U32 R40, RZ, RZ, R172 ;  /* 0x000000ffff287224 */ /* 0x000fe200078e00ac */
[-C--:B------:R-:W-:Y:S01]  /*12720*/  LEA R172, P5, R139, R2.reuse, 0x2 ;  /* 0x000000028bac7211 */ /* 0x080fe200078a10ff */
[----:B------:R-:W-:Y:S01]  /*12730*/  IMAD R140, R140, c[0x0][0x190], RZ ;  /* 0x000064008c8c7a24 */ /* 0x000fe200078e02ff */
[----:B-1----:R-:W-:Y:S01]  /*12740*/  LEA R4, P3, R141, R2, 0x2 ;  /* 0x000000028d047211 */ /* 0x002fe200078610ff */
[----:B------:R-:W-:-:S02]  /*12750*/  IMAD R146, R146, c[0x0][0x190], RZ ;  /* 0x0000640092927a24 */ /* 0x000fc400078e02ff */
[----:B------:R-:W-:Y:S01]  /*12760*/  IMAD.MOV.U32 R46, RZ, RZ, R179 ;  /* 0x000000ffff2e7224 */ /* 0x000fe200078e00b3 */
[----:B--2---:R-:W-:Y:S01]  /*12770*/  LEA R6, P6, R145, R2, 0x2 ;  /* 0x0000000291067211 */ /* 0x004fe200078c10ff */
[----:B------:R-:W-:Y:S01]  /*12780*/  IMAD.MOV.U32 R36, RZ, RZ, R176 ;  /* 0x000000ffff247224 */ /* 0x000fe200078e00b0 */
[-C--:B------:R-:W-:Y:S01]  /*12790*/  LEA.HI.X.SX32 R179, R135, R0.reuse, 0x2, P2 ;  /* 0x0000000087b37211 */ /* 0x080fe200010f16ff */
[----:B------:R-:W-:Y:S01]  /*127a0*/  IMAD.MOV.U32 R39, RZ, RZ, R173 ;  /* 0x000000ffff277224 */ /* 0x000fe200078e00ad */
[----:B------:R-:W-:Y:S01]  /*127b0*/  LEA.HI.X.SX32 R5, R141, R0, 0x2, P3 ;  /* 0x000000008d057211 */ /* 0x000fe200018f16ff */
[----:B------:R-:W-:Y:S01]  /*127c0*/  IMAD.MOV.U32 R42, RZ, RZ, R168 ;  /* 0x000000ffff2a7224 */ /* 0x000fe200078e00a8 */
[-C--:B------:R-:W-:Y:S01]  /*127d0*/  LEA R176, P1, R136, R2.reuse, 0x2 ;  /* 0x0000000288b07211 */ /* 0x080fe200078210ff */
[----:B------:R-:W-:Y:S01]  /*127e0*/  IMAD R143, R143, c[0x0][0x190], RZ ;  /* 0x000064008f8f7a24 */ /* 0x000fe200078e02ff */
[----:B------:R-:W-:Y:S01]  /*127f0*/  LEA R168, P2, R142, R2, 0x2 ;  /* 0x000000028ea87211 */ /* 0x000fe200078410ff */
[----:B------:R-:W-:Y:S01]  /*12800*/  IMAD R149, R149, c[0x0][0x190], RZ ;  /* 0x0000640095957a24 */ /* 0x000fe200078e02ff */
[-C--:B------:R-:W-:Y:S01]  /*12810*/  LEA.HI.X.SX32 R173, R139, R0.reuse, 0x2, P5 ;  /* 0x000000008bad7211 */ /* 0x080fe200028f16ff */
[----:B------:R-:W-:Y:S01]  /*12820*/  IMAD.MOV.U32 R47, RZ, RZ, R45 ;  /* 0x000000ffff2f7224 */ /* 0x000fe200078e002d */
[----:B------:R-:W-:Y:S01]  /*12830*/  LEA.HI.X.SX32 R7, R145, R0, 0x2, P6 ;  /* 0x0000000091077211 */ /* 0x000fe200030f16ff */
[----:B------:R-:W-:Y:S01]  /*12840*/  IMAD.MOV.U32 R35, RZ, RZ, R177 ;  /* 0x000000ffff237224 */ /* 0x000fe200078e00b1 */
[----:B------:R-:W-:Y:S01]  /*12850*/  MOV R21, R37 ;  /* 0x0000002500157202 */ /* 0x000fe20000000f00 */
[----:B------:R-:W-:-:S02]  /*12860*/  IMAD R144, R144, c[0x0][0x190], RZ ;  /* 0x0000640090907a24 */ /* 0x000fc400078e02ff */
[----:B------:R-:W-:Y:S02]  /*12870*/  IMAD R164, R164, c[0x0][0x190], RZ ;  /* 0x00006400a4a47a24 */ /* 0x000fe400078e02ff */
[----:B------:R-:W-:Y:S01]  /*12880*/  IMAD.MOV.U32 R45, RZ, RZ, R170 ;  /* 0x000000ffff2d7224 */ /* 0x000fe200078e00aa */
[-C--:B------:R-:W-:Y:S01]  /*12890*/  LEA R170, P4, R140, R2.reuse, 0x2 ;  /* 0x000000028caa7211 */ /* 0x080fe200078810ff */
[----:B------:R-:W-:Y:S01]  /*128a0*/  IMAD.MOV.U32 R33, RZ, RZ, R162 ;  /* 0x000000ffff217224 */ /* 0x000fe200078e00a2 */
[----:B------:R-:W-:Y:S01]  /*128b0*/  LEA R162, P5, R146, R2, 0x2 ;  /* 0x0000000292a27211 */ /* 0x000fe200078a10ff */
[----:B------:R-:W-:Y:S01]  /*128c0*/  IMAD R147, R147, c[0x0][0x190], RZ ;  /* 0x0000640093937a24 */ /* 0x000fe200078e02ff */
[-C--:B------:R-:W-:Y:S01]  /*128d0*/  LEA.HI.X.SX32 R177, R136, R0.reuse, 0x2, P1 ;  /* 0x0000000088b17211 */ /* 0x080fe200008f16ff */
[----:B------:R-:W-:Y:S01]  /*128e0*/  IMAD.MOV.U32 R43, RZ, RZ, R169 ;  /* 0x000000ffff2b7224 */ /* 0x000fe200078e00a9 */
[----:B------:R1:W-:Y:S01]  /*128f0*/  STL.64 [R1+0xc48], R4 ;  /* 0x000c480401007387 */ /* 0x0003e20000100a00 */
[----:B------:R-:W-:Y:S01]  /*12900*/  IMAD.MOV.U32 R38, RZ, RZ, R167 ;  /* 0x000000ffff267224 */ /* 0x000fe200078e00a7 */
[----:B------:R-:W-:Y:S01]  /*12910*/  LEA.HI.X.SX32 R169, R142, R0, 0x2, P2 ;  /* 0x000000008ea97211 */ /* 0x000fe200010f16ff */
[----:B------:R-:W-:-:S02]  /*12920*/  IMAD.MOV.U32 R20, RZ, RZ, R39 ;  /* 0x000000ffff147224 */ /* 0x000fc400078e0027 */
[----:B------:R-:W-:Y:S01]  /*12930*/  IMAD.MOV.U32 R34, RZ, RZ, R166 ;  /* 0x000000ffff227224 */ /* 0x000fe200078e00a6 */
[-C--:B------:R-:W-:Y:S01]  /*12940*/  LEA R166, P1, R143, R2.reuse, 0x2 ;  /* 0x000000028fa67211 */ /* 0x080fe200078210ff */
[----:B------:R-:W-:Y:S02]  /*12950*/  IMAD.MOV.U32 R37, RZ, RZ, R41 ;  /* 0x000000ffff257224 */ /* 0x000fe400078e0029 */
[----:B------:R-:W-:Y:S02]  /*12960*/  IMAD.MOV.U32 R12, RZ, RZ, R171 ;  /* 0x000000ffff0c7224 */ /* 0x000fe400078e00ab */
[----:B------:R-:W-:Y:S01]  /*12970*/  IMAD.MOV.U32 R23, RZ, RZ, R35 ;  /* 0x000000ffff177224 */ /* 0x000fe200078e0023 */
[----:B-1----:R-:W-:Y:S01]  /*12980*/  LEA R4, P2, R149, R2, 0x2 ;  /* 0x0000000295047211 */ /* 0x002fe200078410ff */
[----:B------:R-:W-:Y:S01]  /*12990*/  IMAD.MOV.U32 R41, RZ, RZ, R47 ;  /* 0x000000ffff297224 */ /* 0x000fe200078e002f */
[----:B------:R-:W-:Y:S01]  /*129a0*/  LEA.HI.X.SX32 R171, R140, R0, 0x2, P4 ;  /* 0x000000008cab7211 */ /* 0x000fe200020f16ff */
[----:B------:R-:W-:Y:S01]  /*129b0*/  IMAD R165, R165, c[0x0][0x190], RZ ;  /* 0x00006400a5a57a24 */ /* 0x000fe200078e02ff */
[----:B------:R1:W-:Y:S01]  /*129c0*/  STL.64 [R1+0xc50], R6 ;  /* 0x000c500601007387 */ /* 0x0003e20000100a00 */
[----:B------:R-:W-:Y:S01]  /*129d0*/  IMAD.MOV.U32 R47, RZ, RZ, R164 ;  /* 0x000000ffff2f7224 */ /* 0x000fe200078e00a4 */
[----:B------:R-:W-:Y:S01]  /*129e0*/  LEA R164, P0, R144, R2, 0x2 ;  /* 0x0000000290a47211 */ /* 0x000fe200078010ff */
[----:B------:R-:W-:Y:S01]  /*129f0*/  IMAD.MOV.U32 R35, RZ, RZ, R163 ;  /* 0x000000ffff237224 */ /* 0x000fe200078e00a3 */
[----:B------:R-:W-:Y:S01]  /*12a00*/  LEA.HI.X.SX32 R163, R146, R0, 0x2, P5 ;  /* 0x0000000092a37211 */ /* 0x000fe200028f16ff */
[----:B------:R-:W-:-:S02]  /*12a10*/  IMAD R151, R151, c[0x0][0x190], RZ ;  /* 0x0000640097977a24 */ /* 0x000fc400078e02ff */
[----:B------:R-:W-:Y:S01]  /*12a20*/  IMAD.MOV.U32 R39, RZ, RZ, R160 ;  /* 0x000000ffff277224 */ /* 0x000fe200078e00a0 */
[----:B------:R-:W-:Y:S01]  /*12a30*/  LEA R160, P4, R147, R2, 0x2 ;  /* 0x0000000293a07211 */ /* 0x000fe200078810ff */
[----:B------:R-:W-:Y:S01]  /*12a40*/  IMAD.MOV.U32 R26, RZ, RZ, R38 ;  /* 0x000000ffff1a7224 */ /* 0x000fe200078e0026 */
[----:B------:R-:W-:Y:S01]  /*12a50*/  LEA.HI.X.SX32 R167, R143, R0, 0x2, P1 ;  /* 0x000000008fa77211 */ /* 0x000fe200008f16ff */
[----:B------:R-:W-:Y:S01]  /*12a60*/  IMAD.MOV.U32 R22, RZ, RZ, R36 ;  /* 0x000000ffff167224 */ /* 0x000fe200078e0024 */
[----:B-1----:R-:W-:Y:S01]  /*12a70*/  LEA R6, P5, R20, R2, 0x2 ;  /* 0x0000000214067211 */ /* 0x002fe200078a10ff */
[----:B------:R-:W-:Y:S01]  /*12a80*/  IMAD.MOV.U32 R38, RZ, RZ, R45 ;  /* 0x000000ffff267224 */ /* 0x000fe200078e002d */
[----:B------:R-:W-:Y:S01]  /*12a90*/  LEA.HI.X.SX32 R5, R149, R0, 0x2, P2 ;  /* 0x0000000095057211 */ /* 0x000fe200010f16ff */
[----:B------:R-:W-:Y:S02]  /*12aa0*/  IMAD.MOV.U32 R36, RZ, RZ, R46 ;  /* 0x000000ffff247224 */ /* 0x000fe400078e002e */
[----:B------:R-:W-:Y:S01]  /*12ab0*/  IMAD.MOV.U32 R45, RZ, RZ, R156 ;  /* 0x000000ffff2d7224 */ /* 0x000fe200078e009c */
[----:B------:R-:W-:Y:S01]  /*12ac0*/  LEA R156, P1, R12, R2, 0x2 ;  /* 0x000000020c9c7211 */ /* 0x000fe200078210ff */
[----:B------:R-:W-:Y:S01]  /*12ad0*/  IMAD.MOV.U32 R19, RZ, RZ, R40 ;  /* 0x000000ffff137224 */ /* 0x000fe200078e0028 */
[----:B------:R-:W-:Y:S01]  /*12ae0*/  MOV R32, R154 ;  /* 0x0000009a00207202 */ /* 0x000fe20000000f00 */
[----:B------:R-:W-:Y:S01]  /*12af0*/  IMAD.MOV.U32 R46, RZ, RZ, R165 ;  /* 0x000000ffff2e7224 */ /* 0x000fe200078e00a5 */
[----:B------:R-:W-:Y:S01]  /*12b00*/  LEA.HI.X.SX32 R165, R144, R0, 0x2, P0 ;  /* 0x0000000090a57211 */ /* 0x000fe200000f16ff */
[----:B------:R-:W-:Y:S01]  /*12b10*/  IMAD.MOV.U32 R24, RZ, RZ, R43 ;  /* 0x000000ffff187224 */ /* 0x000fe200078e002b */
[----:B------:R-:W-:Y:S01]  /*12b20*/  LEA R154, P0, R151, R2, 0x2 ;  /* 0x00000002979a7211 */ /* 0x000fe200078010ff */
[----:B------:R-:W-:Y:S01]  /*12b30*/  IMAD.MOV.U32 R40, RZ, RZ, R161 ;  /* 0x000000ffff287224 */ /* 0x000fe200078e00a1 */
[-C--:B------:R-:W-:Y:S01]  /*12b40*/  LEA.HI.X.SX32 R161, R147, R0.reuse, 0x2, P4 ;  /* 0x0000000093a17211 */ /* 0x080fe200020f16ff */
[----:B------:R-:W-:Y:S01]  /*12b50*/  IMAD.MOV.U32 R29, RZ, RZ, R35 ;  /* 0x000000ffff1d7224 */ /* 0x000fe200078e0023 */
[----:B------:R-:W-:Y:S01]  /*12b60*/  LEA.HI.X.SX32 R7, R20, R0, 0x2, P5 ;  /* 0x0000000014077211 */ /* 0x000fe200028f16ff */
[----:B------:R-:W-:-:S02]  /*12b70*/  IMAD.MOV.U32 R25, RZ, RZ, R42 ;  /* 0x000000ffff197224 */ /* 0x000fc400078e002a */
[----:B------:R-:W-:Y:S01]  /*12b80*/  IMAD.MOV.U32 R35, RZ, RZ, R150 ;  /* 0x000000ffff237224 */ /* 0x000fe200078e0096 */
[----:B------:R-:W-:Y:S01]  /*12b90*/  LEA R150, P4, R21, R2, 0x2 ;  /* 0x0000000215967211 */ /* 0x000fe200078810ff */
[----:B------:R-:W-:Y:S01]  /*12ba0*/  IMAD.MOV.U32 R42, RZ, RZ, R157 ;  /* 0x000000ffff2a7224 */ /* 0x000fe200078e009d */
[----:B------:R1:W-:Y:S01]  /*12bb0*/  STL.64 [R1+0xc58], R4 ;  /* 0x000c580401007387 */ /* 0x0003e20000100a00 */
[----:B------:R-:W-:Y:S01]  /*12bc0*/  IMAD.MOV.U32 R28, RZ, RZ, R33 ;  /* 0x000000ffff1c7224 */ /* 0x000fe200078e0021 */
[-C--:B------:R-:W-:Y:S01]  /*12bd0*/  LEA.HI.X.SX32 R157, R12, R0.reuse, 0x2, P1 ;  /* 0x000000000c9d7211 */ /* 0x080fe200008f16ff */
[----:B------:R-:W-:Y:S01]  /*12be0*/  IMAD.MOV.U32 R31, RZ, RZ, R155 ;  /* 0x000000ffff1f7224 */ /* 0x000fe200078e009b */
[-C--:B------:R-:W-:Y:S01]  /*12bf0*/  LEA.HI.X.SX32 R155, R151, R0.reuse, 0x2, P0 ;  /* 0x00000000979b7211 */ /* 0x080fe200000f16ff */
[----:B------:R-:W-:Y:S01]  /*12c00*/  IMAD R148, R148, c[0x0][0x190], RZ ;  /* 0x0000640094947a24 */ /* 0x000fe200078e02ff */
[----:B------:R-:W-:Y:S01]  /*12c10*/  LEA.HI.X.SX32 R151, R21, R0, 0x2, P4 ;  /* 0x0000000015977211 */ /* 0x000fe200020f16ff */
[----:B------:R2:W-:Y:S01]  /*12c20*/  STL.64 [R1+0xc60], R6 ;  /* 0x000c600601007387 */ /* 0x0005e20000100a00 */
[----:B------:R-:W-:-:S02]  /*12c30*/  LEA R146, P2, R23, R2, 0x2 ;  /* 0x0000000217927211 */ /* 0x000fc400078410ff */
[CC--:B-1----:R-:W-:Y:S01]  /*12c40*/  LEA R4, P1, R24.reuse, R2.reuse, 0x2 ;  /* 0x0000000218047211 */ /* 0x0c2fe200078210ff */
[----:B------:R-:W-:Y:S01]  /*12c50*/  IMAD.MOV.U32 R33, RZ, RZ, R152 ;  /* 0x000000ffff217224 */ /* 0x000fe200078e0098 */
[----:B------:R-:W-:Y:S02]  /*12c60*/  LEA R152, P6, R19, R2, 0x2 ;  /* 0x0000000213987211 */ /* 0x000fe400078c10ff */
[----:B------:R-:W-:Y:S02]  /*12c70*/  LEA.HI.X.SX32 R5, R24, R0, 0x2, P1 ;  /* 0x0000000018057211 */ /* 0x000fe400008f16ff */
[-C--:B--2---:R-:W-:Y:S01]  /*12c80*/  LEA R6, P4, R28, R2.reuse, 0x2 ;  /* 0x000000021c067211 */ /* 0x084fe200078810ff */
[----:B------:R-:W-:Y:S01]  /*12c90*/  IMAD.MOV.U32 R27, RZ, RZ, R34 ;  /* 0x000000ffff1b7224 */ /* 0x000fe200078e0022 */
[-C--:B------:R-:W-:Y:S01]  /*12ca0*/  LEA R144, P0, R25, R2.reuse, 0x2 ;  /* 0x0000000219907211 */ /* 0x080fe200078010ff */
[----:B------:R-:W-:Y:S01]  /*12cb0*/  IMAD.MOV.U32 R43, RZ, RZ, R158 ;  /* 0x000000ffff2b7224 */ /* 0x000fe200078e009e */
[----:B------:R-:W-:Y:S01]  /*12cc0*/  LEA R158, P3, R148, R2, 0x2 ;  /* 0x00000002949e7211 */ /* 0x000fe200078610ff */
[----:B------:R-:W-:Y:S01]  /*12cd0*/  IMAD.MOV.U32 R30, RZ, RZ, R37 ;  /* 0x000000ffff1e7224 */ /* 0x000fe200078e0025 */
[-C--:B------:R-:W-:Y:S01]  /*12ce0*/  LEA.HI.X.SX32 R147, R23, R0.reuse, 0x2, P2 ;  /* 0x0000000017937211 */ /* 0x080fe200010f16ff */
[----:B------:R-:W-:Y:S01]  /*12cf0*/  IMAD.MOV.U32 R37, RZ, RZ, R153 ;  /* 0x000000ffff257224 */ /* 0x000fe200078e0099 */
[----:B------:R-:W-:Y:S01]  /*12d00*/  LEA.HI.X.SX32 R7, R28, R0, 0x2, P4 ;  /* 0x000000001c077211 */ /* 0x000fe200020f16ff */
[----:B------:R1:W-:Y:S01]  /*12d10*/  STL.64 [R1+0xc68], R4 ;  /* 0x000c680401007387 */ /* 0x0003e20000100a00 */
[----:B------:R-:W-:Y:S01]  /*12d20*/  LEA R136, P2, R41, R2, 0x2 ;  /* 0x0000000229887211 */ /* 0x000fe200078410ff */
[----:B------:R-:W-:Y:S01]  /*12d30*/  IMAD.MOV.U32 R34, RZ, RZ, R159 ;  /* 0x000000ffff227224 */ /* 0x000fe200078e009f */
[----:B------:R-:W-:-:S02]  /*12d40*/  LEA.HI.X.SX32 R153, R19, R0, 0x2, P6 ;  /* 0x0000000013997211 */ /* 0x000fc400030f16ff */
[----:B------:R-:W-:Y:S02]  /*12d50*/  LEA R134, P1, R47, R2, 0x2 ;  /* 0x000000022f867211 */ /* 0x000fe400078210ff */
[----:B------:R-:W-:Y:S02]  /*12d60*/  LEA.HI.X.SX32 R145, R25, R0, 0x2, P0 ;  /* 0x0000000019917211 */ /* 0x000fe400000f16ff */
[----:B------:R-:W-:Y:S01]  /*12d70*/  LEA R142, P6, R26, R2, 0x2 ;  /* 0x000000021a8e7211 */ /* 0x000fe200078c10ff */
[----:B------:R2:W-:Y:S01]  /*12d80*/  STL.64 [R1+0xc70], R6 ;  /* 0x000c700601007387 */ /* 0x0005e20000100a00 */
[----:B------:R-:W-:Y:S02]  /*12d90*/  LEA.HI.X.SX32 R159, R148, R0, 0x2, P3 ;  /* 0x00000000949f7211 */ /* 0x000fe400018f16ff */
[-C--:B-1----:R-:W-:Y:S02]  /*12da0*/  LEA R4, P0, R46, R2.reuse, 0x2 ;  /* 0x000000022e047211 */ /* 0x082fe400078010ff */
[----:B------:R-:W-:-:S02]  /*12db0*/  LEA R140, P5, R27, R2, 0x2 ;  /* 0x000000021b8c7211 */ /* 0x000fc400078a10ff */
[----:B------:R-:W-:Y:S02]  /*12dc0*/  LEA R148, P3, R22, R2, 0x2 ;  /* 0x0000000216947211 */ /* 0x000fe400078610ff */
[-C--:B------:R-:W-:Y:S02]  /*12dd0*/  LEA.HI.X.SX32 R137, R41, R0.reuse, 0x2, P2 ;  /* 0x0000000029897211 */ /* 0x080fe400010f16ff */
[----:B------:R-:W3:Y:S01]  /*12de0*/  LDL.LU R41, [R1+0xa8] ;  /* 0x0000a80001297983 */ /* 0x000ee20000300800 */
[-C--:B------:R-:W-:Y:S02]  /*12df0*/  LEA.HI.X.SX32 R135, R47, R0.reuse, 0x2, P1 ;  /* 0x000000002f877211 */ /* 0x080fe400008f16ff */
[-C--:B------:R-:W-:Y:S01]  /*12e00*/  LEA.HI.X.SX32 R143, R26, R0.reuse, 0x2, P6 ;  /* 0x000000001a8f7211 */ /* 0x080fe200030f16ff */
[----:B------:R-:W4:Y:S01]  /*12e10*/  LDL.LU R47, [R1+0xac] ;  /* 0x0000ac00012f7983 */ /* 0x000f220000300800 */
[----:B------:R-:W-:Y:S02]  /*12e20*/  LEA.HI.X.SX32 R5, R46, R0, 0x2, P0 ;  /* 0x000000002e057211 */ /* 0x000fe400000f16ff */
[----:B------:R-:W-:Y:S01]  /*12e30*/  LEA R132, P6, R45, R2, 0x2 ;  /* 0x000000022d847211 */ /* 0x000fe200078c10ff */
[----:B------:R-:W4:Y:S01]  /*12e40*/  LDL.LU R46, [R1+0xb0] ;  /* 0x0000b000012e7983 */ /* 0x000f220000300800 */
[----:B------:R-:W-:-:S02]  /*12e50*/  LEA.HI.X.SX32 R141, R27, R0, 0x2, P5 ;  /* 0x000000001b8d7211 */ /* 0x000fc400028f16ff */
[----:B------:R-:W-:Y:S02]  /*12e60*/  LEA.HI.X.SX32 R149, R22, R0, 0x2, P3 ;  /* 0x0000000016957211 */ /* 0x000fe400018f16ff */
[CC--:B------:R-:W-:Y:S02]  /*12e70*/  LEA R130, P5, R42.reuse, R2.reuse, 0x2 ;  /* 0x000000022a827211 */ /* 0x0c0fe400078a10ff */
[-C--:B------:R-:W-:Y:S01]  /*12e80*/  LEA R138, P3, R29, R2.reuse, 0x2 ;  /* 0x000000021d8a7211 */ /* 0x080fe200078610ff */
[----:B------:R1:W-:Y:S01]  /*12e90*/  STL.64 [R1+0xc78], R4 ;  /* 0x000c780401007387 */ /* 0x0003e20000100a00 */
[----:B------:R-:W-:Y:S02]  /*12ea0*/  LEA R128, P4, R43, R2, 0x2 ;  /* 0x000000022b807211 */ /* 0x000fe400078810ff */
[-C--:B------:R-:W-:Y:S02]  /*12eb0*/  LEA.HI.X.SX32 R133, R45, R0.reuse, 0x2, P6 ;  /* 0x000000002d857211 */ /* 0x080fe400030f16ff */
[----:B------:R-:W4:Y:S01]  /*12ec0*/  LDL.LU R45, [R1+0xb4] ;  /* 0x0000b400012d7983 */ /* 0x000f220000300800 */
[----:B------:R-:W-:-:S02]  /*12ed0*/  LEA.HI.X.SX32 R131, R42, R0, 0x2, P5 ;  /* 0x000000002a837211 */ /* 0x000fc400028f16ff */
[----:B------:R-:W-:Y:S01]  /*12ee0*/  LEA.HI.X.SX32 R139, R29, R0, 0x2, P3 ;  /* 0x000000001d8b7211 */ /* 0x000fe200018f16ff */
[----:B------:R-:W4:Y:S01]  /*12ef0*/  LDL.LU R42, [R1+0xb8] ;  /* 0x0000b800012a7983 */ /* 0x000f220000300800 */
[----:B--2---:R-:W-:Y:S02]  /*12f00*/  LEA R6, P3, R39, R2, 0x2 ;  /* 0x0000000227067211 */ /* 0x004fe400078610ff */
[-C--:B------:R-:W-:Y:S02]  /*12f10*/  LEA.HI.X.SX32 R129, R43, R0.reuse, 0x2, P4 ;  /* 0x000000002b817211 */ /* 0x080fe400020f16ff */
[----:B------:R-:W2:Y:S01]  /*12f20*/  LDL.LU R43, [R1+0xbc] ;  /* 0x0000bc00012b7983 */ /* 0x000ea20000300800 */
[----:B------:R-:W-:Y:S02]  /*12f30*/  LEA.HI.X.SX32 R7, R39, R0, 0x2, P3 ;  /* 0x0000000027077211 */ /* 0x000fe400018f16ff */
[-C--:B------:R-:W-:Y:S01]  /*12f40*/  LEA R126, P2, R36, R2.reuse, 0x2 ;  /* 0x00000002247e7211 */ /* 0x080fe200078410ff */
[----:B------:R-:W2:Y:S01]  /*12f50*/  LDL.LU R39, [R1+0xc0] ;  /* 0x0000c00001277983 */ /* 0x000ea20000300800 */
[----:B------:R-:W-:-:S02]  /*12f60*/  LEA R124, P1, R37, R2, 0x2 ;  /* 0x00000002257c7211 */ /* 0x000fc400078210ff */
[----:B------:R-:W-:Y:S01]  /*12f70*/  LEA R122, P0, R35, R2, 0x2 ;  /* 0x00000002237a7211 */ /* 0x000fe200078010ff */
[----:B------:R1:W-:Y:S01]  /*12f80*/  STL.64 [R1+0xc80], R6 ;  /* 0x000c800601007387 */ /* 0x0003e20000100a00 */
[-C--:B------:R-:W-:Y:S02]  /*12f90*/  LEA.HI.X.SX32 R127, R36, R0.reuse, 0x2, P2 ;  /* 0x00000000247f7211 */ /* 0x080fe400010f16ff */
[-C--:B------:R-:W-:Y:S01]  /*12fa0*/  LEA.HI.X.SX32 R125, R37, R0.reuse, 0x2, P1 ;  /* 0x00000000257d7211 */ /* 0x080fe200008f16ff */
[----:B------:R-:W2:Y:S01]  /*12fb0*/  LDL.LU R36, [R1+0xc4] ;  /* 0x0000c40001247983 */ /* 0x000ea20000300800 */
[----:B------:R-:W-:Y:S02]  /*12fc0*/  LEA.HI.X.SX32 R123, R35, R0, 0x2, P0 ;  /* 0x00000000237b7211 */ /* 0x000fe400000f16ff */
[C---:B-1----:R-:W-:Y:S01]  /*12fd0*/  LEA R4, P6, R33.reuse, R2, 0x2 ;  /* 0x0000000221047211 */ /* 0x042fe200078c10ff */
[----:B------:R-:W2:Y:S04]  /*12fe0*/  LDL.LU R37, [R1+0xc8] ;  /* 0x0000c80001257983 */ /* 0x000ea80000300800 */
[----:B------:R-:W2:Y:S01]  /*12ff0*/  LDL.LU R35, [R1+0xcc] ;  /* 0x0000cc0001237983 */ /* 0x000ea20000300800 */
[----:B------:R-:W-:-:S03]  /*13000*/  LEA.HI.X.SX32 R5, R33, R0, 0x2, P6 ;  /* 0x0000000021057211 */ /* 0x000fc600030f16ff */
[----:B------:R-:W2:Y:S01]  /*13010*/  LDL.LU R33, [R1+0xd0] ;  /* 0x0000d00001217983 */ /* 0x000ea20000300800 */
[-C--:B------:R-:W-:Y:S02]  /*13020*/  LEA R120, P5, R30, R2.reuse, 0x2 ;  /* 0x000000021e787211 */ /* 0x080fe400078a10ff */
[-C--:B------:R-:W-:Y:S02]  /*13030*/  LEA R6, P2, R34, R2.reuse, 0x2 ;  /* 0x0000000222067211 */ /* 0x080fe400078410ff */
[-C--:B------:R-:W-:Y:S02]  /*13040*/  LEA R118, P4, R31, R2.reuse, 0x2 ;  /* 0x000000021f767211 */ /* 0x080fe400078810ff */
[----:B------:R-:W-:Y:S01]  /*13050*/  LEA R116, P3, R32, R2, 0x2 ;  /* 0x0000000220747211 */ /* 0x000fe200078610ff */
[----:B------:R4:W-:Y:S01]  /*13060*/  STL.64 [R1+0xc88], R4 ;  /* 0x000c880401007387 */ /* 0x0009e20000100a00 */
[-C--:B------:R-:W-:Y:S02]  /*13070*/  LEA.HI.X.SX32 R121, R30, R0.reuse, 0x2, P5 ;  /* 0x000000001e797211 */ /* 0x080fe400028f16ff */
[----:B------:R-:W-:Y:S01]  /*13080*/  LEA.HI.X.SX32 R7, R34, R0, 0x2, P2 ;  /* 0x0000000022077211 */ /* 0x000fe200010f16ff */
[----:B------:R-:W2:Y:S01]  /*13090*/  LDL.LU R30, [R1+0xd4] ;  /* 0x0000d400011e7983 */ /* 0x000ea20000300800 */
[----:B------:R-:W-:-:S02]  /*130a0*/  LEA R114, P1, R38, R2, 0x2 ;  /* 0x0000000226727211 */ /* 0x000fc400078210ff */
[----:B------:R-:W-:Y:S02]  /*130b0*/  LEA.HI.X.SX32 R119, R31, R0, 0x2, P4 ;  /* 0x000000001f777211 */ /* 0x000fe400020f16ff */
[----:B------:R-:W-:Y:S01]  /*130c0*/  LEA R112, P0, R40, R2, 0x2 ;  /* 0x0000000228707211 */ /* 0x000fe200078010ff */
[----:B------:R-:W2:Y:S01]  /*130d0*/  LDL.LU R31, [R1+0xd8] ;  /* 0x0000d800011f7983 */ /* 0x000ea20000300800 */
[----:B------:R-:W-:-:S03]  /*130e0*/  LEA.HI.X.SX32 R117, R32, R0, 0x2, P3 ;  /* 0x0000000020757211 */ /* 0x000fc600018f16ff */
[----:B------:R-:W2:Y:S01]  /*130f0*/  LDL.LU R32, [R1+0xdc] ;  /* 0x0000dc0001207983 */ /* 0x000ea20000300800 */
[----:B------:R-:W-:-:S03]  /*13100*/  LEA.HI.X.SX32 R115, R38, R0, 0x2, P1 ;  /* 0x0000000026737211 */ /* 0x000fc600008f16ff */
[----:B------:R-:W2:Y:S01]  /*13110*/  LDL.LU R34, [R1+0xe0] ;  /* 0x0000e00001227983 */ /* 0x000ea20000300800 */
[----:B------:R-:W-:-:S03]  /*13120*/  LEA.HI.X.SX32 R113, R40, R0, 0x2, P0 ;  /* 0x0000000028717211 */ /* 0x000fc600000f16ff */
[----:B------:R2:W-:Y:S04]  /*13130*/  STL.64 [R1+0xc90], R6 ;  /* 0x000c900601007387 */ /* 0x0005e80000100a00 */
[----:B------:R-:W2:Y:S04]  /*13140*/  LDL.LU R38, [R1+0xe4] ;  /* 0x0000e40001267983 */ /* 0x000ea80000300800 */
[----:B------:R-:W2:Y:S01]  /*13150*/  LDL.LU R40, [R1+0x448] ;  /* 0x0004480001287983 */ /* 0x000ea20000300800 */
[-C--:B---3--:R-:W-:Y:S02]  /*13160*/  LEA R110, P6, R41, R2.reuse, 0x2 ;  /* 0x00000002296e7211 */ /* 0x088fe400078c10ff */
[----:B----4-:R-:W-:-:S02]  /*13170*/  LEA R4, P5, R47, R2, 0x2 ;  /* 0x000000022f047211 */ /* 0x010fc400078a10ff */
[-C--:B------:R-:W-:Y:S02]  /*13180*/  LEA.HI.X.SX32 R111, R41, R0.reuse, 0x2, P6 ;  /* 0x00000000296f7211 */ /* 0x080fe400030f16ff */
[----:B------:R-:W3:Y:S01]  /*13190*/  LDL.LU R41, [R1+0x44c] ;  /* 0x00044c0001297983 */ /* 0x000ee20000300800 */
[----:B------:R-:W-:Y:S02]  /*131a0*/  LEA.HI.X.SX32 R5, R47, R0, 0x2, P5 ;  /* 0x000000002f057211 */ /* 0x000fe400028f16ff */
[C---:B------:R-:W-:Y:S01]  /*131b0*/  LEA R108, P4, R46.reuse, R2, 0x2 ;  /* 0x000000022e6c7211 */ /* 0x040fe200078810ff */
[----:B------:R-:W4:Y:S03]  /*131c0*/  LDL.LU R47, [R1+0x450] ;  /* 0x00045000012f7983 */ /* 0x000f260000300800 */
[----:B------:R-:W-:Y:S01]  /*131d0*/  LEA.HI.X.SX32 R109, R46, R0, 0x2, P4 ;  /* 0x000000002e6d7211 */ /* 0x000fe200020f16ff */
[----:B------:R1:W-:Y:S04]  /*131e0*/  STL.64 [R1+0xc98], R4 ;  /* 0x000c980401007387 */ /* 0x0003e80000100a00 */
[----:B------:R-:W4:Y:S01]  /*131f0*/  LDL.LU R46, [R1+0x454] ;  /* 0x00045400012e7983 */ /* 0x000f220000300800 */
[----:B------:R-:W-:-:S02]  /*13200*/  LEA R106, P3, R45, R2, 0x2 ;  /* 0x000000022d6a7211 */ /* 0x000fc400078610ff */
[C---:B------:R-:W-:Y:S02]  /*13210*/  LEA R104, P2, R42.reuse, R2, 0x2 ;  /* 0x000000022a687211 */ /* 0x040fe400078410ff */
[----:B------:R-:W-:Y:S02]  /*13220*/  LEA.HI.X.SX32 R107, R45, R0, 0x2, P3 ;  /* 0x000000002d6b7211 */ /* 0x000fe400018f16ff */
[----:B------:R-:W4:Y:S01]  /*13230*/  LDL.LU R45, [R1+0x458] ;  /* 0x00045800012d7983 */ /* 0x000f220000300800 */
[C---:B--2---:R-:W-:Y:S02]  /*13240*/  LEA R6, P1, R43.reuse, R2, 0x2 ;  /* 0x000000022b067211 */ /* 0x044fe400078210ff */
[-C--:B------:R-:W-:Y:S02]  /*13250*/  LEA.HI.X.SX32 R105, R42, R0.reuse, 0x2, P2 ;  /* 0x000000002a697211 */ /* 0x080fe400010f16ff */
[----:B------:R-:W2:Y:S01]  /*13260*/  LDL.LU R42, [R1+0x45c] ;  /* 0x00045c00012a7983 */ /* 0x000ea20000300800 */
[----:B------:R-:W-:-:S02]  /*13270*/  LEA.HI.X.SX32 R7, R43, R0, 0x2, P1 ;  /* 0x000000002b077211 */ /* 0x000fc400008f16ff */
[C---:B------:R-:W-:Y:S01]  /*13280*/  LEA R102, P0, R39.reuse, R2, 0x2 ;  /* 0x0000000227667211 */ /* 0x040fe200078010ff */
[----:B------:R-:W2:Y:S03]  /*13290*/  LDL.LU R43, [R1+0x460] ;  /* 0x00046000012b7983 */ /* 0x000ea60000300800 */
[----:B------:R-:W-:Y:S01]  /*132a0*/  LEA.HI.X.SX32 R103, R39, R0, 0x2, P0 ;  /* 0x0000000027677211 */ /* 0x000fe200000f16ff */
[----:B------:R1:W-:Y:S01]  /*132b0*/  STL.64 [R1+0xca0], R6 ;  /* 0x000ca00601007387 */ /* 0x0003e20000100a00 */
[CC--:B------:R-:W-:Y:S02]  /*132c0*/  LEA R100, P6, R36.reuse, R2.reuse, 0x2 ;  /* 0x0000000224647211 */ /* 0x0c0fe400078c10ff */
[----:B------:R-:W-:Y:S01]  /*132d0*/  LEA R98, P5, R37, R2, 0x2 ;  /* 0x0000000225627211 */ /* 0x000fe200078a10ff */
[----:B------:R-:W2:Y:S01]  /*132e0*/  LDL.LU R39, [R1+0x464] ;  /* 0x0004640001277983 */ /* 0x000ea20000300800 */
[----:B------:R-:W-:-:S02]  /*132f0*/  LEA.HI.X.SX32 R101, R36, R0, 0x2, P6 ;  /* 0x0000000024657211 */ /* 0x000fc400030f16ff */
[----:B-1----:R-:W-:Y:S01]  /*13300*/  LEA R4, P4, R35, R2, 0x2 ;  /* 0x0000000223047211 */ /* 0x002fe200078810ff */
[----:B------:R-:W2:Y:S01]  /*13310*/  LDL.LU R36, [R1+0x468] ;  /* 0x0004680001247983 */ /* 0x000ea20000300800 */
[-C--:B------:R-:W-:Y:S02]  /*13320*/  LEA.HI.X.SX32 R99, R37, R0.reuse, 0x2, P5 ;  /* 0x0000000025637211 */ /* 0x080fe400028f16ff */
[----:B------:R-:W-:Y:S01]  /*13330*/  LEA.HI.X.SX32 R5, R35, R0, 0x2, P4 ;  /* 0x0000000023057211 */ /* 0x000fe200020f16ff */
[----:B------:R-:W2:Y:S01]  /*13340*/  LDL.LU R37, [R1+0x46c] ;  /* 0x00046c0001257983 */ /* 0x000ea20000300800 */
[----:B------:R-:W-:-:S03]  /*13350*/  LEA R96, P3, R33, R2, 0x2 ;  /* 0x0000000221607211 */ /* 0x000fc600078610ff */
[----:B------:R-:W2:Y:S01]  /*13360*/  LDL.LU R35, [R1+0x470] ;  /* 0x0004700001237983 */ /* 0x000ea20000300800 */
[----:B------:R-:W-:-:S03]  /*13370*/  LEA.HI.X.SX32 R97, R33, R0, 0x2, P3 ;  /* 0x0000000021617211 */ /* 0x000fc600018f16ff */
[----:B------:R3:W-:Y:S04]  /*13380*/  STL.64 [R1+0xca8], R4 ;  /* 0x000ca80401007387 */ /* 0x0007e80000100a00 */
[----:B------:R-:W2:Y:S01]  /*13390*/  LDL.LU R33, [R1+0x474] ;  /* 0x0004740001217983 */ /* 0x000ea20000300800 */
[-C--:B------:R-:W-:Y:S02]  /*133a0*/  LEA R94, P2, R30, R2.reuse, 0x2 ;  /* 0x000000021e5e7211 */ /* 0x080fe400078410ff */
[-C--:B------:R-:W-:Y:S02]  /*133b0*/  LEA R92, P1, R31, R2.reuse, 0x2 ;  /* 0x000000021f5c7211 */ /* 0x080fe400078210ff */
[----:B------:R-:W-:Y:S02]  /*133c0*/  LEA R6, P0, R32, R2, 0x2 ;  /* 0x0000000220067211 */ /* 0x000fe400078010ff */
[----:B------:R-:W-:-:S02]  /*133d0*/  LEA.HI.X.SX32 R95, R30, R0, 0x2, P2 ;  /* 0x000000001e5f7211 */ /* 0x000fc400010f16ff */
[----:B------:R-:W-:Y:S01]  /*133e0*/  LEA.HI.X.SX32 R7, R32, R0, 0x2, P0 ;  /* 0x0000000020077211 */ /* 0x000fe200000f16ff */
[----:B------:R-:W2:Y:S01]  /*133f0*/  LDL.LU R30, [R1+0x478] ;  /* 0x00047800011e7983 */ /* 0x000ea20000300800 */
[----:B------:R-:W-:Y:S02]  /*13400*/  LEA R90, P6, R34, R2, 0x2 ;  /* 0x00000002225a7211 */ /* 0x000fe400078c10ff */
[----:B------:R-:W-:Y:S02]  /*13410*/  LEA.HI.X.SX32 R93, R31, R0, 0x2, P1 ;  /* 0x000000001f5d7211 */ /* 0x000fe400008f16ff */
[----:B------:R-:W2:Y:S01]  /*13420*/  LDL.LU R31, [R1+0x47c] ;  /* 0x00047c00011f7983 */ /* 0x000ea20000300800 */
[----:B------:R-:W-:-:S03]  /*13430*/  LEA R88, P5, R38, R2, 0x2 ;  /* 0x0000000226587211 */ /* 0x000fc600078a10ff */
[----:B------:R-:W2:Y:S01]  /*13440*/  LDL.LU R29, [R1+0x480] ;  /* 0x00048000011d7983 */ /* 0x000ea20000300800 */
[----:B------:R-:W-:-:S03]  /*13450*/  LEA R86, P4, R40, R2, 0x2 ;  /* 0x0000000228567211 */ /* 0x000fc600078810ff */
[----:B------:R2:W-:Y:S01]  /*13460*/  STL.64 [R1+0xcb0], R6 ;  /* 0x000cb00601007387 */ /* 0x0005e20000100a00 */
[-C--:B------:R-:W-:Y:S02]  /*13470*/  LEA.HI.X.SX32 R91, R34, R0.reuse, 0x2, P6 ;  /* 0x00000000225b7211 */ /* 0x080fe400030f16ff */
[-C--:B------:R-:W-:Y:S01]  /*13480*/  LEA.HI.X.SX32 R89, R38, R0.reuse, 0x2, P5 ;  /* 0x0000000026597211 */ /* 0x080fe200028f16ff */
[----:B------:R-:W2:Y:S01]  /*13490*/  LDL.LU R32, [R1+0x484] ;  /* 0x0004840001207983 */ /* 0x000ea20000300800 */
[----:B------:R-:W-:-:S03]  /*134a0*/  LEA.HI.X.SX32 R87, R40, R0, 0x2, P4 ;  /* 0x0000000028577211 */ /* 0x000fc600020f16ff */
[----:B------:R-:W2:Y:S04]  /*134b0*/  LDL.LU R34, [R1+0x488] ;  /* 0x0004880001227983 */ /* 0x000ea80000300800 */
[----:B------:R-:W2:Y:S04]  /*134c0*/  LDL.LU R38, [R1+0x48c] ;  /* 0x00048c0001267983 */ /* 0x000ea80000300800 */
[----:B------:R-:W2:Y:S01]  /*134d0*/  LDL.LU R40, [R1+0x490] ;  /* 0x0004900001287983 */ /* 0x000ea20000300800 */
[----:B---3--:R-:W-:-:S04]  /*134e0*/  LEA R4, P3, R41, R2, 0x2 ;  /* 0x0000000229047211 */ /* 0x008fc800078610ff */
[----:B------:R-:W-:Y:S02]  /*134f0*/  LEA.HI.X.SX32 R5, R41, R0, 0x2, P3 ;  /* 0x0000000029057211 */ /* 0x000fe400018f16ff */
[----:B----4-:R-:W-:-:S03]  /*13500*/  LEA R84, P2, R47, R2, 0x2 ;  /* 0x000000022f547211 */ /* 0x010fc600078410ff */
[----:B------:R1:W-:Y:S01]  /*13510*/  STL.64 [R1+0xcb8], R4 ;  /* 0x000cb80401007387 */ /* 0x0003e20000100a00 */
[C---:B------:R-:W-:Y:S02]  /*13520*/  LEA R82, P1, R46.reuse, R2, 0x2 ;  /* 0x000000022e527211 */ /* 0x040fe400078210ff */
[-C--:B------:R-:W-:Y:S02]  /*13530*/  LEA.HI.X.SX32 R85, R47, R0.reuse, 0x2, P2 ;  /* 0x000000002f557211 */ /* 0x080fe400010f16ff */
[----:B------:R-:W3:Y:S01]  /*13540*/  LDL.LU R47, [R1+0x494] ;  /* 0x00049400012f7983 */ /* 0x000ee20000300800 */
[----:B------:R-:W-:-:S03]  /*13550*/  LEA.HI.X.SX32 R83, R46, R0, 0x2, P1 ;  /* 0x000000002e537211 */ /* 0x000fc600008f16ff */
[----:B------:R-:W4:Y:S01]  /*13560*/  LDL.LU R46, [R1+0x498] ;  /* 0x00049800012e7983 */ /* 0x000f220000300800 */
[CC--:B------:R-:W-:Y:S02]  /*13570*/  LEA R80, P0, R45.reuse, R2.reuse, 0x2 ;  /* 0x000000022d507211 */ /* 0x0c0fe400078010ff */
[C---:B--2---:R-:W-:Y:S02]  /*13580*/  LEA R6, P6, R42.reuse, R2, 0x2 ;  /* 0x000000022a067211 */ /* 0x044fe400078c10ff */
[-C--:B------:R-:W-:Y:S02]  /*13590*/  LEA.HI.X.SX32 R81, R45, R0.reuse, 0x2, P0 ;  /* 0x000000002d517211 */ /* 0x080fe400000f16ff */
[----:B------:R-:W2:Y:S01]  /*135a0*/  LDL.LU R45, [R1+0x49c] ;  /* 0x00049c00012d7983 */ /* 0x000ea20000300800 */
[----:B------:R-:W-:Y:S02]  /*135b0*/  LEA.HI.X.SX32 R7, R42, R0, 0x2, P6 ;  /* 0x000000002a077211 */ /* 0x000fe400030f16ff */
[C---:B------:R-:W-:Y:S01]  /*135c0*/  LEA R78, P5, R43.reuse, R2, 0x2 ;  /* 0x000000022b4e7211 */ /* 0x040fe200078a10ff */
[----:B------:R-:W3:Y:S03]  /*135d0*/  LDL.LU R42, [R1+0x4a0] ;  /* 0x0004a000012a7983 */ /* 0x000ee60000300800 */
[----:B------:R-:W-:-:S02]  /*135e0*/  LEA.HI.X.SX32 R79, R43, R0, 0x2, P5 ;  /* 0x000000002b4f7211 */ /* 0x000fc400028f16ff */
[C---:B------:R-:W-:Y:S01]  /*135f0*/  LEA R76, P4, R39.reuse, R2, 0x2 ;  /* 0x00000002274c7211 */ /* 0x040fe200078810ff */
[----:B------:R1:W-:Y:S03]  /*13600*/  STL.64 [R1+0xcc0], R6 ;  /* 0x000cc00601007387 */ /* 0x0003e60000100a00 */
[----:B------:R-:W-:Y:S01]  /*13610*/  LEA.HI.X.SX32 R77, R39, R0, 0x2, P4 ;  /* 0x00000000274d7211 */ /* 0x000fe200020f16ff */
[----:B------:R-:W3:Y:S01]  /*13620*/  LDL.LU R43, [R1+0x4a4] ;  /* 0x0004a400012b7983 */ /* 0x000ee20000300800 */
[-C--:B------:R-:W-:Y:S02]  /*13630*/  LEA R74, P3, R36, R2.reuse, 0x2 ;  /* 0x00000002244a7211 */ /* 0x080fe400078610ff */
[C---:B-1----:R-:W-:Y:S01]  /*13640*/  LEA R4, P2, R37.reuse, R2, 0x2 ;  /* 0x0000000225047211 */ /* 0x042fe200078410ff */
[----:B------:R-:W4:Y:S04]  /*13650*/  LDL.LU R41, [R1+0x4a8] ;  /* 0x0004a80001297983 */ /* 0x000f280000300800 */
[----:B------:R-:W4:Y:S01]  /*13660*/  LDL.LU R39, [R1+0x4ac] ;  /* 0x0004ac0001277983 */ /* 0x000f220000300800 */
[----:B------:R-:W-:-:S02]  /*13670*/  LEA.HI.X.SX32 R5, R37, R0, 0x2, P2 ;  /* 0x0000000025057211 */ /* 0x000fc400010f16ff */
[----:B------:R-:W-:Y:S02]  /*13680*/  LEA R72, P1, R35, R2, 0x2 ;  /* 0x0000000223487211 */ /* 0x000fe400078210ff */
[----:B------:R-:W-:Y:S02]  /*13690*/  LEA.HI.X.SX32 R75, R36, R0, 0x2, P3 ;  /* 0x00000000244b7211 */ /* 0x000fe400018f16ff */
[----:B------:R-:W-:Y:S01]  /*136a0*/  LEA R70, P0, R33, R2, 0x2 ;  /* 0x0000000221467211 */ /* 0x000fe200078010ff */
[----:B------:R-:W4:Y:S01]  /*136b0*/  LDL.LU R36, [R1+0x4b0] ;  /* 0x0004b00001247983 */ /* 0x000f220000300800 */
[----:B------:R-:W-:-:S03]  /*136c0*/  LEA.HI.X.SX32 R73, R35, R0, 0x2, P1 ;  /* 0x0000000023497211 */ /* 0x000fc600008f16ff */
[----:B------:R-:W4:Y:S01]  /*136d0*/  LDL.LU R37, [R1+0x4b4] ;  /* 0x0004b40001257983 */ /* 0x000f220000300800 */
[----:B------:R-:W-:-:S03]  /*136e0*/  LEA.HI.X.SX32 R71, R33, R0, 0x2, P0 ;  /* 0x0000000021477211 */ /* 0x000fc600000f16ff */
[----:B------:R1:W-:Y:S04]  /*136f0*/  STL.64 [R1+0xcc8], R4 ;  /* 0x000cc80401007387 */ /* 0x0003e80000100a00 */
[----:B------:R-:W4:Y:S04]  /*13700*/  LDL.LU R35, [R1+0x4b8] ;  /* 0x0004b80001237983 */ /* 0x000f280000300800 */
[----:B------:R-:W4:Y:S01]  /*13710*/  LDL.LU R33, [R1+0x4bc] ;  /* 0x0004bc0001217983 */ /* 0x000f220000300800 */
[-C--:B------:R-:W-:Y:S02]  /*13720*/  LEA R6, P5, R31, R2.reuse, 0x2 ;  /* 0x000000021f067211 */ /* 0x080fe400078a10ff */
[----:B------:R-:W-:-:S02]  /*13730*/  LEA R68, P6, R30, R2, 0x2 ;  /* 0x000000021e447211 */ /* 0x000fc400078c10ff */
[----:B------:R-:W-:Y:S02]  /*13740*/  LEA.HI.X.SX32 R7, R31, R0, 0x2, P5 ;  /* 0x000000001f077211 */ /* 0x000fe400028f16ff */
[C---:B------:R-:W-:Y:S02]  /*13750*/  LEA R66, P4, R29.reuse, R2, 0x2 ;  /* 0x000000021d427211 */ /* 0x040fe400078810ff */
[-C--:B------:R-:W-:Y:S02]  /*13760*/  LEA.HI.X.SX32 R69, R30, R0.reuse, 0x2, P6 ;  /* 0x000000001e457211 */ /* 0x080fe400030f16ff */
[----:B------:R-:W4:Y:S01]  /*13770*/  LDL.LU R30, [R1+0x4c0] ;  /* 0x0004c000011e7983 */ /* 0x000f220000300800 */
[----:B------:R-:W-:-:S03]  /*13780*/  LEA.HI.X.SX32 R67, R29, R0, 0x2, P4 ;  /* 0x000000001d437211 */ /* 0x000fc600020f16ff */
[----:B------:R-:W4:Y:S04]  /*13790*/  LDL.LU R31, [R1+0x4c4] ;  /* 0x0004c400011f7983 */ /* 0x000f280000300800 */
[----:B------:R2:W-:Y:S01]  /*137a0*/  STL.64 [R1+0xcd0], R6 ;  /* 0x000cd00601007387 */ /* 0x0005e20000100a00 */
[----:B-1----:R-:W-:-:S03]  /*137b0*/  LEA R4, P1, R38, R2, 0x2 ;  /* 0x0000000226047211 */ /* 0x002fc600078210ff */
[----:B------:R-:W4:Y:S01]  /*137c0*/  LDL.LU R29, [R1+0x4c8] ;  /* 0x0004c800011d7983 */ /* 0x000f220000300800 */
[----:B------:R-:W-:Y:S02]  /*137d0*/  LEA.HI.X.SX32 R5, R38, R0, 0x2, P1 ;  /* 0x0000000026057211 */ /* 0x000fe400008f16ff */
[C---:B------:R-:W-:Y:S01]  /*137e0*/  LEA R60, P0, R40.reuse, R2, 0x2 ;  /* 0x00000002283c7211 */ /* 0x040fe200078010ff */
[----:B------:R-:W4:Y:S04]  /*137f0*/  LDL.LU R27, [R1+0x4cc] ;  /* 0x0004cc00011b7983 */ /* 0x000f280000300800 */
[----:B------:R-:W4:Y:S01]  /*13800*/  LDL.LU R24, [R1+0x4d0] ;  /* 0x0004d00001187983 */ /* 0x000f220000300800 */
[----:B------:R-:W-:-:S03]  /*13810*/  LEA.HI.X.SX32 R61, R40, R0, 0x2, P0 ;  /* 0x00000000283d7211 */ /* 0x000fc600000f16ff */
[----:B------:R4:W-:Y:S01]  /*13820*/  STL.64 [R1+0xcd8], R4 ;  /* 0x000cd80401007387 */ /* 0x0009e20000100a00 */
[----:B------:R-:W-:-:S03]  /*13830*/  LEA R64, P3, R32, R2, 0x2 ;  /* 0x0000000220407211 */ /* 0x000fc600078610ff */
[----:B------:R-:W4:Y:S04]  /*13840*/  LDL.LU R25, [R1+0x4d4] ;  /* 0x0004d40001197983 */ /* 0x000f280000300800 */
[----:B------:R-:W4:Y:S01]  /*13850*/  LDL.LU R23, [R1+0x4d8] ;  /* 0x0004d80001177983 */ /* 0x000f220000300800 */
[----:B------:R-:W-:Y:S02]  /*13860*/  LEA.HI.X.SX32 R65, R32, R0, 0x2, P3 ;  /* 0x0000000020417211 */ /* 0x000fe400018f16ff */
[----:B--2---:R-:W-:-:S04]  /*13870*/  LEA R6, P4, R45, R2, 0x2 ;  /* 0x000000022d067211 */ /* 0x004fc800078810ff */
[----:B------:R-:W-:-:S05]  /*13880*/  LEA.HI.X.SX32 R7, R45, R0, 0x2, P4 ;  /* 0x000000002d077211 */ /* 0x000fca00020f16ff */
[----:B------:R-:W-:Y:S04]  /*13890*/  STL.64 [R1+0xce0], R6 ;  /* 0x000ce00601007387 */ /* 0x000fe80000100a00 */
[----:B------:R-:W2:Y:S01]  /*138a0*/  LDL.LU R21, [R1+0x4dc] ;  /* 0x0004dc0001157983 */ /* 0x000ea20000300800 */
[----:B---3--:R-:W-:-:S03]  /*138b0*/  LEA R54, P3, R42, R2, 0x2 ;  /* 0x000000022a367211 */ /* 0x008fc600078610ff */
[----:B------:R-:W3:Y:S04]  /*138c0*/  LDL.LU R17, [R1+0x4e0] ;  /* 0x0004e00001117983 */ /* 0x000ee80000300800 */
[----:B------:R-:W3:Y:S01]  /*138d0*/  LDL.LU R19, [R1+0x4e4] ;  /* 0x0004e40001137983 */ /* 0x000ee20000300800 */
[----:B----4-:R-:W-:-:S03]  /*138e0*/  LEA R4, P0, R39, R2, 0x2 ;  /* 0x0000000227047211 */ /* 0x010fc600078010ff */
[----:B------:R-:W4:Y:S01]  /*138f0*/  LDL.LU R16, [R1+0x4e8] ;  /* 0x0004e80001107983 */ /* 0x000f220000300800 */
[----:B------:R-:W-:-:S03]  /*13900*/  LEA.HI.X.SX32 R5, R39, R0, 0x2, P0 ;  /* 0x0000000027057211 */ /* 0x000fc600000f16ff */
[----:B------:R-:W4:Y:S01]  /*13910*/  LDL.LU R10, [R1+0x4ec] ;  /* 0x0004ec00010a7983 */ /* 0x000f220000300800 */
[----:B------:R-:W-:-:S03]  /*13920*/  LEA.HI.X.SX32 R55, R42, R0, 0x2, P3 ;  /* 0x000000002a377211 */ /* 0x000fc600018f16ff */
[----:B------:R-:W4:Y:S04]  /*13930*/  LDL.LU R13, [R1+0x4f0] ;  /* 0x0004f000010d7983 */ /* 0x000f280000300800 */
[----:B------:R1:W-:Y:S04]  /*13940*/  STL.64 [R1+0xce8], R4 ;  /* 0x000ce80401007387 */ /* 0x0003e80000100a00 */
[----:B------:R-:W4:Y:S04]  /*13950*/  LDL.LU R12, [R1+0x4f4] ;  /* 0x0004f400010c7983 */ /* 0x000f280000300800 */
[----:B------:R-:W4:Y:S01]  /*13960*/  LDL.LU R11, [R1+0x4f8] ;  /* 0x0004f800010b7983 */ /* 0x000f220000300800 */
[----:B------:R-:W-:-:S03]  /*13970*/  LEA R8, P3, R33, R2, 0x2 ;  /* 0x0000000221087211 */ /* 0x000fc600078610ff */
[----:B-1----:R-:W4:Y:S01]  /*13980*/  LDL.LU R4, [R1+0x500] ;  /* 0x0005000001047983 */ /* 0x002f220000300800 */
[----:B------:R-:W-:-:S03]  /*13990*/  LEA.HI.X.SX32 R9, R33, R0, 0x2, P3 ;  /* 0x0000000021097211 */ /* 0x000fc600018f16ff */
[----:B------:R-:W4:Y:S04]  /*139a0*/  LDL.LU R6, [R1+0x508] ;  /* 0x0005080001067983 */ /* 0x000f280000300800 */
[----:B------:R-:W4:Y:S04]  /*139b0*/  LDL.LU R7, [R1+0x510] ;  /* 0x0005100001077983 */ /* 0x000f280000300800 */
[----:B------:R-:W4:Y:S04]  /*139c0*/  LDL.LU R5, [R1+0x518] ;  /* 0x0005180001057983 */ /* 0x000f280000300800 */
[----:B------:R-:W4:Y:S04]  /*139d0*/  LDL.LU R3, [R1+0x524] ;  /* 0x0005240001037983 */ /* 0x000f280000300800 */
[----:B------:R-:W4:Y:S04]  /*139e0*/  LDL.LU R245, [R1+0x528] ;  /* 0x0005280001f57983 */ /* 0x000f280000300800 */
[----:B------:R2:W-:Y:S04]  /*139f0*/  STL.64 [R1+0xcf0], R8 ;  /* 0x000cf00801007387 */ /* 0x0005e80000100a00 */
[----:B------:R-:W4:Y:S04]  /*13a00*/  LDL.LU R247, [R1+0x520] ;  /* 0x0005200001f77983 */ /* 0x000f280000300800 */
[----:B------:R-:W4:Y:S04]  /*13a10*/  LDL.LU R246, [R1+0x514] ;  /* 0x0005140001f67983 */ /* 0x000f280000300800 */
[----:B------:R-:W4:Y:S01]  /*13a20*/  LDL.LU R252, [R1+0x50c] ;  /* 0x00050c0001fc7983 */ /* 0x000f220000300800 */
[----:B------:R-:W-:-:S02]  /*13a30*/  LEA R62, P2, R34, R2, 0x2 ;  /* 0x00000002223e7211 */ /* 0x000fc400078410ff */
[----:B------:R-:W-:Y:S02]  /*13a40*/  LEA R58, P6, R47, R2, 0x2 ;  /* 0x000000022f3a7211 */ /* 0x000fe400078c10ff */
[----:B------:R-:W-:Y:S02]  /*13a50*/  LEA.HI.X.SX32 R63, R34, R0, 0x2, P2 ;  /* 0x00000000223f7211 */ /* 0x000fe400010f16ff */
[----:B------:R-:W-:Y:S02]  /*13a60*/  LEA R52, P2, R43, R2, 0x2 ;  /* 0x000000022b347211 */ /* 0x000fe400078410ff */
[----:B------:R-:W-:Y:S02]  /*13a70*/  LEA.HI.X.SX32 R59, R47, R0, 0x2, P6 ;  /* 0x000000002f3b7211 */ /* 0x000fe400030f16ff */
[-C--:B------:R-:W-:Y:S02]  /*13a80*/  LEA R56, P5, R46, R2.reuse, 0x2 ;  /* 0x000000022e387211 */ /* 0x080fe400078a10ff */
[----:B------:R-:W-:-:S02]  /*13a90*/  LEA R48, P6, R36, R2, 0x2 ;  /* 0x0000000224307211 */ /* 0x000fc400078c10ff */
[----:B------:R-:W-:Y:S02]  /*13aa0*/  LEA.HI.X.SX32 R53, R43, R0, 0x2, P2 ;  /* 0x000000002b357211 */ /* 0x000fe400010f16ff */
[-C--:B------:R-:W-:Y:S02]  /*13ab0*/  LEA R50, P1, R41, R2.reuse, 0x2 ;  /* 0x0000000229327211 */ /* 0x080fe400078210ff */
[----:B------:R-:W-:Y:S02]  /*13ac0*/  LEA R42, P2, R30, R2, 0x2 ;  /* 0x000000021e2a7211 */ /* 0x000fe400078410ff */
[-C--:B------:R-:W-:Y:S02]  /*13ad0*/  LEA.HI.X.SX32 R57, R46, R0.reuse, 0x2, P5 ;  /* 0x000000002e397211 */ /* 0x080fe400028f16ff */
[----:B------:R-:W-:Y:S02]  /*13ae0*/  LEA.HI.X.SX32 R49, R36, R0, 0x2, P6 ;  /* 0x0000000024317211 */ /* 0x000fe400030f16ff */
[----:B------:R-:W-:-:S02]  /*13af0*/  LEA R46, P5, R37, R2, 0x2 ;  /* 0x00000002252e7211 */ /* 0x000fc400078a10ff */
[----:B------:R-:W-:Y:S02]  /*13b00*/  LEA.HI.X.SX32 R51, R41, R0, 0x2, P1 ;  /* 0x0000000029337211 */ /* 0x000fe400008f16ff */
[----:B------:R-:W-:Y:S02]  /*13b10*/  LEA R14, P6, R27, R2, 0x2 ;  /* 0x000000021b0e7211 */ /* 0x000fe400078c10ff */
[----:B------:R-:W-:Y:S02]  /*13b20*/  LEA.HI.X.SX32 R43, R30, R0, 0x2, P2 ;  /* 0x000000001e2b7211 */ /* 0x000fe400010f16ff */
[----:B------:R-:W-:Y:S02]  /*13b30*/  LEA R40, P1, R31, R2, 0x2 ;  /* 0x000000021f287211 */ /* 0x000fe400078210ff */
[-C--:B------:R-:W-:Y:S02]  /*13b40*/  LEA.HI.X.SX32 R47, R37, R0.reuse, 0x2, P5 ;  /* 0x00000000252f7211 */ /* 0x080fe400028f16ff */
[----:B------:R-:W-:-:S02]  /*13b50*/  LEA.HI.X.SX32 R15, R27, R0, 0x2, P6 ;  /* 0x000000001b0f7211 */ /* 0x000fc400030f16ff */
[C---:B------:R-:W-:Y:S02]  /*13b60*/  LEA R36, P5, R24.reuse, R2, 0x2 ;  /* 0x0000000218247211 */ /* 0x040fe400078a10ff */
[-C--:B------:R-:W-:Y:S01]  /*13b70*/  LEA.HI.X.SX32 R41, R31, R0.reuse, 0x2, P1 ;  /* 0x000000001f297211 */ /* 0x080fe200008f16ff */
[----:B------:R4:W-:Y:S01]  /*13b80*/  STL.64 [R1+0xd00], R14 ;  /* 0x000d000e01007387 */ /* 0x0009e20000100a00 */
[----:B------:R-:W-:Y:S02]  /*13b90*/  LEA.HI.X.SX32 R37, R24, R0, 0x2, P5 ;  /* 0x0000000018257211 */ /* 0x000fe400028f16ff */
[-C--:B------:R-:W-:Y:S02]  /*13ba0*/  LEA R44, P4, R35, R2.reuse, 0x2 ;  /* 0x00000002232c7211 */ /* 0x080fe400078810ff */
[----:B------:R-:W-:Y:S02]  /*13bb0*/  LEA R38, P0, R29, R2, 0x2 ;  /* 0x000000021d267211 */ /* 0x000fe400078010ff */
[----:B------:R-:W-:-:S02]  /*13bc0*/  LEA.HI.X.SX32 R45, R35, R0, 0x2, P4 ;  /* 0x00000000232d7211 */ /* 0x000fc400020f16ff */
[----:B------:R-:W-:Y:S02]  /*13bd0*/  LEA R34, P4, R25, R2, 0x2 ;  /* 0x0000000219227211 */ /* 0x000fe400078810ff */
[-C--:B------:R-:W-:Y:S02]  /*13be0*/  LEA.HI.X.SX32 R39, R29, R0.reuse, 0x2, P0 ;  /* 0x000000001d277211 */ /* 0x080fe400000f16ff */
[----:B------:R-:W-:Y:S02]  /*13bf0*/  LEA.HI.X.SX32 R35, R25, R0, 0x2, P4 ;  /* 0x0000000019237211 */ /* 0x000fe400020f16ff */
[----:B------:R-:W-:-:S04]  /*13c00*/  LEA R32, P3, R23, R2, 0x2 ;  /* 0x0000000217207211 */ /* 0x000fc800078610ff */
[----:B------:R-:W-:Y:S01]  /*13c10*/  LEA.HI.X.SX32 R33, R23, R0, 0x2, P3 ;  /* 0x0000000017217211 */ /* 0x000fe200018f16ff */
[----:B------:R-:W-:Y:S02]  /*13c20*/  IMAD R250, R250, c[0x0][0x184], RZ ;  /* 0x00006100fafa7a24 */ /* 0x000fe400078e02ff */
[----:B------:R-:W-:Y:S01]  /*13c30*/  IMAD.MOV.U32 R231, RZ, RZ, c[0x0][0x188] ;  /* 0x00006200ffe77624 */ /* 0x000fe200078e00ff */
[----:B--2---:R-:W-:-:S04]  /*13c40*/  LEA R8, P2, R21, R2, 0x2 ;  /* 0x0000000215087211 */ /* 0x004fc800078410ff */
[----:B------:R-:W-:Y:S02]  /*13c50*/  LEA.HI.X.SX32 R9, R21, R0, 0x2, P2 ;  /* 0x0000000015097211 */ /* 0x000fe400010f16ff */
[----:B---3--:R-:W-:-:S03]  /*13c60*/  LEA R30, P1, R17, R2, 0x2 ;  /* 0x00000002111e7211 */ /* 0x008fc600078210ff */
[----:B------:R1:W-:Y:S01]  /*13c70*/  STL.64 [R1+0xd08], R8 ;  /* 0x000d080801007387 */ /* 0x0003e20000100a00 */
[----:B------:R-:W-:Y:S02]  /*13c80*/  LEA.HI.X.SX32 R31, R17, R0, 0x2, P1 ;  /* 0x00000000111f7211 */ /* 0x000fe400008f16ff */
[----:B----4-:R-:W-:-:S04]  /*13c90*/  LEA R14, P5, R10, R2, 0x2 ;  /* 0x000000020a0e7211 */ /* 0x010fc800078a10ff */
[----:B------:R-:W-:-:S05]  /*13ca0*/  LEA.HI.X.SX32 R15, R10, R0, 0x2, P5 ;  /* 0x000000000a0f7211 */ /* 0x000fca00028f16ff */
[----:B------:R-:W-:Y:S01]  /*13cb0*/  STL.64 [R1+0xd10], R14 ;  /* 0x000d100e01007387 */ /* 0x000fe20000100a00 */
[----:B-1----:R-:W-:-:S04]  /*13cc0*/  LEA R8, P1, R4, R2, 0x2 ;  /* 0x0000000204087211 */ /* 0x002fc800078210ff */
[----:B------:R-:W-:-:S05]  /*13cd0*/  LEA.HI.X.SX32 R9, R4, R0, 0x2, P1 ;  /* 0x0000000004097211 */ /* 0x000fca00008f16ff */
[----:B------:R1:W-:Y:S01]  /*13ce0*/  STL.64 [R1+0xd18], R8 ;  /* 0x000d180801007387 */ /* 0x0003e20000100a00 */
[-C--:B------:R-:W-:Y:S02]  /*13cf0*/  LEA R28, P0, R19, R2.reuse, 0x2 ;  /* 0x00000002131c7211 */ /* 0x080fe400078010ff */
[-C--:B------:R-:W-:Y:S01]  /*13d00*/  LEA R26, P6, R16, R2.reuse, 0x2 ;  /* 0x00000002101a7211 */ /* 0x080fe200078c10ff */
[----:B------:R-:W2:Y:S01]  /*13d10*/  LDL.LU R233, [R1+0x51c] ;  /* 0x00051c0001e97983 */ /* 0x000ea20000300800 */
[----:B-1----:R-:W-:-:S03]  /*13d20*/  LEA R8, P1, R246, R2, 0x2 ;  /* 0x00000002f6087211 */ /* 0x002fc600078210ff */
[----:B------:R-:W3:Y:S01]  /*13d30*/  LDL.LU R234, [R1+0x53c] ;  /* 0x00053c0001ea7983 */ /* 0x000ee20000300800 */
[----:B------:R-:W-:-:S03]  /*13d40*/  LEA.HI.X.SX32 R9, R246, R0, 0x2, P1 ;  /* 0x00000000f6097211 */ /* 0x000fc600008f16ff */
[----:B------:R-:W4:Y:S04]  /*13d50*/  LDL.LU R236, [R1+0x84] ;  /* 0x0000840001ec7983 */ /* 0x000f280000300800 */
[----:B------:R-:W1:Y:S01]  /*13d60*/  S2R R246, SR_TID.X ;  /* 0x0000000000f67919 */ /* 0x000e620000002100 */
[----:B------:R-:W-:Y:S02]  /*13d70*/  LEA R24, P4, R13, R2, 0x2 ;  /* 0x000000020d187211 */ /* 0x000fe400078810ff */
[----:B------:R-:W-:Y:S01]  /*13d80*/  LEA.HI.X.SX32 R29, R19, R0, 0x2, P0 ;  /* 0x00000000131d7211 */ /* 0x000fe200000f16ff */
[----:B------:R-:W4:Y:S01]  /*13d90*/  LDL.LU R237, [R1+0x8c] ;  /* 0x00008c0001ed7983 */ /* 0x000f220000300800 */
[-C--:B------:R-:W-:Y:S02]  /*13da0*/  LEA R18, P0, R6, R2.reuse, 0x2 ;  /* 0x0000000206127211 */ /* 0x080fe400078010ff */
[----:B------:R-:W-:Y:S01]  /*13db0*/  LEA R20, P2, R11, R2, 0x2 ;  /* 0x000000020b147211 */ /* 0x000fe200078410ff */
[----:B------:R-:W4:Y:S01]  /*13dc0*/  LDL.LU R238, [R1+0x94] ;  /* 0x0000940001ee7983 */ /* 0x000f220000300800 */
[----:B------:R-:W-:-:S02]  /*13dd0*/  LEA.HI.X.SX32 R27, R16, R0, 0x2, P6 ;  /* 0x00000000101b7211 */ /* 0x000fc400030f16ff */
[----:B------:R-:W-:Y:S02]  /*13de0*/  LEA.HI.X.SX32 R25, R13, R0, 0x2, P4 ;  /* 0x000000000d197211 */ /* 0x000fe400020f16ff */
[-C--:B------:R-:W-:Y:S02]  /*13df0*/  LEA R16, P6, R7, R2.reuse, 0x2 ;  /* 0x0000000207107211 */ /* 0x080fe400078c10ff */
[----:B------:R-:W-:Y:S02]  /*13e00*/  LEA R186, P4, R3, R2, 0x2 ;  /* 0x0000000203ba7211 */ /* 0x000fe400078810ff */
[-C--:B------:R-:W-:Y:S02]  /*13e10*/  LEA.HI.X.SX32 R19, R6, R0.reuse, 0x2, P0 ;  /* 0x0000000006137211 */ /* 0x080fe400000f16ff */
[----:B------:R-:W-:Y:S02]  /*13e20*/  LEA.HI.X.SX32 R21, R11, R0, 0x2, P2 ;  /* 0x000000000b157211 */ /* 0x000fe400010f16ff */
[----:B------:R-:W-:-:S02]  /*13e30*/  LEA R184, P0, R252, R2, 0x2 ;  /* 0x00000002fcb87211 */ /* 0x000fc400078010ff */
[----:B-1----:R-:W-:Y:S02]  /*13e40*/  SHF.R.U32.HI R232, RZ, 0x6, R246 ;  /* 0x00000006ffe87819 */ /* 0x002fe400000116f6 */
[-C--:B------:R-:W-:Y:S02]  /*13e50*/  LEA R22, P3, R12, R2.reuse, 0x2 ;  /* 0x000000020c167211 */ /* 0x080fe400078610ff */
[-C--:B------:R-:W-:Y:S02]  /*13e60*/  LEA R14, P5, R5, R2.reuse, 0x2 ;  /* 0x00000002050e7211 */ /* 0x080fe400078a10ff */
[----:B------:R-:W-:Y:S02]  /*13e70*/  LEA R10, P2, R247, R2, 0x2 ;  /* 0x00000002f70a7211 */ /* 0x000fe400078410ff */
[-C--:B------:R-:W-:Y:S02]  /*13e80*/  LEA.HI.X.SX32 R17, R7, R0.reuse, 0x2, P6 ;  /* 0x0000000007117211 */ /* 0x080fe400030f16ff */
[----:B------:R-:W-:-:S02]  /*13e90*/  LEA.HI.X.SX32 R187, R3, R0, 0x2, P4 ;  /* 0x0000000003bb7211 */ /* 0x000fc400020f16ff */
[----:B------:R-:W-:Y:S02]  /*13ea0*/  SGXT.U32 R232, R232, 0x1 ;  /* 0x00000001e8e8781a */ /* 0x000fe40000000000 */
[----:B------:R-:W-:Y:S02]  /*13eb0*/  LEA R6, P6, R249, R2, 0x2 ;  /* 0x00000002f9067211 */ /* 0x000fe400078c10ff */
[-C--:B------:R-:W-:Y:S01]  /*13ec0*/  LEA.HI.X.SX32 R185, R252, R0.reuse, 0x2, P0 ;  /* 0x00000000fcb97211 */ /* 0x080fe200000f16ff */
[----:B------:R-:W-:Y:S01]  /*13ed0*/  STL.64 [R1+0xd20], R186 ;  /* 0x000d20ba01007387 */ /* 0x000fe20000100a00 */
[-C--:B------:R-:W-:Y:S02]  /*13ee0*/  LEA.HI.X.SX32 R23, R12, R0.reuse, 0x2, P3 ;  /* 0x000000000c177211 */ /* 0x080fe400018f16ff */
[-C--:B------:R-:W-:Y:S02]  /*13ef0*/  LEA.HI.X.SX32 R15, R5, R0.reuse, 0x2, P5 ;  /* 0x00000000050f7211 */ /* 0x080fe400028f16ff */
[----:B------:R-:W-:Y:S01]  /*13f00*/  LEA.HI.X.SX32 R11, R247, R0, 0x2, P2 ;  /* 0x00000000f70b7211 */ /* 0x000fe200010f16ff */
[----:B------:R-:W-:Y:S01]  /*13f10*/  IMAD R247, R232, c[0x0][0x188], RZ ;  /* 0x00006200e8f77a24 */ /* 0x000fe200078e02ff */
[----:B------:R-:W-:-:S02]  /*13f20*/  LEA R12, P3, R245, R2, 0x2 ;  /* 0x00000002f50c7211 */ /* 0x000fc400078610ff */
[----:B------:R-:W-:Y:S02]  /*13f30*/  LEA R4, P5, R248, R2, 0x2 ;  /* 0x00000002f8047211 */ /* 0x000fe400078a10ff */
[----:B------:R-:W-:Y:S02]  /*13f40*/  LEA.HI.X.SX32 R7, R249, R0, 0x2, P6 ;  /* 0x00000000f9077211 */ /* 0x000fe400030f16ff */
[----:B------:R-:W-:Y:S01]  /*13f50*/  LEA R2, P4, R251, R2, 0x2 ;  /* 0x00000002fb027211 */ /* 0x000fe200078810ff */
[----:B------:R-:W4:Y:S01]  /*13f60*/  LDL.LU R249, [R1+0x13d0] ;  /* 0x0013d00001f97983 */ /* 0x000f220000300800 */
[----:B------:R-:W-:Y:S01]  /*13f70*/  IMAD R246, R232, c[0x0][0x188], RZ ;  /* 0x00006200e8f67a24 */ /* 0x000fe200078e02ff */
[----:B------:R-:W-:Y:S02]  /*13f80*/  LEA.HI.X.SX32 R5, R248, R0, 0x2, P5 ;  /* 0x00000000f8057211 */ /* 0x000fe400028f16ff */
[----:B------:R-:W4:Y:S01]  /*13f90*/  LDL.LU R239, [R1+0x9c] ;  /* 0x00009c0001ef7983 */ /* 0x000f220000300800 */
[----:B------:R-:W-:Y:S01]  /*13fa0*/  IMAD R247, R231, 0x2, R247 ;  /* 0x00000002e7f77824 */ /* 0x000fe200078e02f7 */
[----:B------:R-:W-:-:S02]  /*13fb0*/  LEA R248, P0, R250, c[0x0][0x160], 0x2 ;  /* 0x00005800faf87a11 */ /* 0x000fc400078010ff */
[----:B------:R1:W-:Y:S01]  /*13fc0*/  STL.64 [R1+0xd28], R184 ;  /* 0x000d28b801007387 */ /* 0x0003e20000100a00 */
[-C--:B------:R-:W-:Y:S01]  /*13fd0*/  LEA.HI.X.SX32 R3, R251, R0.reuse, 0x2, P4 ;  /* 0x00000000fb037211 */ /* 0x080fe200020f16ff */
[C---:B------:R-:W-:Y:S02]  /*13fe0*/  IMAD R235, R232.reuse, c[0x0][0x188], RZ ;  /* 0x00006200e8eb7a24 */ /* 0x040fe400078e02ff */
[----:B------:R-:W4:Y:S01]  /*13ff0*/  LDL.LU R242, [R1+0xf0] ;  /* 0x0000f00001f27983 */ /* 0x000f220000300800 */
[----:B------:R-:W-:Y:S01]  /*14000*/  IMAD R232, R232, c[0x0][0x188], RZ ;  /* 0x00006200e8e87a24 */ /* 0x000fe200078e02ff */
[----:B------:R-:W-:Y:S01]  /*14010*/  LEA.HI.X.SX32 R13, R245, R0, 0x2, P3 ;  /* 0x00000000f50d7211 */ /* 0x000fe200018f16ff */
[----:B------:R-:W-:Y:S01]  /*14020*/  IMAD R246, R231, 0x2, R246 ;  /* 0x00000002e7f67824 */ /* 0x000fe200078e02f6 */
[----:B------:R-:W4:Y:S01]  /*14030*/  LDL.LU R251, [R1+0x13cc] ;  /* 0x0013cc0001fb7983 */ /* 0x000f220000300800 */
[----:B------:R-:W-:-:S03]  /*14040*/  LEA.HI.X.SX32 R0, R250, c[0x0][0x164], 0x2, P0 ;  /* 0x00005900fa007a11 */ /* 0x000fc600000f16ff */
[----:B------:R-:W4:Y:S01]  /*14050*/  LDL.LU R243, [R1+0xf4] ;  /* 0x0000f40001f37983 */ /* 0x000f220000300800 */
[----:B------:R-:W-:-:S03]  /*14060*/  LEA R214, P6, R247, R248, 0x2 ;  /* 0x000000f8f7d67211 */ /* 0x000fc600078c10ff */
[----:B------:R-:W4:Y:S01]  /*14070*/  LDL.LU R244, [R1+0x414] ;  /* 0x0004140001f47983 */ /* 0x000f220000300800 */
[----:B------:R-:W-:Y:S01]  /*14080*/  IMAD R246, R231, 0x2, R246 ;  /* 0x00000002e7f67824 */ /* 0x000fe200078e02f6 */
[----:B-1----:R-:W-:Y:S02]  /*14090*/  LEA R184, P0, R232, R248, 0x2 ;  /* 0x000000f8e8b87211 */ /* 0x002fe400078010ff */
[----:B------:R-:W4:Y:S01]  /*140a0*/  LDL.LU R245, [R1+0x410] ;  /* 0x0004100001f57983 */ /* 0x000f220000300800 */
[----:B------:R-:W-:-:S03]  /*140b0*/  LEA.HI.X.SX32 R215, R247, R0, 0x2, P6 ;  /* 0x00000000f7d77211 */ /* 0x000fc600030f16ff */
[----:B------:R-:W4:Y:S01]  /*140c0*/  LDL.LU R241, [R1+0x40c] ;  /* 0x00040c0001f17983 */ /* 0x000f220000300800 */
[----:B------:R-:W-:-:S03]  /*140d0*/  LEA.HI.X.SX32 R185, R232, R0, 0x2, P0 ;  /* 0x00000000e8b97211 */ /* 0x000fc600000f16ff */
[----:B------:R-:W4:Y:S01]  /*140e0*/  LDL.LU R247, [R1+0x408] ;  /* 0x0004080001f77983 */ /* 0x000f220000300800 */
[----:B------:R-:W-:-:S03]  /*140f0*/  LEA R186, P1, R246, R248, 0x2 ;  /* 0x000000f8f6ba7211 */ /* 0x000fc600078210ff */
[----:B------:R1:W-:Y:S01]  /*14100*/  STL.64 [R1+0xe0], R184 ;  /* 0x0000e0b801007387 */ /* 0x0003e20000100a00 */
[----:B------:R-:W-:-:S03]  /*14110*/  LEA.HI.X.SX32 R187, R246, R0, 0x2, P1 ;  /* 0x00000000f6bb7211 */ /* 0x000fc600008f16ff */
[----:B------:R-:W4:Y:S01]  /*14120*/  LDL.LU R246, [R1+0x30c] ;  /* 0x00030c0001f67983 */ /* 0x000f220000300800 */
[----:B------:R-:W-:-:S04]  /*14130*/  IMAD R235, R231, 0x2, R235 ;  /* 0x00000002e7eb7824 */ /* 0x000fc800078e02eb */
[----:B------:R-:W-:-:S04]  /*14140*/  IMAD R235, R231, 0x2, R235 ;  /* 0x00000002e7eb7824 */ /* 0x000fc800078e02eb */
[----:B------:R-:W-:-:S05]  /*14150*/  IMAD R235, R231, 0x2, R235 ;  /* 0x00000002e7eb7824 */ /* 0x000fca00078e02eb */
[C---:B------:R-:W-:Y:S01]  /*14160*/  LEA R216, P2, R235.reuse, R248, 0x2 ;  /* 0x000000f8ebd87211 */ /* 0x040fe200078410ff */
[----:B------:R-:W-:Y:S03]  /*14170*/  STL.64 [R1+0xd8], R214 ;  /* 0x0000d8d601007387 */ /* 0x000fe60000100a00 */
[----:B------:R-:W-:Y:S02]  /*14180*/  LEA.HI.X.SX32 R217, R235, R0, 0x2, P2 ;  /* 0x00000000ebd97211 */ /* 0x000fe400010f16ff */
[----:B------:R-:W4:Y:S04]  /*14190*/  LDL.LU R235, [R1+0x420] ;  /* 0x0004200001eb7983 */ /* 0x000f280000300800 */
[----:B------:R1:W-:Y:S04]  /*141a0*/  STL.64 [R1+0xd0], R186 ;  /* 0x0000d0ba01007387 */ /* 0x0003e80000100a00 */
[----:B------:R-:W-:Y:S01]  /*141b0*/  STL.64 [R1+0xc8], R216 ;  /* 0x0000c8d801007387 */ /* 0x000fe20000100a00 */
[----:B--2---:R-:W-:-:S04]  /*141c0*/  LEA R188, P3, R233, R248, 0x2 ;  /* 0x000000f8e9bc7211 */ /* 0x004fc800078610ff */
[----:B------:R-:W-:-:S05]  /*141d0*/  LEA.HI.X.SX32 R189, R233, R0, 0x2, P3 ;  /* 0x00000000e9bd7211 */ /* 0x000fca00018f16ff */
[----:B------:R2:W-:Y:S01]  /*141e0*/  STL.64 [R1+0xc0], R188 ;  /* 0x0000c0bc01007387 */ /* 0x0005e20000100a00 */
[-C--:B---3--:R-:W-:Y:S02]  /*141f0*/  LEA R218, P5, R234, R248.reuse, 0x2 ;  /* 0x000000f8eada7211 */ /* 0x088fe400078a10ff */
[----:B----4-:R-:W-:Y:S02]  /*14200*/  LEA R190, P4, R236, R248, 0x2 ;  /* 0x000000f8ecbe7211 */ /* 0x010fe400078810ff */
[-C--:B------:R-:W-:Y:S02]  /*14210*/  LEA.HI.X.SX32 R219, R234, R0.reuse, 0x2, P5 ;  /* 0x00000000eadb7211 */ /* 0x080fe400028f16ff */
[----:B------:R-:W-:Y:S02]  /*14220*/  LEA.HI.X.SX32 R191, R236, R0, 0x2, P4 ;  /* 0x00000000ecbf7211 */ /* 0x000fe400020f16ff */
[-C--:B------:R-:W-:Y:S01]  /*14230*/  LEA R220, P0, R237, R248.reuse, 0x2 ;  /* 0x000000f8eddc7211 */ /* 0x080fe200078010ff */
[----:B------:R-:W-:Y:S01]  /*14240*/  STL.64 [R1+0xb8], R218 ;  /* 0x0000b8da01007387 */ /* 0x000fe20000100a00 */
[----:B------:R-:W-:-:S03]  /*14250*/  LEA R192, P1, R238, R248, 0x2 ;  /* 0x000000f8eec07211 */ /* 0x000fc600078210ff */
[----:B------:R3:W-:Y:S01]  /*14260*/  STL.64 [R1+0xb0], R190 ;  /* 0x0000b0be01007387 */ /* 0x0007e20000100a00 */
[-C--:B------:R-:W-:Y:S02]  /*14270*/  LEA.HI.X.SX32 R221, R237, R0.reuse, 0x2, P0 ;  /* 0x00000000eddd7211 */ /* 0x080fe400000f16ff */
[----:B------:R-:W-:Y:S01]  /*14280*/  LEA.HI.X.SX32 R193, R238, R0, 0x2, P1 ;  /* 0x00000000eec17211 */ /* 0x000fe200008f16ff */
[----:B------:R-:W4:Y:S04]  /*14290*/  LDL.LU R236, [R1+0x41c] ;  /* 0x00041c0001ec7983 */ /* 0x000f280000300800 */
[----:B------:R-:W2:Y:S04]  /*142a0*/  LDL.LU R237, [R1+0x418] ;  /* 0x0004180001ed7983 */ /* 0x000ea80000300800 */
[----:B------:R-:W-:Y:S04]  /*142b0*/  STL.64 [R1+0xa8], R220 ;  /* 0x0000a8dc01007387 */ /* 0x000fe80000100a00 */
[----:B------:R-:W3:Y:S04]  /*142c0*/  LDL.LU R238, [R1+0x42c] ;  /* 0x00042c0001ee7983 */ /* 0x000ee80000300800 */
[----:B------:R1:W-:Y:S01]  /*142d0*/  STL.64 [R1+0xa0], R192 ;  /* 0x0000a0c001007387 */ /* 0x0003e20000100a00 */
[----:B------:R-:W-:-:S04]  /*142e0*/  LEA R222, P2, R239, R248, 0x2 ;  /* 0x000000f8efde7211 */ /* 0x000fc800078410ff */
[----:B------:R-:W-:Y:S02]  /*142f0*/  LEA.HI.X.SX32 R223, R239, R0, 0x2, P2 ;  /* 0x00000000efdf7211 */ /* 0x000fe400010f16ff */
[----:B------:R-:W3:Y:S01]  /*14300*/  LDL.LU R239, [R1+0x428] ;  /* 0x0004280001ef7983 */ /* 0x000ee20000300800 */
[----:B------:R-:W-:-:S04]  /*14310*/  LEA R194, P3, R242, R248, 0x2 ;  /* 0x000000f8f2c27211 */ /* 0x000fc800078610ff */
[----:B------:R-:W-:Y:S02]  /*14320*/  LEA.HI.X.SX32 R195, R242, R0, 0x2, P3 ;  /* 0x00000000f2c37211 */ /* 0x000fe400018f16ff */
[----:B------:R-:W3:Y:S01]  /*14330*/  LDL.LU R242, [R1+0x424] ;  /* 0x0004240001f27983 */ /* 0x000ee20000300800 */
[CC--:B------:R-:W-:Y:S02]  /*14340*/  LEA R224, P5, R243.reuse, R248.reuse, 0x2 ;  /* 0x000000f8f3e07211 */ /* 0x0c0fe400078a10ff */
[C---:B------:R-:W-:Y:S01]  /*14350*/  LEA R196, P4, R244.reuse, R248, 0x2 ;  /* 0x000000f8f4c47211 */ /* 0x040fe200078810ff */
[----:B------:R-:W-:Y:S01]  /*14360*/  STL.64 [R1+0x98], R222 ;  /* 0x000098de01007387 */ /* 0x000fe20000100a00 */
[----:B------:R-:W-:Y:S02]  /*14370*/  LEA.HI.X.SX32 R225, R243, R0, 0x2, P5 ;  /* 0x00000000f3e17211 */ /* 0x000fe400028f16ff */
[----:B------:R-:W-:Y:S01]  /*14380*/  LEA R226, P0, R245, R248, 0x2 ;  /* 0x000000f8f5e27211 */ /* 0x000fe200078010ff */
[----:B------:R-:W3:Y:S01]  /*14390*/  LDL.LU R243, [R1+0x438] ;  /* 0x0004380001f37983 */ /* 0x000ee20000300800 */
[----:B------:R-:W-:-:S02]  /*143a0*/  LEA.HI.X.SX32 R197, R244, R0, 0x2, P4 ;  /* 0x00000000f4c57211 */ /* 0x000fc400020f16ff */
[----:B------:R-:W-:Y:S01]  /*143b0*/  LEA R198, P1, R241, R248, 0x2 ;  /* 0x000000f8f1c67211 */ /* 0x000fe200078210ff */
[----:B------:R1:W-:Y:S01]  /*143c0*/  STL.64 [R1+0x90], R194 ;  /* 0x000090c201007387 */ /* 0x0003e20000100a00 */
[----:B------:R-:W-:Y:S02]  /*143d0*/  LEA.HI.X.SX32 R227, R245, R0, 0x2, P0 ;  /* 0x00000000f5e37211 */ /* 0x000fe400000f16ff */
[----:B------:R-:W-:Y:S01]  /*143e0*/  LEA R228, P2, R247, R248, 0x2 ;  /* 0x000000f8f7e47211 */ /* 0x000fe200078410ff */
[----:B------:R-:W3:Y:S01]  /*143f0*/  LDL.LU R244, [R1+0x434] ;  /* 0x0004340001f47983 */ /* 0x000ee20000300800 */
[----:B------:R-:W-:-:S03]  /*14400*/  LEA.HI.X.SX32 R199, R241, R0, 0x2, P1 ;  /* 0x00000000f1c77211 */ /* 0x000fc600008f16ff */
[----:B------:R-:W3:Y:S01]  /*14410*/  LDL.LU R245, [R1+0x430] ;  /* 0x0004300001f57983 */ /* 0x000ee20000300800 */
[----:B------:R-:W-:-:S03]  /*14420*/  LEA.HI.X.SX32 R229, R247, R0, 0x2, P2 ;  /* 0x00000000f7e57211 */ /* 0x000fc600010f16ff */
[----:B------:R-:W-:Y:S04]  /*14430*/  STL.64 [R1+0x88], R224 ;  /* 0x000088e001007387 */ /* 0x000fe80000100a00 */
[----:B------:R1:W-:Y:S01]  /*14440*/  STL.64 [R1+0x80], R196 ;  /* 0x000080c401007387 */ /* 0x0003e20000100a00 */
[----:B------:R-:W-:-:S03]  /*14450*/  LEA R200, P6, R246, R248, 0x2 ;  /* 0x000000f8f6c87211 */ /* 0x000fc600078c10ff */
[----:B------:R-:W3:Y:S04]  /*14460*/  LDL.LU R241, [R1+0x444] ;  /* 0x0004440001f17983 */ /* 0x000ee80000300800 */
[----:B------:R-:W3:Y:S01]  /*14470*/  LDL.LU R247, [R1+0x440] ;  /* 0x0004400001f77983 */ /* 0x000ee20000300800 */
[----:B------:R-:W-:-:S03]  /*14480*/  LEA.HI.X.SX32 R201, R246, R0, 0x2, P6 ;  /* 0x00000000f6c97211 */ /* 0x000fc600030f16ff */
[----:B------:R-:W3:Y:S04]  /*14490*/  LDL.LU R246, [R1+0x43c] ;  /* 0x00043c0001f67983 */ /* 0x000ee80000300800 */
[----:B------:R-:W1:Y:S01]  /*144a0*/  S2R R183, SR_TID.X ;  /* 0x0000000000b77919 */ /* 0x000e620000002100 */
[----:B------:R-:W-:Y:S01]  /*144b0*/  IMAD.MOV.U32 R252, RZ, RZ, 0x3f ;  /* 0x0000003ffffc7424 */ /* 0x000fe200078e00ff */
[----:B------:R-:W-:-:S04]  /*144c0*/  LEA R230, P3, R235, R248, 0x2 ;  /* 0x000000f8ebe67211 */ /* 0x000fc800078610ff */
[----:B------:R-:W-:Y:S01]  /*144d0*/  IADD3 R240, R252, c[0x0][0x180], RZ ;  /* 0x00006000fcf07a10 */ /* 0x000fe20007ffe0ff */
[----:B------:R-:W-:Y:S01]  /*144e0*/  IMAD R252, R231, 0x2, R249 ;  /* 0x00000002e7fc7824 */ /* 0x000fe200078e02f9 */
[----:B------:R-:W-:Y:S02]  /*144f0*/  LEA.HI.X.SX32 R231, R235, R0, 0x2, P3 ;  /* 0x00000000ebe77211 */ /* 0x000fe400018f16ff */
[-C--:B------:R-:W-:Y:S01]  /*14500*/  LEA R250, P4, R249, R248.reuse, 0x2 ;  /* 0x000000f8f9fa7211 */ /* 0x080fe200078810ff */
[----:B------:R-:W-:Y:S01]  /*14510*/  ULDC.64 UR10, c[0x0][0x118] ;  /* 0x00004600000a7ab9 */ /* 0x000fe20000000a00 */
[-C--:B----4-:R-:W-:Y:S02]  /*14520*/  LEA R202, P0, R236, R248.reuse, 0x2 ;  /* 0x000000f8ecca7211 */ /* 0x090fe400078010ff */
[----:B--2---:R-:W-:-:S04]  /*14530*/  LEA R232, P1, R237, R248, 0x2 ;  /* 0x000000f8ede87211 */ /* 0x004fc800078210ff */
[-C--:B------:R-:W-:Y:S02]  /*14540*/  LEA.HI.X.SX32 R233, R237, R0.reuse, 0x2, P1 ;  /* 0x00000000ede97211 */ /* 0x080fe400008f16ff */
[----:B------:R-:W-:Y:S02]  /*14550*/  LEA.HI.X.SX32 R203, R236, R0, 0x2, P0 ;  /* 0x00000000eccb7211 */ /* 0x000fe400000f16ff */
[----:B---3--:R-:W-:-:S04]  /*14560*/  LEA R204, P0, R238, R248, 0x2 ;  /* 0x000000f8eecc7211 */ /* 0x008fc800078010ff */
[----:B------:R-:W-:Y:S02]  /*14570*/  LEA.HI.X.SX32 R205, R238, R0, 0x2, P0 ;  /* 0x00000000eecd7211 */ /* 0x000fe400000f16ff */
[----:B------:R-:W-:-:S04]  /*14580*/  LEA R234, P1, R239, R248, 0x2 ;  /* 0x000000f8efea7211 */ /* 0x000fc800078210ff */
[----:B------:R-:W-:Y:S02]  /*14590*/  LEA.HI.X.SX32 R235, R239, R0, 0x2, P1 ;  /* 0x00000000efeb7211 */ /* 0x000fe400008f16ff */
[----:B------:R-:W-:-:S04]  /*145a0*/  LEA R206, P2, R242, R248, 0x2 ;  /* 0x000000f8f2ce7211 */ /* 0x000fc800078410ff */
[----:B------:R-:W-:Y:S02]  /*145b0*/  LEA.HI.X.SX32 R207, R242, R0, 0x2, P2 ;  /* 0x00000000f2cf7211 */ /* 0x000fe400010f16ff */
[-C--:B------:R-:W-:Y:S02]  /*145c0*/  LEA R236, P0, R243, R248.reuse, 0x2 ;  /* 0x000000f8f3ec7211 */ /* 0x080fe400078010ff */
[----:B------:R-:W-:-:S04]  /*145d0*/  LEA R208, P1, R244, R248, 0x2 ;  /* 0x000000f8f4d07211 */ /* 0x000fc800078210ff */
[----:B------:R-:W-:Y:S02]  /*145e0*/  LEA.HI.X.SX32 R209, R244, R0, 0x2, P1 ;  /* 0x00000000f4d17211 */ /* 0x000fe400008f16ff */
[----:B------:R-:W-:Y:S02]  /*145f0*/  LEA R238, P2, R245, R248, 0x2 ;  /* 0x000000f8f5ee7211 */ /* 0x000fe400078410ff */
[-C--:B------:R-:W-:Y:S02]  /*14600*/  LEA.HI.X.SX32 R237, R243, R0.reuse, 0x2, P0 ;  /* 0x00000000f3ed7211 */ /* 0x080fe400000f16ff */
[----:B------:R-:W-:Y:S02]  /*14610*/  LEA.HI.X.SX32 R239, R245, R0, 0x2, P2 ;  /* 0x00000000f5ef7211 */ /* 0x000fe400010f16ff */
[-C--:B------:R-:W-:Y:S02]  /*14620*/  LEA R244, P3, R251, R248.reuse, 0x2 ;  /* 0x000000f8fbf47211 */ /* 0x080fe400078610ff */
[----:B------:R-:W-:-:S02]  /*14630*/  LEA R210, P0, R241, R248, 0x2 ;  /* 0x000000f8f1d27211 */ /* 0x000fc400078010ff */
[----:B------:R-:W-:-:S04]  /*14640*/  LEA R242, P1, R247, R248, 0x2 ;  /* 0x000000f8f7f27211 */ /* 0x000fc800078210ff */
[----:B------:R-:W-:Y:S02]  /*14650*/  LEA.HI.X.SX32 R243, R247, R0, 0x2, P1 ;  /* 0x00000000f7f37211 */ /* 0x000fe400008f16ff */
[----:B-1----:R-:W-:Y:S02]  /*14660*/  SHF.R.U32.HI R247, RZ, 0x6, R183 ;  /* 0x00000006fff77819 */ /* 0x002fe400000116b7 */
[-C--:B------:R-:W-:Y:S02]  /*14670*/  LEA R212, P2, R246, R248.reuse, 0x2 ;  /* 0x000000f8f6d47211 */ /* 0x080fe400078410ff */
[----:B------:R-:W-:Y:S02]  /*14680*/  LEA R248, P5, R252, R248, 0x2 ;  /* 0x000000f8fcf87211 */ /* 0x000fe400078a10ff */
[----:B------:R-:W-:Y:S02]  /*14690*/  LEA.HI.X.SX32 R211, R241, R0, 0x2, P0 ;  /* 0x00000000f1d37211 */ /* 0x000fe400000f16ff */
[----:B------:R-:W-:-:S02]  /*146a0*/  SGXT.U32 R247, R247, 0x1 ;  /* 0x00000001f7f7781a */ /* 0x000fc40000000000 */
[----:B------:R-:W-:Y:S02]  /*146b0*/  ISETP.GT.AND P0, PT, R240, 0x3f, PT ;  /* 0x0000003ff000780c */ /* 0x000fe40003f04270 */
[-C--:B------:R-:W-:Y:S02]  /*146c0*/  LEA.HI.X.SX32 R245, R251, R0.reuse, 0x2, P3 ;  /* 0x00000000fbf57211 */ /* 0x080fe400018f16ff */
[-C--:B------:R-:W-:Y:S02]  /*146d0*/  LEA.HI.X.SX32 R251, R249, R0.reuse, 0x2, P4 ;  /* 0x00000000f9fb7211 */ /* 0x080fe400020f16ff */
[-C--:B------:R-:W-:Y:S02]  /*146e0*/  LEA.HI.X.SX32 R213, R246, R0.reuse, 0x2, P2 ;  /* 0x00000000f6d57211 */ /* 0x080fe400010f16ff */
[----:B------:R-:W-:Y:S02]  /*146f0*/  LEA.HI.X.SX32 R249, R252, R0, 0x2, P5 ;  /* 0x00000000fcf97211 */ /* 0x000fe400028f16ff */
[----:B------:R-:W-:-:S02]  /*14700*/  ISETP.GE.AND P1, PT, R247, c[0x0][0x180], PT ;  /* 0x00006000f7007a0c */ /* 0x000fc40003f26270 */
[----:B------:R-:W-:Y:S02]  /*14710*/  SEL R0, RZ, 0x4, !P0 ;  /* 0x00000004ff007807 */ /* 0x000fe40004000000 */
[----:B------:R-:W-:Y:S02]  /*14720*/  LOP3.LUT R241, R183, 0x3f, RZ, 0xc0, !PT ;  /* 0x0000003fb7f17812 */ /* 0x000fe400078ec0ff */
[----:B------:R-:W-:Y:S02]  /*14730*/  SEL R252, R0, RZ, !P1 ;  /* 0x000000ff00fc7207 */ /* 0x000fe40004800000 */
[----:B------:R-:W-:Y:S02]  /*14740*/  ISETP.GE.AND P1, PT, R241, c[0x0][0x180], PT ;  /* 0x00006000f1007a0c */ /* 0x000fe40003f26270 */
[----:B------:R-:W-:Y:S02]  /*14750*/  LOP3.LUT R246, R247, 0x4, RZ, 0xfc, !PT ;  /* 0x00000004f7f67812 */ /* 0x000fe400078efcff */
[----:B------:R-:W-:-:S02]  /*14760*/  ISETP.NE.U32.AND P5, PT, R252, RZ, PT ;  /* 0x000000fffc00720c */ /* 0x000fc40003fa5070 */
[----:B------:R-:W-:Y:S02]  /*14770*/  SEL R252, R0, RZ, !P1 ;  /* 0x000000ff00fc7207 */ /* 0x000fe40004800000 */
[----:B------:R-:W-:Y:S02]  /*14780*/  ISETP.GE.AND P2, PT, R246, c[0x0][0x180], PT ;  /* 0x00006000f6007a0c */ /* 0x000fe40003f46270 */
[----:B------:R-:W-:Y:S02]  /*14790*/  ISETP.NE.U32.AND P1, PT, R252, RZ, PT ;  /* 0x000000fffc00720c */ /* 0x000fe40003f25070 */
[----:B------:R-:W-:-:S04]  /*147a0*/  SEL R252, R0, RZ, !P2 ;  /* 0x000000ff00fc7207 */ /* 0x000fc80005000000 */
[----:B------:R-:W-:Y:S02]  /*147b0*/  ISETP.NE.U32.AND P4, PT, R252, RZ, PT ;  /* 0x000000fffc00720c */ /* 0x000fe40003f85070 */
[----:B------:R-:W-:-:S04]  /*147c0*/  LOP3.LUT R252, R247, 0x8, RZ, 0xfc, !PT ;  /* 0x00000008f7fc7812 */ /* 0x000fc800078efcff */
[----:B------:R-:W-:Y:S02]  /*147d0*/  ISETP.GE.AND P2, PT, R252, c[0x0][0x180], PT ;  /* 0x00006000fc007a0c */ /* 0x000fe40003f46270 */
[----:B------:R-:W-:-:S04]  /*147e0*/  LOP3.LUT R252, R247, 0xc, RZ, 0xfc, !PT ;  /* 0x0000000cf7fc7812 */ /* 0x000fc800078efcff */
[----:B------:R-:W-:Y:S02]  /*147f0*/  ISETP.GE.AND P3, PT, R252, c[0x0][0x180], PT ;  /* 0x00006000fc007a0c */ /* 0x000fe40003f66270 */
[----:B------:R-:W-:Y:S02]  /*14800*/  SEL R252, R0, RZ, !P2 ;  /* 0x000000ff00fc7207 */ /* 0x000fe40005000000 */
[----:B------:R-:W-:Y:S02]  /*14810*/  SHF.R.S32.HI R183, RZ, 0x6, R183 ;  /* 0x00000006ffb77819 */ /* 0x000fe400000114b7 */
[----:B------:R-:W-:Y:S02]  /*14820*/  ISETP.NE.U32.AND P2, PT, R252, RZ, PT ;  /* 0x000000fffc00720c */ /* 0x000fe40003f45070 */
[----:B------:R-:W-:Y:S01]  /*14830*/  SEL R252, R0, RZ, !P3 ;  /* 0x000000ff00fc7207 */ /* 0x000fe20005800000 */
[----:B------:R-:W-:Y:S01]  /*14840*/  IMAD.SHL.U32 R241, R241, 0x4, RZ ;  /* 0x00000004f1f17824 */ /* 0x000fe200078e00ff */
[----:B------:R-:W-:-:S02]  /*14850*/  SGXT R183, R183, 0x1 ;  /* 0x00000001b7b7781a */ /* 0x000fc40000000200 */
[----:B------:R-:W-:Y:S02]  /*14860*/  ISETP.NE.U32.AND P3, PT, R252, RZ, PT ;  /* 0x000000fffc00720c */ /* 0x000fe40003f65070 */
[----:B------:R-:W-:Y:S02]  /*14870*/  LOP3.LUT R252, R247, 0x10, RZ, 0xfc, !PT ;  /* 0x00000010f7fc7812 */ /* 0x000fe400078efcff */
[----:B------:R-:W-:Y:S02]  /*14880*/  LOP3.LUT R241, R241, 0x120, R183, 0x78, !PT ;  /* 0x00000120f1f17812 */ /* 0x000fe400078e78b7 */
[----:B------:R-:W-:Y:S02]  /*14890*/  ISETP.GE.AND P6, PT, R252, c[0x0][0x180], PT ;  /* 0x00006000fc007a0c */ /* 0x000fe40003fc6270 */
[----:B------:R-:W-:Y:S01]  /*148a0*/  LOP3.LUT R252, R247, 0x14, RZ, 0xfc, !PT ;  /* 0x00000014f7fc7812 */ /* 0x000fe200078efcff */
[----:B------:R1:W-:Y:S03]  /*148b0*/  LDGSTS.E [R241+0x40000], [R184.64], P5 ;  /* 0x40000000b8f17fae */ /* 0x0003e6000a92184a */
[----:B------:R-:W-:Y:S01]  /*148c0*/  ISETP.GE.AND P5, PT, R252, c[0x0][0x180], PT ;  /* 0x00006000fc007a0c */ /* 0x000fe20003fa6270 */
[----:B------:R1:W-:Y:S01]  /*148d0*/  LDGSTS.E [R241+0x40400], [R186.64], P4 ;  /* 0x40400000baf17fae */ /* 0x0003e2000a12184a */
[----:B------:R-:W-:-:S03]  /*148e0*/  SEL R252, R0, RZ, !P6 ;  /* 0x000000ff00fc7207 */ /* 0x000fc60007000000 */
[----:B------:R1:W-:Y:S01]  /*148f0*/  LDGSTS.E [R241+0x40800], [R188.64], P2 ;  /* 0x40800000bcf17fae */ /* 0x0003e2000912184a */
[----:B------:R-:W-:Y:S02]  /*14900*/  ISETP.NE.U32.AND P6, PT, R252, RZ, PT ;  /* 0x000000fffc00720c */ /* 0x000fe40003fc5070 */
[----:B------:R-:W-:Y:S01]  /*14910*/  SEL R252, R0, RZ, !P5 ;  /* 0x000000ff00fc7207 */ /* 0x000fe20006800000 */
[----:B------:R1:W-:Y:S03]  /*14920*/  LDGSTS.E [R241+0x40c00], [R190.64], P3 ;  /* 0x40c00000bef17fae */ /* 0x0003e6000992184a */
[----:B------:R-:W-:Y:S02]  /*14930*/  ISETP.NE.U32.AND P5, PT, R252, RZ, PT ;  /* 0x000000fffc00720c */ /* 0x000fe40003fa5070 */
[----:B------:R-:W-:-:S04]  /*14940*/  LOP3.LUT R252, R247, 0x18, RZ, 0xfc, !PT ;  /* 0x00000018f7fc7812 */ /* 0x000fc800078efcff */
[----:B------:R-:W-:Y:S01]  /*14950*/  ISETP.GE.AND P4, PT, R252, c[0x0][0x180], PT ;  /* 0x00006000fc007a0c */ /* 0x000fe20003f86270 */
[----:B------:R1:W-:Y:S01]  /*14960*/  LDGSTS.E [R241+0x41000], [R192.64], P6 ;  /* 0x41000000c0f17fae */ /* 0x0003e2000b12184a */
[----:B------:R-:W-:-:S04]  /*14970*/  LOP3.LUT R252, R247, 0x1c, RZ, 0xfc, !PT ;  /* 0x0000001cf7fc7812 */ /* 0x000fc800078efcff */
[----:B------:R-:W-:Y:S01]  /*14980*/  ISETP.GE.AND P2, PT, R252, c[0x0][0x180], PT ;  /* 0x00006000fc007a0c */ /* 0x000fe20003f46270 */
[----:B------:R1:W-:Y:S01]  /*14990*/  LDGSTS.E [R241+0x41400], [R194.64], P5 ;  /* 0x41400000c2f17fae */ /* 0x0003e2000a92184a */
[----:B------:R-:W-:-:S04]  /*149a0*/  SEL R252, R0, RZ, !P4 ;  /* 0x000000ff00fc7207 */ /* 0x000fc80006000000 */
[----:B------:R-:W-:Y:S02]  /*149b0*/  ISETP.NE.U32.AND P4, PT, R252, RZ, PT ;  /* 0x000000fffc00720c */ /* 0x000fe40003f85070 */
[----:B------:R-:W-:-:S04]  /*149c0*/  SEL R252, R0, RZ, !P2 ;  /* 0x000000ff00fc7207 */ /* 0x000fc80005000000 */
        /* <DEDUP_REMOVED lines=52> */
[----:B------:R-:W-:Y:S02]  /*14d10*/  ISETP.GE.AND P3, PT, R252, c[0x0][0x180], PT ;  /* 0x00006000fc007a0c */ /* 0x000fe40003f66270 */
[----:B------:R-:W-:-:S04]  /*14d20*/  LOP3.LUT R252, R247, 0xe, RZ, 0xfc, !PT ;  /* 0x0000000ef7fc7812 */ /* 0x000fc800078efcff */
[----:B------:R-:W-:Y:S02]  /*14d30*/  ISETP.GE.AND P6, PT, R252, c[0x0][0x180], PT ;  /* 0x00006000fc007a0c */ /* 0x000fe40003fc6270 */
[----:B------:R-:W-:-:S04]  /*14d40*/  SEL R252, R0, RZ, !P3 ;  /* 0x000000ff00fc7207 */ /* 0x000fc80005800000 */
[----:B------:R-:W-:Y:S02]  /*14d50*/  ISETP.NE.U32.AND P3, PT, R252, RZ, PT ;  /* 0x000000fffc00720c */ /* 0x000fe40003f65070 */
[----:B------:R-:W-:-:S04]  /*14d60*/  SEL R252, R0, RZ, !P6 ;  /* 0x000000ff00fc7207 */ /* 0x000fc80007000000 */
[----:B------:R-:W-:Y:S02]  /*14d70*/  ISETP.NE.U32.AND P6, PT, R252, RZ, PT ;  /* 0x000000fffc00720c */ /* 0x000fe40003fc5070 */
[----:B------:R-:W-:Y:S02]  /*14d80*/  LOP3.LUT R252, R247, 0x12, RZ, 0xfc, !PT ;  /* 0x00000012f7fc7812 */ /* 0x000fe400078efcff */
[----:B-1----:R-:W-:Y:S02]  /*14d90*/  LOP3.LUT R241, R241, 0x40, RZ, 0x3c, !PT ;  /* 0x00000040f1f17812 */ /* 0x002fe400078e3cff */
        /* <DEDUP_REMOVED lines=43> */
[----:B------:R-:W-:Y:S01]  /*15050*/  ULDC UR6, c[0x0][0x180] ;  /* 0x0000600000067ab9 */ /* 0x000fe20000000800 */
[----:B------:R-:W-:Y:S01]  /*15060*/  LOP3.LUT R252, R247, 0x36, RZ, 0xfc, !PT ;  /* 0x00000036f7fc7812 */ /* 0x000fe200078efcff */
[----:B------:R1:W-:Y:S03]  /*15070*/  LDGSTS.E [R241+0x42a00], [R234.64], P4 ;  /* 0x42a00000eaf17fae */ /* 0x0003e6000a12184a */
[----:B------:R-:W-:Y:S01]  /*15080*/  ISETP.GE.AND P6, PT, R252, c[0x0][0x180], PT ;  /* 0x00006000fc007a0c */ /* 0x000fe20003fc6270 */
[----:B------:R-:W-:Y:S01]  /*15090*/  UIADD3 UR4, UR6, -0x40, URZ ;  /* 0xffffffc006047890 */ /* 0x000fe2000fffe03f */
[----:B------:R-:W-:Y:S01]  /*150a0*/  SEL R252, R0, RZ, !P3 ;  /* 0x000000ff00fc7207 */ /* 0x000fe20005800000 */
[----:B------:R1:W-:Y:S03]  /*150b0*/  LDGSTS.E [R241+0x42e00], [R236.64], P2 ;  /* 0x42e00000ecf17fae */ /* 0x0003e6000912184a */
[----:B------:R-:W-:-:S02]  /*150c0*/  ISETP.NE.U32.AND P3, PT, R252, RZ, PT ;  /* 0x000000fffc00720c */ /* 0x000fc40003f65070 */
[----:B------:R-:W-:-:S04]  /*150d0*/  SEL R252, R0, RZ, !P6 ;  /* 0x000000ff00fc7207 */ /* 0x000fc80007000000 */
[----:B------:R-:W-:Y:S02]  /*150e0*/  ISETP.NE.U32.AND P6, PT, R252, RZ, PT ;  /* 0x000000fffc00720c */ /* 0x000fe40003fc5070 */
[----:B------:R-:W-:-:S04]  /*150f0*/  LOP3.LUT R252, R247, 0x3a, RZ, 0xfc, !PT ;  /* 0x0000003af7fc7812 */ /* 0x000fc800078efcff */
[----:B------:R-:W-:Y:S01]  /*15100*/  ISETP.GE.AND P5, PT, R252, c[0x0][0x180], PT ;  /* 0x00006000fc007a0c */ /* 0x000fe20003fa6270 */
[----:B------:R1:W-:Y:S03]  /*15110*/  LDGSTS.E [R241+0x43200], [R238.64], P3 ;  /* 0x43200000eef17fae */ /* 0x0003e6000992184a */
[----:B------:R-:W-:-:S04]  /*15120*/  SEL R252, R0, RZ, !P5 ;  /* 0x000000ff00fc7207 */ /* 0x000fc80006800000 */
[----:B------:R-:W-:Y:S02]  /*15130*/  ISETP.NE.U32.AND P5, PT, R252, RZ, PT ;  /* 0x000000fffc00720c */ /* 0x000fe40003fa5070 */
[----:B------:R-:W2:Y:S01]  /*15140*/  S2R R252, SR_TID.X ;  /* 0x0000000000fc7919 */ /* 0x000ea20000002100 */
[----:B------:R-:W-:Y:S02]  /*15150*/  ISETP.GT.AND P2, PT, R240, 0x7f, PT ;  /* 0x0000007ff000780c */ /* 0x000fe40003f44270 */
[----:B------:R-:W-:Y:S02]  /*15160*/  LOP3.LUT R240, R247, 0x3e, RZ, 0xfc, !PT ;  /* 0x0000003ef7f07812 */ /* 0x000fe400078efcff */
[----:B--2---:R-:W-:-:S04]  /*15170*/  LOP3.LUT R252, R252, 0x3f, RZ, 0xc0, !PT ;  /* 0x0000003ffcfc7812 */ /* 0x004fc800078ec0ff */
[----:B------:R-:W-:-:S04]  /*15180*/  ISETP.GE.AND P4, PT, R252, UR4, PT ;  /* 0x00000004fc007c0c */ /* 0x000fc8000bf86270 */
[----:B------:R-:W-:Y:S02]  /*15190*/  SEL R252, RZ, 0x4, P4 ;  /* 0x00000004fffc7807 */ /* 0x000fe40002000000 */
[----:B------:R-:W-:Y:S02]  /*151a0*/  ISETP.GE.AND P4, PT, R240, c[0x0][0x180], PT ;  /* 0x00006000f0007a0c */ /* 0x000fe40003f86270 */
[----:B------:R-:W-:Y:S02]  /*151b0*/  SEL R252, R252, RZ, P2 ;  /* 0x000000fffcfc7207 */ /* 0x000fe40001000000 */
[----:B-1----:R-:W-:Y:S02]  /*151c0*/  SEL R241, R0, RZ, !P4 ;  /* 0x000000ff00f17207 */ /* 0x002fe40006000000 */
[----:B------:R-:W-:Y:S02]  /*151d0*/  ISETP.NE.U32.AND P4, PT, R252, RZ, PT ;  /* 0x000000fffc00720c */ /* 0x000fe40003f85070 */
[----:B------:R-:W1:Y:S04]  /*151e0*/  S2R R252, SR_TID.X ;  /* 0x0000000000fc7919 */ /* 0x000e680000002100 */
[----:B------:R-:W2:Y:S01]  /*151f0*/  S2R R0, SR_TID.X ;  /* 0x0000000000007919 */ /* 0x000ea20000002100 */
[----:B------:R-:W-:-:S02]  /*15200*/  ISETP.GE.AND P3, PT, R247, UR4, PT ;  /* 0x00000004f7007c0c */ /* 0x000fc4000bf66270 */
[----:B-1----:R-:W-:Y:S02]  /*15210*/  LOP3.LUT R252, R252, 0x3f, RZ, 0xc0, !PT ;  /* 0x0000003ffcfc7812 */ /* 0x002fe400078ec0ff */
[----:B--2---:R-:W-:-:S03]  /*15220*/  SHF.R.S32.HI R0, RZ, 0x6, R0 ;  /* 0x00000006ff007819 */ /* 0x004fc60000011400 */
[----:B------:R-:W-:Y:S01]  /*15230*/  IMAD.SHL.U32 R252, R252, 0x4, RZ ;  /* 0x00000004fcfc7824 */ /* 0x000fe200078e00ff */
[----:B------:R-:W-:-:S04]  /*15240*/  SGXT R0, R0, 0x1 ;  /* 0x000000010000781a */ /* 0x000fc80000000200 */
[----:B------:R-:W-:Y:S02]  /*15250*/  LOP3.LUT R252, R252, 0x120, R0, 0x78, !PT ;  /* 0x00000120fcfc7812 */ /* 0x000fe400078e7800 */
[----:B------:R-:W-:Y:S02]  /*15260*/  SEL R0, RZ, 0x4, P3 ;  /* 0x00000004ff007807 */ /* 0x000fe40001800000 */
[----:B------:R-:W-:Y:S01]  /*15270*/  LOP3.LUT R252, R252, 0x40, RZ, 0x3c, !PT ;  /* 0x00000040fcfc7812 */ /* 0x000fe200078e3cff */
[----:B------:R-:W-:Y:S01]  /*15280*/  STL.64 [R1+0x78], R226 ;  /* 0x000078e201007387 */ /* 0x000fe20000100a00 */
[----:B------:R-:W-:-:S03]  /*15290*/  SEL R0, R0, RZ, P2 ;  /* 0x000000ff00007207 */ /* 0x000fc60001000000 */
[----:B------:R1:W-:Y:S04]  /*152a0*/  STL.64 [R1+0x70], R198 ;  /* 0x000070c601007387 */ /* 0x0003e80000100a00 */
[----:B------:R2:W-:Y:S01]  /*152b0*/  LDGSTS.E [R252+0x43600], [R242.64], P6 ;  /* 0x43600000f2fc7fae */ /* 0x0005e2000b12184a */
[----:B------:R-:W-:-:S03]  /*152c0*/  ISETP.GE.AND P6, PT, R246, UR4, PT ;  /* 0x00000004f6007c0c */ /* 0x000fc6000bfc6270 */
[----:B------:R3:W-:Y:S04]  /*152d0*/  STL.64 [R1+0x60], R200 ;  /* 0x000060c801007387 */ /* 0x0007e80000100a00 */
[----:B------:R-:W-:Y:S04]  /*152e0*/  STL.64 [R1+0x68], R228 ;  /* 0x000068e401007387 */ /* 0x000fe80000100a00 */
[----:B------:R-:W-:Y:S04]  /*152f0*/  STL.64 [R1+0x58], R230 ;  /* 0x000058e601007387 */ /* 0x000fe80000100a00 */
[----:B------:R2:W-:Y:S01]  /*15300*/  LDGSTS.E [R252+0x43a00], [R244.64], P5 ;  /* 0x43a00000f4fc7fae */ /* 0x0005e2000a92184a */
[----:B------:R-:W-:-:S02]  /*15310*/  ISETP.NE.U32.AND P5, PT, R0, RZ, PT ;  /* 0x000000ff0000720c */ /* 0x000fc40003fa5070 */
[----:B------:R-:W-:Y:S01]  /*15320*/  SEL R0, RZ, 0x4, P6 ;  /* 0x00000004ff007807 */ /* 0x000fe20003000000 */
[----:B------:R4:W-:Y:S04]  /*15330*/  STL.64 [R1+0x50], R202 ;  /* 0x000050ca01007387 */ /* 0x0009e80000100a00 */
[----:B------:R-:W-:Y:S01]  /*15340*/  STL.64 [R1+0x48], R232 ;  /* 0x000048e801007387 */ /* 0x000fe20000100a00 */
[----:B--2---:R-:W-:-:S03]  /*15350*/  LOP3.LUT R252, R247, 0x8, RZ, 0xfc, !PT ;  /* 0x00000008f7fc7812 */ /* 0x004fc600078efcff */
[----:B------:R2:W-:Y:S01]  /*15360*/  STL.64 [R1+0x40], R204 ;  /* 0x000040cc01007387 */ /* 0x0005e20000100a00 */
[----:B------:R-:W-:-:S03]  /*15370*/  ISETP.GE.AND P6, PT, R252, UR4, PT ;  /* 0x00000004fc007c0c */ /* 0x000fc6000bfc6270 */
[----:B------:R-:W-:Y:S01]  /*15380*/  STL.64 [R1+0x38], R234 ;  /* 0x000038ea01007387 */ /* 0x000fe20000100a00 */
[----:B------:R-:W-:-:S03]  /*15390*/  SEL R252, R0, RZ, P2 ;  /* 0x000000ff00fc7207 */ /* 0x000fc60001000000 */
[----:B------:R1:W-:Y:S04]  /*153a0*/  STL.64 [R1+0x30], R206 ;  /* 0x000030ce01007387 */ /* 0x0003e80000100a00 */
[----:B------:R-:W-:Y:S01]  /*153b0*/  STL.64 [R1+0x28], R236 ;  /* 0x000028ec01007387 */ /* 0x000fe20000100a00 */
[----:B------:R-:W-:-:S03]  /*153c0*/  SEL R0, RZ, 0x4, P6 ;  /* 0x00000004ff007807 */ /* 0x000fc60003000000 */
[----:B------:R1:W-:Y:S01]  /*153d0*/  STL.64 [R1+0x20], R208 ;  /* 0x000020d001007387 */ /* 0x0003e20000100a00 */
[----:B------:R-:W-:-:S03]  /*153e0*/  ISETP.NE.U32.AND P6, PT, R252, RZ, PT ;  /* 0x000000fffc00720c */ /* 0x000fc60003fc5070 */
[----:B------:R-:W-:Y:S04]  /*153f0*/  STL.64 [R1+0x18], R238 ;  /* 0x000018ee01007387 */ /* 0x000fe80000100a00 */
[----:B------:R1:W-:Y:S04]  /*15400*/  STL.64 [R1+0x10], R210 ;  /* 0x000010d201007387 */ /* 0x0003e80000100a00 */
[----:B------:R-:W-:Y:S04]  /*15410*/  STL.64 [R1+0x8], R242 ;  /* 0x000008f201007387 */ /* 0x000fe80000100a00 */
[----:B------:R1:W-:Y:S04]  /*15420*/  STL.64 [R1], R212 ;  /* 0x000000d401007387 */ /* 0x0003e80000100a00 */
[----:B------:R1:W-:Y:S04]  /*15430*/  STL.64 [R1+0xf0], R244 ;  /* 0x0000f0f401007387 */ /* 0x0003e80000100a00 */
[----:B------:R-:W1:Y:S04]  /*15440*/  S2R R252, SR_TID.X ;  /* 0x0000000000fc7919 */ /* 0x000e680000002100 */
[----:B------:R1:W5:Y:S04]  /*15450*/  LDL.LU R183, [R1+0x13c8] ;  /* 0x0013c80001b77983 */ /* 0x0003680000300800 */
[----:B------:R-:W1:Y:S04]  /*15460*/  S2R R247, SR_TID.X ;  /* 0x0000000000f77919 */ /* 0x000e680000002100 */
[----:B------:R1:W5:Y:S04]  /*15470*/  LDL.LU.64 R184, [R1+0x13c0] ;  /* 0x0013c00001b87983 */ /* 0x0003680000300a00 */
[----:B------:R1:W5:Y:S04]  /*15480*/  LDL.LU.64 R186, [R1+0x13b8] ;  /* 0x0013b80001ba7983 */ /* 0x0003680000300a00 */
[----:B------:R1:W5:Y:S04]  /*15490*/  LDL.LU.64 R188, [R1+0x13b0] ;  /* 0x0013b00001bc7983 */ /* 0x0003680000300a00 */
[----:B------:R1:W5:Y:S04]  /*154a0*/  LDL.LU.64 R190, [R1+0x13a8] ;  /* 0x0013a80001be7983 */ /* 0x0003680000300a00 */
[----:B------:R1:W5:Y:S04]  /*154b0*/  LDL.LU.64 R192, [R1+0x13a0] ;  /* 0x0013a00001c07983 */ /* 0x0003680000300a00 */
[----:B------:R1:W5:Y:S04]  /*154c0*/  LDL.LU.64 R194, [R1+0x1398] ;  /* 0x0013980001c27983 */ /* 0x0003680000300a00 */
[----:B------:R2:W5:Y:S04]  /*154d0*/  LDL.LU.64 R196, [R1+0x1390] ;  /* 0x0013900001c47983 */ /* 0x0005680000300a00 */
[----:B-1----:R1:W5:Y:S04]  /*154e0*/  LDL.LU.64 R198, [R1+0x1388] ;  /* 0x0013880001c67983 */ /* 0x0023680000300a00 */
[----:B---3--:R1:W5:Y:S04]  /*154f0*/  LDL.LU.64 R200, [R1+0x1380] ;  /* 0x0013800001c87983 */ /* 0x0083680000300a00 */
[----:B----4-:R1:W5:Y:S04]  /*15500*/  LDL.LU.64 R202, [R1+0x1378] ;  /* 0x0013780001ca7983 */ /* 0x0103680000300a00 */
[----:B--2---:R1:W5:Y:S04]  /*15510*/  LDL.LU.64 R204, [R1+0x1370] ;  /* 0x0013700001cc7983 */ /* 0x0043680000300a00 */
[----:B------:R1:W5:Y:S04]  /*15520*/  LDL.LU.64 R206, [R1+0x1368] ;  /* 0x0013680001ce7983 */ /* 0x0003680000300a00 */
[----:B------:R1:W5:Y:S04]  /*15530*/  LDL.LU.64 R208, [R1+0x1360] ;  /* 0x0013600001d07983 */ /* 0x0003680000300a00 */
[----:B------:R1:W5:Y:S04]  /*15540*/  LDL.LU.64 R210, [R1+0x1358] ;  /* 0x0013580001d27983 */ /* 0x0003680000300a00 */
[----:B------:R1:W5:Y:S04]  /*15550*/  LDL.LU.64 R212, [R1+0x1350] ;  /* 0x0013500001d47983 */ /* 0x0003680000300a00 */
[----:B------:R1:W5:Y:S04]  /*15560*/  LDL.LU.64 R214, [R1+0x1348] ;  /* 0x0013480001d67983 */ /* 0x0003680000300a00 */
[----:B------:R1:W5:Y:S04]  /*15570*/  LDL.LU.64 R216, [R1+0x1340] ;  /* 0x0013400001d87983 */ /* 0x0003680000300a00 */
[----:B------:R1:W5:Y:S04]  /*15580*/  LDL.LU.64 R218, [R1+0x1338] ;  /* 0x0013380001da7983 */ /* 0x0003680000300a00 */
[----:B------:R1:W5:Y:S01]  /*15590*/  LDL.LU.64 R220, [R1+0x1330] ;  /* 0x0013300001dc7983 */ /* 0x0003620000300a00 */
[----:B------:R-:W-:-:S03]  /*155a0*/  LOP3.LUT R252, R252, 0x3f, RZ, 0xc0, !PT ;  /* 0x0000003ffcfc7812 */ /* 0x000fc600078ec0ff */
[----:B------:R1:W5:Y:S01]  /*155b0*/  LDL.LU.64 R222, [R1+0x1328] ;  /* 0x0013280001de7983 */ /* 0x0003620000300a00 */
[----:B------:R-:W-:-:S03]  /*155c0*/  SHF.R.S32.HI R247, RZ, 0x6, R247 ;  /* 0x00000006fff77819 */ /* 0x000fc600000114f7 */
[----:B------:R1:W5:Y:S04]  /*155d0*/  LDL.LU.64 R224, [R1+0x1320] ;  /* 0x0013200001e07983 */ /* 0x0003680000300a00 */
[----:B------:R1:W5:Y:S04]  /*155e0*/  LDL.LU.64 R226, [R1+0x1318] ;  /* 0x0013180001e27983 */ /* 0x0003680000300a00 */
[----:B------:R1:W5:Y:S04]  /*155f0*/  LDL.LU.64 R228, [R1+0x1310] ;  /* 0x0013100001e47983 */ /* 0x0003680000300a00 */
[----:B------:R1:W5:Y:S01]  /*15600*/  LDL.LU.64 R230, [R1+0x1308] ;  /* 0x0013080001e67983 */ /* 0x0003620000300a00 */
[----:B------:R-:W-:-:S03]  /*15610*/  SGXT R247, R247, 0x1 ;  /* 0x00000001f7f7781a */ /* 0x000fc60000000200 */
[----:B------:R1:W5:Y:S01]  /*15620*/  LDL.LU.64 R232, [R1+0x1300] ;  /* 0x0013000001e87983 */ /* 0x0003620000300a00 */
[----:B------:R-:W-:-:S03]  /*15630*/  IMAD.SHL.U32 R252, R252, 0x4, RZ ;  /* 0x00000004fcfc7824 */ /* 0x000fc600078e00ff */
[----:B------:R1:W5:Y:S01]  /*15640*/  LDL.LU.64 R234, [R1+0x12f8] ;  /* 0x0012f80001ea7983 */ /* 0x0003620000300a00 */
[----:B------:R-:W-:-:S03]  /*15650*/  ISETP.NE.U32.AND P3, PT, R241, RZ, PT ;  /* 0x000000fff100720c */ /* 0x000fc60003f65070 */
[----:B------:R1:W5:Y:S04]  /*15660*/  LDL.LU.64 R236, [R1+0x12f0] ;  /* 0x0012f00001ec7983 */ /* 0x0003680000300a00 */
[----:B------:R1:W5:Y:S04]  /*15670*/  LDL.LU R240, [R1+0x12e8] ;  /* 0x0012e80001f07983 */ /* 0x0003680000300800 */
[----:B------:R1:W5:Y:S01]  /*15680*/  LDL.LU.64 R238, [R1+0x12e0] ;  /* 0x0012e00001ee7983 */ /* 0x0003620000300a00 */
[----:B------:R-:W-:-:S03]  /*15690*/  LOP3.LUT R252, R252, 0x120, R247, 0x78, !PT ;  /* 0x00000120fcfc7812 */ /* 0x000fc600078e78f7 */
[----:B------:R1:W5:Y:S04]  /*156a0*/  LDL.LU R241, [R1+0x12d8] ;  /* 0x0012d80001f17983 */ /* 0x0003680000300800 */
[----:B------:R1:W5:Y:S04]  /*156b0*/  LDL.LU.64 R242, [R1+0x12d0] ;  /* 0x0012d00001f27983 */ /* 0x0003680000300a00 */
[----:B------:R1:W5:Y:S04]  /*156c0*/  LDL.LU R246, [R1+0x12c8] ;  /* 0x0012c80001f67983 */ /* 0x0003680000300800 */
[----:B------:R1:W5:Y:S04]  /*156d0*/  LDL.LU.64 R244, [R1+0x12c0] ;  /* 0x0012c00001f47983 */ /* 0x0003680000300a00 */
[----:B------:R1:W5:Y:S01]  /*156e0*/  LDL.LU R247, [R1+0x12bc] ;  /* 0x0012bc0001f77983 */ /* 0x0003620000300800 */
[----:B------:R-:W-:-:S02]  /*156f0*/  LOP3.LUT R252, R252, 0x40, RZ, 0x3c, !PT ;  /* 0x00000040fcfc7812 */ /* 0x000fc400078e3cff */
[----:B------:R-:W-:-:S03]  /*15700*/  SEL R0, R0, RZ, P2 ;  /* 0x000000ff00007207 */ /* 0x000fc60001000000 */
[----:B------:R1:W-:Y:S01]  /*15710*/  LDGSTS.E [R252+0x43e00], [R248.64], P3 ;  /* 0x43e00000f8fc7fae */ /* 0x0003e2000992184a */
[----:B------:R-:W-:-:S03]  /*15720*/  ISETP.NE.U32.AND P3, PT, R0, RZ, PT ;  /* 0x000000ff0000720c */ /* 0x000fc60003f65070 */
[----:B------:R2:W-:Y:S04]  /*15730*/  STL.64 [R1+0x1500], R128 ;  /* 0x0015008001007387 */ /* 0x0005e80000100a00 */
[----:B-1----:R-:W1:Y:S04]  /*15740*/  S2R R252, SR_TID.X ;  /* 0x0000000000fc7919 */ /* 0x002e680000002100 */
[----:B------:R-:W0:Y:S04]  /*15750*/  LDGDEPBAR ;  /* 0x00000000000079af */ /* 0x000e280000000000 */
[----:B--2---:R-:W2:Y:S04]  /*15760*/  LDL.64 R128, [R1+0x2e8] ;  /* 0x0002e80001807983 */ /* 0x004ea80000100a00 */
[----:B------:R3:W-:Y:S04]  /*15770*/  STL.64 [R1+0x14f8], R122 ;  /* 0x0014f87a01007387 */ /* 0x0007e80000100a00 */
[----:B---3--:R-:W3:Y:S04]  /*15780*/  LDL.64 R122, [R1+0x2d8] ;  /* 0x0002d800017a7983 */ /* 0x008ee80000100a00 */
[----:B------:R4:W-:Y:S04]  /*15790*/  STL.64 [R1+0x14f0], R116 ;  /* 0x0014f07401007387 */ /* 0x0009e80000100a00 */
[----:B----4-:R-:W4:Y:S04]  /*157a0*/  LDL.64 R116, [R1+0x2c8] ;  /* 0x0002c80001747983 */ /* 0x010f280000100a00 */
[----:B------:R1:W-:Y:S04]  /*157b0*/  STL.64 [R1+0x14e8], R110 ;  /* 0x0014e86e01007387 */ /* 0x0003e80000100a00 */
[----:B-1----:R-:W4:Y:S04]  /*157c0*/  LDL.64 R110, [R1+0x2b8] ;  /* 0x0002b800016e7983 */ /* 0x002f280000100a00 */
        /* <DEDUP_REMOVED lines=31> */
[----:B-1----:R-:W4:Y:S01]  /*159c0*/  LDL.64 R14, [R1+0x220] ;  /* 0x00022000010e7983 */ /* 0x002f220000100a00 */
[----:B------:R-:W-:-:S02]  /*159d0*/  SHF.R.S32.HI R0, RZ, 0x6, R252 ;  /* 0x00000006ff007819 */ /* 0x000fc400000114fc */
[----:B------:R-:W-:Y:S01]  /*159e0*/  LOP3.LUT R252, R252, 0x3f, RZ, 0xc0, !PT ;  /* 0x0000003ffcfc7812 */ /* 0x000fe200078ec0ff */
[----:B------:R1:W-:Y:S01]  /*159f0*/  STL.64 [R1+0x1460], R8 ;  /* 0x0014600801007387 */ /* 0x0003e20000100a00 */
[----:B------:R-:W-:-:S03]  /*15a00*/  SGXT R0, R0, 0x1 ;  /* 0x000000010000781a */ /* 0x000fc60000000200 */
[----:B-1----:R-:W4:Y:S01]  /*15a10*/  LDL.64 R8, [R1+0x238] ;  /* 0x0002380001087983 */ /* 0x002f220000100a00 */
[----:B------:R-:W-:-:S03]  /*15a20*/  IMAD.SHL.U32 R252, R252, 0x4, RZ ;  /* 0x00000004fcfc7824 */ /* 0x000fc600078e00ff */
[----:B------:R-:W-:Y:S02]  /*15a30*/  STL [R1+0x1458], R3 ;  /* 0x0014580301007387 */ /* 0x000fe40000100800 */
[----:B------:R-:W-:Y:S02]  /*15a40*/  LOP3.LUT R252, R252, 0x110, R0, 0x78, !PT ;  /* 0x00000110fcfc7812 */ /* 0x000fe400078e7800 */
[----:B------:R1:W-:Y:S04]  /*15a50*/  STL.64 [R1+0x1428], R250 ;  /* 0x001428fa01007387 */ /* 0x0003e80000100a00 */
[----:B--2---:R2:W-:Y:S04]  /*15a60*/  LDGSTS.E [R252], [R128.64], P1 ;  /* 0x0000000080fc7fae */ /* 0x0045e8000892184a */
[----:B---3--:R3:W-:Y:S04]  /*15a70*/  LDGSTS.E [R252+0x800], [R122.64], P1 ;  /* 0x008000007afc7fae */ /* 0x0087e8000892184a */
[----:B-1----:R-:W4:Y:S04]  /*15a80*/  LDL.64 R250, [R1+0x250] ;  /* 0x0002500001fa7983 */ /* 0x002f280000100a00 */
[----:B------:R1:W-:Y:S04]  /*15a90*/  STL.64 [R1+0x1420], R248 ;  /* 0x001420f801007387 */ /* 0x0003e80000100a00 */
[----:B----4-:R4:W-:Y:S04]  /*15aa0*/  LDGSTS.E [R252+0x1000], [R116.64], P1 ;  /* 0x0100000074fc7fae */ /* 0x0109e8000892184a */
[----:B------:R3:W-:Y:S04]  /*15ab0*/  LDGSTS.E [R252+0x1800], [R110.64], P1 ;  /* 0x018000006efc7fae */ /* 0x0007e8000892184a */
[----:B-1----:R-:W4:Y:S04]  /*15ac0*/  LDL.64 R248, [R1+0x270] ;  /* 0x0002700001f87983 */ /* 0x002f280000100a00 */
[----:B--2---:R-:W2:Y:S04]  /*15ad0*/  LDL.LU.64 R128, [R1+0x1500] ;  /* 0x0015000001807983 */ /* 0x004ea80000300a00 */
[----:B------:R1:W-:Y:S04]  /*15ae0*/  LDGSTS.E [R252+0x2000], [R104.64], P1 ;  /* 0x0200000068fc7fae */ /* 0x0003e8000892184a */
[----:B---3--:R-:W3:Y:S04]  /*15af0*/  LDL.LU.64 R122, [R1+0x14f8] ;  /* 0x0014f800017a7983 */ /* 0x008ee80000300a00 */
[----:B----4-:R-:W4:Y:S04]  /*15b00*/  LDL.LU.64 R116, [R1+0x14f0] ;  /* 0x0014f00001747983 */ /* 0x010f280000300a00 */
[----:B------:R-:W2:Y:S04]  /*15b10*/  LDL.LU.64 R110, [R1+0x14e8] ;  /* 0x0014e800016e7983 */ /* 0x000ea80000300a00 */
[----:B------:R1:W-:Y:S04]  /*15b20*/  LDGSTS.E [R252+0x2800], [R98.64], P1 ;  /* 0x0280000062fc7fae */ /* 0x0003e8000892184a */
[----:B-1----:R-:W2:Y:S04]  /*15b30*/  LDL.LU.64 R104, [R1+0x14e0] ;  /* 0x0014e00001687983 */ /* 0x002ea80000300a00 */
[----:B------:R-:W2:Y:S04]  /*15b40*/  LDL.LU.64 R98, [R1+0x14d8] ;  /* 0x0014d80001627983 */ /* 0x000ea80000300a00 */
[----:B------:R1:W-:Y:S04]  /*15b50*/  LDGSTS.E [R252+0x3000], [R92.64], P1 ;  /* 0x030000005cfc7fae */ /* 0x0003e8000892184a */
[----:B-1----:R-:W2:Y:S04]  /*15b60*/  LDL.LU.64 R92, [R1+0x14d0] ;  /* 0x0014d000015c7983 */ /* 0x002ea80000300a00 */
[----:B------:R1:W-:Y:S04]  /*15b70*/  LDGSTS.E [R252+0x3800], [R248.64], P1 ;  /* 0x03800000f8fc7fae */ /* 0x0003e8000892184a */
        /* <DEDUP_REMOVED lines=15> */
[----:B-1----:R-:W4:Y:S04]  /*15c70*/  LDL.64 R74, [R1+0x2f8] ;  /* 0x0002f800014a7983 */ /* 0x002f280000100a00 */
[----:B--2---:R-:W2:Y:S04]  /*15c80*/  LDL.64 R80, [R1+0x2b0] ;  /* 0x0002b00001507983 */ /* 0x004ea80000100a00 */
[----:B---3--:R-:W3:Y:S04]  /*15c90*/  LDL.64 R86, [R1+0x2c0] ;  /* 0x0002c00001567983 */ /* 0x008ee80000100a00 */
[----:B------:R-:W2:Y:S04]  /*15ca0*/  LDL.64 R68, [R1+0x2f0] ;  /* 0x0002f00001447983 */ /* 0x000ea80000100a00 */
        /* <DEDUP_REMOVED lines=12> */
[----:B-----5:R1:W-:Y:S04]  /*15d70*/  LDGSTS.E [R252+0xb800], [R246.64], P1 ;  /* 0x0b800000f6fc7fae */ /* 0x0203e8000892184a */
[----:B------:R1:W-:Y:S04]  /*15d80*/  STL.64 [R1+0x1410], R246 ;  /* 0x001410f601007387 */ /* 0x0003e80000100a00 */
[----:B------:R1:W-:Y:S04]  /*15d90*/  LDGSTS.E [R252+0xc000], [R240.64], P1 ;  /* 0x0c000000f0fc7fae */ /* 0x0003e8000892184a */
[----:B------:R1:W-:Y:S04]  /*15da0*/  LDGSTS.E [R252+0xc800], [R234.64], P1 ;  /* 0x0c800000eafc7fae */ /* 0x0003e8000892184a */
[----:B-1----:R-:W2:Y:S04]  /*15db0*/  LDL.LU.64 R246, [R1+0x2d0] ;  /* 0x0002d00001f67983 */ /* 0x002ea80000300a00 */
[----:B------:R1:W-:Y:S04]  /*15dc0*/  STL.64 [R1+0x1418], R240 ;  /* 0x001418f001007387 */ /* 0x0003e80000100a00 */
[----:B------:R1:W-:Y:S04]  /*15dd0*/  LDGSTS.E [R252+0xd000], [R228.64], P1 ;  /* 0x0d000000e4fc7fae */ /* 0x0003e8000892184a */
[----:B------:R1:W-:Y:S04]  /*15de0*/  LDGSTS.E [R252+0xd800], [R222.64], P1 ;  /* 0x0d800000defc7fae */ /* 0x0003e8000892184a */
[----:B-1----:R-:W2:Y:S04]  /*15df0*/  LDL.LU.64 R240, [R1+0x2e0] ;  /* 0x0002e00001f07983 */ /* 0x002ea80000300a00 */
[----:B------:R1:W-:Y:S04]  /*15e00*/  STL.64 [R1+0x1430], R234 ;  /* 0x001430ea01007387 */ /* 0x0003e80000100a00 */
[----:B------:R1:W-:Y:S04]  /*15e10*/  LDGSTS.E [R252+0xe000], [R216.64], P1 ;  /* 0x0e000000d8fc7fae */ /* 0x0003e8000892184a */
[----:B------:R1:W-:Y:S04]  /*15e20*/  LDGSTS.E [R252+0xe800], [R210.64], P1 ;  /* 0x0e800000d2fc7fae */ /* 0x0003e8000892184a */
[----:B-1----:R-:W4:Y:S04]  /*15e30*/  LDL.64 R234, [R1+0x128] ;  /* 0x0001280001ea7983 */ /* 0x002f280000100a00 */
        /* <DEDUP_REMOVED lines=33> */
[----:B------:R1:W-:Y:S01]  /*16050*/  LDGSTS.E [R252+0x1b800], [R54.64], P1 ;  /* 0x1b80000036fc7fae */ /* 0x0003e2000892184a */
[----:B------:R-:W-:-:S03]  /*16060*/  LOP3.LUT R3, R252, 0x20, RZ, 0x3c, !PT ;  /* 0x00000020fc037812 */ /* 0x000fc600078e3cff */
        /* <DEDUP_REMOVED lines=8> */
[----:B--2---:R2:W-:Y:S04]  /*160f0*/  LDGSTS.E [R3+0x200], [R240.64], P1 ;  /* 0x00200000f0037fae */ /* 0x0045e8000892184a */
[----:B------:R2:W-:Y:S04]  /*16100*/  LDGSTS.E [R3+0xa00], [R246.64], P1 ;  /* 0x00a00000f6037fae */ /* 0x0005e8000892184a */
[----:B---3--:R3:W-:Y:S04]  /*16110*/  LDGSTS.E [R3+0x1200], [R86.64], P1 ;  /* 0x0120000056037fae */ /* 0x0087e8000892184a */
[----:B------:R1:W-:Y:S04]  /*16120*/  LDGSTS.E [R3+0x1a00], [R80.64], P1 ;  /* 0x01a0000050037fae */ /* 0x0003e8000892184a */
[----:B----4-:R4:W-:Y:S04]  /*16130*/  LDGSTS.E [R3+0x2200], [R74.64], P1 ;  /* 0x022000004a037fae */ /* 0x0109e8000892184a */
[----:B------:R1:W-:Y:S04]  /*16140*/  LDGSTS.E [R3+0x2a00], [R68.64], P1 ;  /* 0x02a0000044037fae */ /* 0x0003e8000892184a */
[----:B------:R1:W-:Y:S04]  /*16150*/  LDGSTS.E [R3+0x3200], [R62.64], P1 ;  /* 0x032000003e037fae */ /* 0x0003e8000892184a */
[----:B------:R1:W-:Y:S04]  /*16160*/  LDGSTS.E [R3+0x3a00], [R56.64], P1 ;  /* 0x03a0000038037fae */ /* 0x0003e8000892184a */
[----:B------:R1:W-:Y:S04]  /*16170*/  LDGSTS.E [R3+0x4200], [R50.64], P1 ;  /* 0x0420000032037fae */ /* 0x0003e8000892184a */
[----:B---3--:R-:W3:Y:S04]  /*16180*/  LDL.LU.64 R86, [R1+0x14c8] ;  /* 0x0014c80001567983 */ /* 0x008ee80000300a00 */
[----:B------:R2:W-:Y:S04]  /*16190*/  LDGSTS.E [R3+0x4a00], [R44.64], P1 ;  /* 0x04a000002c037fae */ /* 0x0005e8000892184a */
[----:B-1----:R-:W3:Y:S04]  /*161a0*/  LDL.LU.64 R80, [R1+0x14c0] ;  /* 0x0014c00001507983 */ /* 0x002ee80000300a00 */
[----:B------:R1:W-:Y:S04]  /*161b0*/  LDGSTS.E [R3+0x5200], [R38.64], P1 ;  /* 0x0520000026037fae */ /* 0x0003e8000892184a */
[----:B----4-:R-:W4:Y:S04]  /*161c0*/  LDL.LU.64 R74, [R1+0x14b8] ;  /* 0x0014b800014a7983 */ /* 0x010f280000300a00 */
[----:B------:R1:W-:Y:S04]  /*161d0*/  LDGSTS.E [R3+0x5a00], [R32.64], P1 ;  /* 0x05a0000020037fae */ /* 0x0003e8000892184a */
[----:B------:R-:W3:Y:S04]  /*161e0*/  LDL.LU.64 R68, [R1+0x14b0] ;  /* 0x0014b00001447983 */ /* 0x000ee80000300a00 */
[----:B------:R1:W-:Y:S04]  /*161f0*/  LDGSTS.E [R3+0x6200], [R26.64], P1 ;  /* 0x062000001a037fae */ /* 0x0003e8000892184a */
[----:B------:R-:W3:Y:S04]  /*16200*/  LDL.LU.64 R62, [R1+0x14a8] ;  /* 0x0014a800013e7983 */ /* 0x000ee80000300a00 */
[----:B------:R1:W-:Y:S04]  /*16210*/  LDGSTS.E [R3+0x6a00], [R20.64], P1 ;  /* 0x06a0000014037fae */ /* 0x0003e8000892184a */
[----:B------:R-:W3:Y:S04]  /*16220*/  LDL.LU.64 R56, [R1+0x14a0] ;  /* 0x0014a00001387983 */ /* 0x000ee80000300a00 */
[----:B------:R1:W-:Y:S04]  /*16230*/  LDGSTS.E [R3+0x7200], [R14.64], P1 ;  /* 0x072000000e037fae */ /* 0x0003e8000892184a */
[----:B------:R-:W3:Y:S04]  /*16240*/  LDL.LU.64 R50, [R1+0x1498] ;  /* 0x0014980001327983 */ /* 0x000ee80000300a00 */
[----:B------:R1:W-:Y:S04]  /*16250*/  LDGSTS.E [R3+0x7a00], [R8.64], P1 ;  /* 0x07a0000008037fae */ /* 0x0003e8000892184a */
[----:B--2---:R-:W2:Y:S04]  /*16260*/  LDL.LU.64 R44, [R1+0x1490] ;  /* 0x00149000012c7983 */ /* 0x004ea80000300a00 */
[----:B------:R1:W-:Y:S04]  /*16270*/  LDGSTS.E [R3+0x8200], [R210.64], P1 ;  /* 0x08200000d2037fae */ /* 0x0003e8000892184a */
[----:B-1----:R-:W2:Y:S04]  /*16280*/  LDL.LU.64 R38, [R1+0x1488] ;  /* 0x0014880001267983 */ /* 0x002ea80000300a00 */
[----:B------:R1:W-:Y:S04]  /*16290*/  LDGSTS.E [R3+0x8a00], [R216.64], P1 ;  /* 0x08a00000d8037fae */ /* 0x0003e8000892184a */
[----:B------:R-:W2:Y:S04]  /*162a0*/  LDL.LU.64 R32, [R1+0x1480] ;  /* 0x0014800001207983 */ /* 0x000ea80000300a00 */
        /* <DEDUP_REMOVED lines=9> */
[----:B------:R-:W2:Y:S04]  /*16340*/  LDL.64 R210, [R1+0x180] ;  /* 0x0001800001d27983 */ /* 0x000ea80000100a00 */
[----:B-1----:R-:W2:Y:S04]  /*16350*/  LDL.64 R216, [R1+0x168] ;  /* 0x0001680001d87983 */ /* 0x002ea80000100a00 */
[----:B------:R-:W2:Y:S04]  /*16360*/  LDL.64 R222, [R1+0x150] ;  /* 0x0001500001de7983 */ /* 0x000ea80000100a00 */
[----:B------:R-:W2:Y:S04]  /*16370*/  LDL.64 R228, [R1+0x138] ;  /* 0x0001380001e47983 */ /* 0x000ea80000100a00 */
[----:B------:R-:W2:Y:S04]  /*16380*/  LDL.64 R234, [R1+0x120] ;  /* 0x0001200001ea7983 */ /* 0x000ea80000100a00 */
[----:B------:R-:W2:Y:S04]  /*16390*/  LDL.64 R248, [R1+0x108] ;  /* 0x0001080001f87983 */ /* 0x000ea80000100a00 */
[----:B------:R-:W2:Y:S04]  /*163a0*/  LDL.64 R250, [R1+0xe8] ;  /* 0x0000e80001fa7983 */ /* 0x000ea80000100a00 */
[----:B------:R1:W-:Y:S04]  /*163b0*/  LDGSTS.E [R3+0xba00], [R244.64], P1 ;  /* 0x0ba00000f4037fae */ /* 0x0003e8000892184a */
        /* <DEDUP_REMOVED lines=11> */
[----:B-1----:R-:W3:Y:S04]  /*16470*/  LDL.64 R232, [R1+0x198] ;  /* 0x0001980001e87983 */ /* 0x002ee80000100a00 */
        /* <DEDUP_REMOVED lines=31> */
[----:B----4-:R-:W4:Y:S04]  /*16670*/  LDL.64 R184, [R1+0x260] ;  /* 0x0002600001b87983 */ /* 0x010f280000100a00 */
        /* <DEDUP_REMOVED lines=19> */
[----:B-1----:R-:W3:Y:S01]  /*167b0*/  LDL.64 R154, [R1+0x350] ;  /* 0x00035000019a7983 */ /* 0x002ee20000100a00 */
        /* <DEDUP_REMOVED lines=9> */
[----:B------:R-:W-:Y:S04]  /*16850*/  STL.64 [R1+0x13e0], R148 ;  /* 0x0013e09401007387 */ /* 0x000fe80000100a00 */
[----:B------:R-:W-:Y:S04]  /*16860*/  STL.64 [R1+0x13e8], R142 ;  /* 0x0013e88e01007387 */ /* 0x000fe80000100a00 */
[----:B------:R-:W-:Y:S04]  /*16870*/  STL.64 [R1+0x13f0], R136 ;  /* 0x0013f08801007387 */ /* 0x000fe80000100a00 */
[----:B------:R-:W-:Y:S04]  /*16880*/  STL.64 [R1+0x13f8], R130 ;  /* 0x0013f88201007387 */ /* 0x000fe80000100a00 */
[----:B------:R-:W-:Y:S04]  /*16890*/  STL.64 [R1+0x1400], R124 ;  /* 0x0014007c01007387 */ /* 0x000fe80000100a00 */
[----:B------:R-:W-:Y:S04]  /*168a0*/  STL.64 [R1+0x1408], R118 ;  /* 0x0014087601007387 */ /* 0x000fe80000100a00 */
[----:B-1----:R-:W4:Y:S04]  /*168b0*/  LDL.LU R3, [R1+0x1458] ;  /* 0x0014580001037983 */ /* 0x002f280000300800 */
[----:B--2---:R1:W-:Y:S04]  /*168c0*/  LDGSTS.E [R0+0x400], [R238.64], P1 ;  /* 0x00400000ee007fae */ /* 0x0043e8000892184a */
[----:B------:R1:W-:Y:S04]  /*168d0*/  LDGSTS.E [R0+0xc00], [R244.64], P1 ;  /* 0x00c00000f4007fae */ /* 0x0003e8000892184a */
[----:B---3--:R2:W-:Y:S04]  /*168e0*/  LDGSTS.E [R0+0x1400], [R154.64], P1 ;  /* 0x014000009a007fae */ /* 0x0085e8000892184a */
[----:B------:R3:W-:Y:S04]  /*168f0*/  LDGSTS.E [R0+0x1c00], [R160.64], P1 ;  /* 0x01c00000a0007fae */ /* 0x0007e8000892184a */
[----:B------:R1:W-:Y:S04]  /*16900*/  LDGSTS.E [R0+0x2400], [R166.64], P1 ;  /* 0x02400000a6007fae */ /* 0x0003e8000892184a */
[----:B------:R1:W-:Y:S04]  /*16910*/  LDGSTS.E [R0+0x2c00], [R172.64], P1 ;  /* 0x02c00000ac007fae */ /* 0x0003e8000892184a */
[----:B------:R1:W-:Y:S04]  /*16920*/  LDGSTS.E [R0+0x3400], [R178.64], P1 ;  /* 0x03400000b2007fae */ /* 0x0003e8000892184a */
[----:B----4-:R2:W-:Y:S04]  /*16930*/  LDGSTS.E [R0+0x3c00], [R184.64], P1 ;  /* 0x03c00000b8007fae */ /* 0x0105e8000892184a */
        /* <DEDUP_REMOVED lines=16> */
[----:B------:R-:W4:Y:S04]  /*16a40*/  LDL.64 R228, [R1+0x338] ;  /* 0x0003380001e47983 */ /* 0x000f280000100a00 */
[----:B------:R1:W-:Y:S04]  /*16a50*/  LDGSTS.E [R0+0xbc00], [R242.64], P1 ;  /* 0x0bc00000f2007fae */ /* 0x0003e8000892184a */
[----:B------:R1:W-:Y:S04]  /*16a60*/  STL.64 [R1+0x1350], R242 ;  /* 0x001350f201007387 */ /* 0x0003e80000100a00 */
[----:B------:R2:W-:Y:S04]  /*16a70*/  LDGSTS.E [R0+0xc400], [R236.64], P1 ;  /* 0x0c400000ec007fae */ /* 0x0005e8000892184a */
[----:B------:R2:W-:Y:S04]  /*16a80*/  LDGSTS.E [R0+0xcc00], [R230.64], P1 ;  /* 0x0cc00000e6007fae */ /* 0x0005e8000892184a */
[----:B-1----:R-:W4:Y:S04]  /*16a90*/  LDL.LU.64 R242, [R1+0x358] ;  /* 0x0003580001f27983 */ /* 0x002f280000300a00 */
[----:B------:R2:W-:Y:S04]  /*16aa0*/  STL.64 [R1+0x1358], R236 ;  /* 0x001358ec01007387 */ /* 0x0005e80000100a00 */
[----:B------:R1:W-:Y:S04]  /*16ab0*/  LDGSTS.E [R0+0xd400], [R224.64], P1 ;  /* 0x0d400000e0007fae */ /* 0x0003e8000892184a */
[----:B------:R1:W-:Y:S04]  /*16ac0*/  LDGSTS.E [R0+0xdc00], [R218.64], P1 ;  /* 0x0dc00000da007fae */ /* 0x0003e8000892184a */
[----:B--2---:R-:W2:Y:S04]  /*16ad0*/  LDL.LU.64 R236, [R1+0x360] ;  /* 0x0003600001ec7983 */ /* 0x004ea80000300a00 */
[----:B------:R-:W4:Y:S04]  /*16ae0*/  LDL.64 R234, [R1+0x318] ;  /* 0x0003180001ea7983 */ /* 0x000f280000100a00 */
        /* <DEDUP_REMOVED lines=8> */
[----:B---3--:R-:W3:Y:S04]  /*16b70*/  LDL.64 R160, [R1+0x390] ;  /* 0x0003900001a07983 */ /* 0x008ee80000100a00 */
[----:B------:R-:W3:Y:S04]  /*16b80*/  LDL.64 R166, [R1+0x398] ;  /* 0x0003980001a67983 */ /* 0x000ee80000100a00 */
[----:B------:R-:W3:Y:S04]  /*16b90*/  LDL.64 R172, [R1+0x3a0] ;  /* 0x0003a00001ac7983 */ /* 0x000ee80000100a00 */
[----:B------:R-:W3:Y:S04]  /*16ba0*/  LDL.64 R178, [R1+0x3a8] ;  /* 0x0003a80001b27983 */ /* 0x000ee80000100a00 */
[----:B------:R-:W3:Y:S04]  /*16bb0*/  LDL.64 R196, [R1+0x3b0] ;  /* 0x0003b00001c47983 */ /* 0x000ee80000100a00 */
[----:B------:R-:W3:Y:S04]  /*16bc0*/  LDL.64 R202, [R1+0x3b8] ;  /* 0x0003b80001ca7983 */ /* 0x000ee80000100a00 */
[----:B------:R-:W3:Y:S04]  /*16bd0*/  LDL.64 R184, [R1+0x3c0] ;  /* 0x0003c00001b87983 */ /* 0x000ee80000100a00 */
[----:B------:R-:W3:Y:S04]  /*16be0*/  LDL.64 R190, [R1+0x3c8] ;  /* 0x0003c80001be7983 */ /* 0x000ee80000100a00 */
[----:B------:R-:W3:Y:S04]  /*16bf0*/  LDL.64 R208, [R1+0x3d0] ;  /* 0x0003d00001d07983 */ /* 0x000ee80000100a00 */
        /* <DEDUP_REMOVED lines=20> */
[----:B------:R-:W3:Y:S04]  /*16d40*/  LDL.64 R214, [R1+0x3d8] ;  /* 0x0003d80001d67983 */ /* 0x000ee80000100a00 */
[----:B------:R1:W-:Y:S04]  /*16d50*/  LDGSTS.E [R0+0x18400], [R92.64], P1 ;  /* 0x184000005c007fae */ /* 0x0003e8000892184a */
[----:B------:R-:W3:Y:S04]  /*16d60*/  LDL.64 R220, [R1+0x3e0] ;  /* 0x0003e00001dc7983 */ /* 0x000ee80000100a00 */
        /* <DEDUP_REMOVED lines=18> */
[----:B------:R-:W3:Y:S04]  /*16e90*/  LDL.64 R210, [R1+0x3f8] ;  /* 0x0003f80001d27983 */ /* 0x000ee80000100a00 */
[----:B------:R-:W3:Y:S04]  /*16ea0*/  LDL.64 R216, [R1+0x400] ;  /* 0x0004000001d87983 */ /* 0x000ee80000100a00 */
[----:B--2---:R2:W-:Y:S04]  /*16eb0*/  LDGSTS.E [R118+0x600], [R236.64], P1 ;  /* 0x00600000ec767fae */ /* 0x0045e8000892184a */
[----:B----4-:R2:W-:Y:S04]  /*16ec0*/  LDGSTS.E [R118+0xe00], [R242.64], P1 ;  /* 0x00e00000f2767fae */ /* 0x0105e8000892184a */
[----:B------:R4:W-:Y:S04]  /*16ed0*/  LDGSTS.E [R118+0x1600], [R222.64], P1 ;  /* 0x01600000de767fae */ /* 0x0009e8000892184a */
[----:B------:R1:W-:Y:S04]  /*16ee0*/  LDGSTS.E [R118+0x1e00], [R228.64], P1 ;  /* 0x01e00000e4767fae */ /* 0x0003e8000892184a */
[----:B------:R2:W-:Y:S04]  /*16ef0*/  LDGSTS.E [R118+0x2600], [R234.64], P1 ;  /* 0x02600000ea767fae */ /* 0x0005e8000892184a */
[----:B----4-:R-:W4:Y:S04]  /*16f00*/  LDL.64 R222, [R1+0xc10] ;  /* 0x000c100001de7983 */ /* 0x010f280000100a00 */
[----:B-1----:R-:W4:Y:S04]  /*16f10*/  LDL.64 R228, [R1+0xc18] ;  /* 0x000c180001e47983 */ /* 0x002f280000100a00 */
[----:B--2---:R-:W2:Y:S04]  /*16f20*/  LDL.64 R234, [R1+0xc20] ;  /* 0x000c200001ea7983 */ /* 0x004ea80000100a00 */
[----:B------:R1:W-:Y:S04]  /*16f30*/  LDGSTS.E [R118+0x2e00], [R248.64], P1 ;  /* 0x02e00000f8767fae */ /* 0x0003e8000892184a */
[----:B------:R1:W-:Y:S04]  /*16f40*/  LDGSTS.E [R118+0x3600], [R250.64], P1 ;  /* 0x03600000fa767fae */ /* 0x0003e8000892184a */
[----:B------:R3:W-:Y:S04]  /*16f50*/  LDGSTS.E [R118+0x3e00], [R124.64], P1 ;  /* 0x03e000007c767fae */ /* 0x0007e8000892184a */
[----:B-1----:R-:W2:Y:S04]  /*16f60*/  LDL.64 R248, [R1+0xc28] ;  /* 0x000c280001f87983 */ /* 0x002ea80000100a00 */
[----:B------:R-:W2:Y:S04]  /*16f70*/  LDL.64 R250, [R1+0xc30] ;  /* 0x000c300001fa7983 */ /* 0x000ea80000100a00 */
[----:B------:R1:W-:Y:S04]  /*16f80*/  LDGSTS.E [R118+0x4600], [R130.64], P1 ;  /* 0x0460000082767fae */ /* 0x0003e8000892184a */
[----:B------:R1:W-:Y:S04]  /*16f90*/  LDGSTS.E [R118+0x4e00], [R136.64], P1 ;  /* 0x04e0000088767fae */ /* 0x0003e8000892184a */
[----:B------:R1:W-:Y:S04]  /*16fa0*/  LDGSTS.E [R118+0x5600], [R142.64], P1 ;  /* 0x056000008e767fae */ /* 0x0003e8000892184a */
[----:B------:R1:W-:Y:S04]  /*16fb0*/  LDGSTS.E [R118+0x5e00], [R148.64], P1 ;  /* 0x05e0000094767fae */ /* 0x0003e8000892184a */
[----:B------:R1:W-:Y:S04]  /*16fc0*/  LDGSTS.E [R118+0x6600], [R154.64], P1 ;  /* 0x066000009a767fae */ /* 0x0003e8000892184a */
[----:B---3--:R3:W-:Y:S04]  /*16fd0*/  LDGSTS.E [R118+0x6e00], [R160.64], P1 ;  /* 0x06e00000a0767fae */ /* 0x0087e8000892184a */
[----:B------:R1:W-:Y:S04]  /*16fe0*/  LDGSTS.E [R118+0x7600], [R166.64], P1 ;  /* 0x07600000a6767fae */ /* 0x0003e8000892184a */
[----:B------:R1:W-:Y:S04]  /*16ff0*/  LDGSTS.E [R118+0x7e00], [R172.64], P1 ;  /* 0x07e00000ac767fae */ /* 0x0003e8000892184a */
[----:B------:R1:W-:Y:S04]  /*17000*/  LDGSTS.E [R118+0x8600], [R178.64], P1 ;  /* 0x08600000b2767fae */ /* 0x0003e8000892184a */
[----:B------:R1:W-:Y:S04]  /*17010*/  LDGSTS.E [R118+0x8e00], [R196.64], P1 ;  /* 0x08e00000c4767fae */ /* 0x0003e8000892184a */
[----:B------:R1:W-:Y:S04]  /*17020*/  LDGSTS.E [R118+0x9600], [R202.64], P1 ;  /* 0x09600000ca767fae */ /* 0x0003e8000892184a */
[----:B------:R3:W-:Y:S04]  /*17030*/  LDGSTS.E [R118+0x9e00], [R184.64], P1 ;  /* 0x09e00000b8767fae */ /* 0x0007e8000892184a */
[----:B-1----:R-:W2:Y:S04]  /*17040*/  LDL.64 R196, [R1+0xc38] ;  /* 0x000c380001c47983 */ /* 0x002ea80000100a00 */
[----:B------:R1:W-:Y:S04]  /*17050*/  LDGSTS.E [R118+0xa600], [R190.64], P1 ;  /* 0x0a600000be767fae */ /* 0x0003e8000892184a */
[----:B------:R-:W2:Y:S04]  /*17060*/  LDL.64 R202, [R1+0xc40] ;  /* 0x000c400001ca7983 */ /* 0x000ea80000100a00 */
[----:B------:R1:W-:Y:S04]  /*17070*/  LDGSTS.E [R118+0xae00], [R208.64], P1 ;  /* 0x0ae00000d0767fae */ /* 0x0003e8000892184a */
[----:B------:R-:W2:Y:S04]  /*17080*/  LDL.64 R124, [R1+0xc98] ;  /* 0x000c9800017c7983 */ /* 0x000ea80000100a00 */
[----:B------:R-:W2:Y:S04]  /*17090*/  LDL.64 R130, [R1+0xca0] ;  /* 0x000ca00001827983 */ /* 0x000ea80000100a00 */
[----:B-1----:R-:W2:Y:S04]  /*170a0*/  LDL.64 R208, [R1+0xc48] ;  /* 0x000c480001d07983 */ /* 0x002ea80000100a00 */
[----:B------:R-:W2:Y:S04]  /*170b0*/  LDL.64 R136, [R1+0xca8] ;  /* 0x000ca80001887983 */ /* 0x000ea80000100a00 */
[----:B------:R-:W2:Y:S04]  /*170c0*/  LDL.64 R142, [R1+0xcc0] ;  /* 0x000cc000018e7983 */ /* 0x000ea80000100a00 */
[----:B------:R-:W2:Y:S04]  /*170d0*/  LDL.64 R148, [R1+0xcc8] ;  /* 0x000cc80001947983 */ /* 0x000ea80000100a00 */
[----:B------:R-:W2:Y:S04]  /*170e0*/  LDL.64 R154, [R1+0xcd0] ;  /* 0x000cd000019a7983 */ /* 0x000ea80000100a00 */
[----:B---3--:R-:W3:Y:S04]  /*170f0*/  LDL.64 R160, [R1+0xcd8] ;  /* 0x000cd80001a07983 */ /* 0x008ee80000100a00 */
[----:B------:R-:W3:Y:S04]  /*17100*/  LDL.64 R166, [R1+0xce0] ;  /* 0x000ce00001a67983 */ /* 0x000ee80000100a00 */
[----:B------:R-:W3:Y:S04]  /*17110*/  LDL.64 R172, [R1+0xce8] ;  /* 0x000ce80001ac7983 */ /* 0x000ee80000100a00 */
[----:B------:R1:W-:Y:S04]  /*17120*/  LDGSTS.E [R118+0xb600], [R214.64], P1 ;  /* 0x0b600000d6767fae */ /* 0x0003e8000892184a */
[----:B------:R-:W3:Y:S04]  /*17130*/  LDL.64 R178, [R1+0xcf0] ;  /* 0x000cf00001b27983 */ /* 0x000ee80000100a00 */
[----:B------:R1:W-:Y:S04]  /*17140*/  LDGSTS.E [R118+0xbe00], [R220.64], P1 ;  /* 0x0be00000dc767fae */ /* 0x0003e8000892184a */
[----:B-1----:R-:W3:Y:S04]  /*17150*/  LDL.64 R214, [R1+0xcb0] ;  /* 0x000cb00001d67983 */ /* 0x002ee80000100a00 */
[----:B------:R-:W3:Y:S04]  /*17160*/  LDL.64 R184, [R1+0xd00] ;  /* 0x000d000001b87983 */ /* 0x000ee80000100a00 */
[----:B------:R-:W3:Y:S04]  /*17170*/  LDL.64 R220, [R1+0xc50] ;  /* 0x000c500001dc7983 */ /* 0x000ee80000100a00 */
[----:B------:R-:W3:Y:S04]  /*17180*/  LDL.64 R190, [R1+0xd08] ;  /* 0x000d080001be7983 */ /* 0x000ee80000100a00 */
[----:B------:R1:W-:Y:S04]  /*17190*/  LDGSTS.E [R118+0xc600], [R226.64], P1 ;  /* 0x0c600000e2767fae */ /* 0x0003e8000892184a */
[----:B------:R1:W-:Y:S04]  /*171a0*/  LDGSTS.E [R118+0xce00], [R232.64], P1 ;  /* 0x0ce00000e8767fae */ /* 0x0003e8000892184a */
[----:B-1----:R-:W3:Y:S04]  /*171b0*/  LDL.64 R226, [R1+0xcb8] ;  /* 0x000cb80001e27983 */ /* 0x002ee80000100a00 */
[----:B------:R-:W3:Y:S04]  /*171c0*/  LDL.64 R232, [R1+0xc58] ;  /* 0x000c580001e87983 */ /* 0x000ee80000100a00 */
[----:B------:R1:W-:Y:S04]  /*171d0*/  LDGSTS.E [R118+0xd600], [R210.64], P1 ;  /* 0x0d600000d2767fae */ /* 0x0003e8000892184a */
[----:B------:R1:W-:Y:S04]  /*171e0*/  LDGSTS.E [R118+0xde00], [R216.64], P1 ;  /* 0x0de00000d8767fae */ /* 0x0003e8000892184a */
[----:B-1----:R-:W3:Y:S04]  /*171f0*/  LDL.64 R210, [R1+0xc60] ;  /* 0x000c600001d27983 */ /* 0x002ee80000100a00 */
[----:B------:R-:W3:Y:S04]  /*17200*/  LDL.64 R216, [R1+0xc68] ;  /* 0x000c680001d87983 */ /* 0x000ee80000100a00 */
[----:B----4-:R1:W-:Y:S04]  /*17210*/  LDGSTS.E [R118+0xe600], [R222.64], P1 ;  /* 0x0e600000de767fae */ /* 0x0103e8000892184a */
[----:B------:R4:W-:Y:S04]  /*17220*/  LDGSTS.E [R118+0xee00], [R228.64], P1 ;  /* 0x0ee00000e4767fae */ /* 0x0009e8000892184a */
[----:B--2---:R2:W-:Y:S04]  /*17230*/  LDGSTS.E [R118+0xf600], [R234.64], P1 ;  /* 0x0f600000ea767fae */ /* 0x0045e8000892184a */
[----:B-1----:R-:W3:Y:S04]  /*17240*/  LDL.64 R222, [R1+0xc70] ;  /* 0x000c700001de7983 */ /* 0x002ee80000100a00 */
[----:B----4-:R-:W4:Y:S04]  /*17250*/  LDL.64 R228, [R1+0xc78] ;  /* 0x000c780001e47983 */ /* 0x010f280000100a00 */
[----:B--2---:R-:W2:Y:S04]  /*17260*/  LDL.64 R234, [R1+0xc80] ;  /* 0x000c800001ea7983 */ /* 0x004ea80000100a00 */
[----:B------:R1:W-:Y:S04]  /*17270*/  LDGSTS.E [R118+0xfe00], [R248.64], P1 ;  /* 0x0fe00000f8767fae */ /* 0x0003e8000892184a */
[----:B------:R1:W-:Y:S04]  /*17280*/  LDGSTS.E [R118+0x10600], [R250.64], P1 ;  /* 0x10600000fa767fae */ /* 0x0003e8000892184a */
[----:B-1----:R-:W2:Y:S04]  /*17290*/  LDL.64 R248, [R1+0xc90] ;  /* 0x000c900001f87983 */ /* 0x002ea80000100a00 */
[----:B------:R-:W2:Y:S04]  /*172a0*/  LDL.64 R250, [R1+0xc88] ;  /* 0x000c880001fa7983 */ /* 0x000ea80000100a00 */
[----:B------:R1:W-:Y:S04]  /*172b0*/  LDGSTS.E [R118+0x10e00], [R196.64], P1 ;  /* 0x10e00000c4767fae */ /* 0x0003e8000892184a */
[----:B------:R1:W-:Y:S04]  /*172c0*/  LDGSTS.E [R118+0x11600], [R202.64], P1 ;  /* 0x11600000ca767fae */ /* 0x0003e8000892184a */
[----:B-1----:R-:W2:Y:S04]  /*172d0*/  LDL.64 R196, [R1+0xd10] ;  /* 0x000d100001c47983 */ /* 0x002ea80000100a00 */
[----:B------:R-:W2:Y:S04]  /*172e0*/  LDL.64 R202, [R1+0xd18] ;  /* 0x000d180001ca7983 */ /* 0x000ea80000100a00 */
[----:B------:R1:W-:Y:S04]  /*172f0*/  LDGSTS.E [R118+0x11e00], [R208.64], P1 ;  /* 0x11e00000d0767fae */ /* 0x0003e8000892184a */
[----:B-1----:R-:W2:Y:S04]  /*17300*/  LDL.64 R208, [R1+0xd20] ;  /* 0x000d200001d07983 */ /* 0x002ea80000100a00 */
[----:B---3--:R1:W-:Y:S04]  /*17310*/  LDGSTS.E [R118+0x12600], [R220.64], P1 ;  /* 0x12600000dc767fae */ /* 0x0083e8000892184a */
[----:B-1----:R-:W3:Y:S04]  /*17320*/  LDL.64 R220, [R1+0xd28] ;  /* 0x000d280001dc7983 */ /* 0x002ee80000100a00 */
[----:B------:R1:W-:Y:S04]  /*17330*/  LDGSTS.E [R118+0x12e00], [R232.64], P1 ;  /* 0x12e00000e8767fae */ /* 0x0003e8000892184a */
[----:B-1----:R-:W3:Y:S04]  /*17340*/  LDL.64 R232, [R1+0xd30] ;  /* 0x000d300001e87983 */ /* 0x002ee80000100a00 */
[----:B------:R1:W-:Y:S04]  /*17350*/  LDGSTS.E [R118+0x13600], [R210.64], P1 ;  /* 0x13600000d2767fae */ /* 0x0003e8000892184a */
[----:B------:R1:W-:Y:S04]  /*17360*/  LDGSTS.E [R118+0x13e00], [R216.64], P1 ;  /* 0x13e00000d8767fae */ /* 0x0003e8000892184a */
[----:B-1----:R-:W3:Y:S04]  /*17370*/  LDL.LU.64 R210, [R1+0x1450] ;  /* 0x0014500001d27983 */ /* 0x002ee80000300a00 */
[----:B------:R-:W3:Y:S04]  /*17380*/  LDL.LU.64 R216, [R1+0x1448] ;  /* 0x0014480001d87983 */ /* 0x000ee80000300a00 */
[----:B------:R1:W-:Y:S04]  /*17390*/  LDGSTS.E [R118+0x14600], [R222.64], P1 ;  /* 0x14600000de767fae */ /* 0x0003e8000892184a */
[----:B----4-:R4:W-:Y:S04]  /*173a0*/  LDGSTS.E [R118+0x14e00], [R228.64], P1 ;  /* 0x14e00000e4767fae */ /* 0x0109e8000892184a */
[----:B--2---:R2:W-:Y:S04]  /*173b0*/  LDGSTS.E [R118+0x15600], [R234.64], P1 ;  /* 0x15600000ea767fae */ /* 0x0045e8000892184a */
[----:B-1----:R-:W3:Y:S04]  /*173c0*/  LDL.LU.64 R222, [R1+0x1440] ;  /* 0x0014400001de7983 */ /* 0x002ee80000300a00 */
[----:B----4-:R-:W4:Y:S04]  /*173d0*/  LDL.LU.64 R228, [R1+0x1438] ;  /* 0x0014380001e47983 */ /* 0x010f280000300a00 */
[----:B--2---:R-:W2:Y:S04]  /*173e0*/  LDL.LU.64 R234, [R1+0x1430] ;  /* 0x0014300001ea7983 */ /* 0x004ea80000300a00 */
[----:B------:R1:W-:Y:S04]  /*173f0*/  LDGSTS.E [R118+0x15e00], [R250.64], P1 ;  /* 0x15e00000fa767fae */ /* 0x0003e8000892184a */
[----:B------:R1:W-:Y:S04]  /*17400*/  LDGSTS.E [R118+0x16600], [R248.64], P1 ;  /* 0x16600000f8767fae */ /* 0x0003e8000892184a */
[----:B------:R3:W-:Y:S04]  /*17410*/  LDGSTS.E [R118+0x16e00], [R124.64], P1 ;  /* 0x16e000007c767fae */ /* 0x0007e8000892184a */
[----:B------:R3:W-:Y:S04]  /*17420*/  LDGSTS.E [R118+0x17600], [R130.64], P1 ;  /* 0x1760000082767fae */ /* 0x0007e8000892184a */
[----:B-1----:R-:W2:Y:S04]  /*17430*/  LDL.LU.64 R250, [R1+0x1428] ;  /* 0x0014280001fa7983 */ /* 0x002ea80000300a00 */
[----:B------:R1:W-:Y:S04]  /*17440*/  LDGSTS.E [R118+0x17e00], [R136.64], P1 ;  /* 0x17e0000088767fae */ /* 0x0003e8000892184a */
[----:B------:R-:W2:Y:S04]  /*17450*/  LDL.LU.64 R248, [R1+0x1420] ;  /* 0x0014200001f87983 */ /* 0x000ea80000300a00 */
[----:B------:R1:W-:Y:S04]  /*17460*/  LDGSTS.E [R118+0x18600], [R214.64], P1 ;  /* 0x18600000d6767fae */ /* 0x0003e8000892184a */
[----:B------:R1:W-:Y:S04]  /*17470*/  LDGSTS.E [R118+0x18e00], [R226.64], P1 ;  /* 0x18e00000e2767fae */ /* 0x0003e8000892184a */
[----:B------:R3:W-:Y:S04]  /*17480*/  LDGSTS.E [R118+0x19600], [R142.64], P1 ;  /* 0x196000008e767fae */ /* 0x0007e8000892184a */
[----:B-1----:R-:W2:Y:S04]  /*17490*/  LDL.LU.64 R214, [R1+0xe0] ;  /* 0x0000e00001d67983 */ /* 0x002ea80000300a00 */
[----:B------:R-:W4:Y:S04]  /*174a0*/  LDL.LU.64 R226, [R1+0xd0] ;  /* 0x0000d00001e27983 */ /* 0x000f280000300a00 */
[----:B------:R1:W-:Y:S04]  /*174b0*/  LDGSTS.E [R118+0x19e00], [R148.64], P1 ;  /* 0x19e0000094767fae */ /* 0x0003e8000892184a */
[----:B------:R1:W-:Y:S04]  /*174c0*/  LDGSTS.E [R118+0x1a600], [R154.64], P1 ;  /* 0x1a6000009a767fae */ /* 0x0003e8000892184a */
[----:B------:R1:W-:Y:S04]  /*174d0*/  LDGSTS.E [R118+0x1ae00], [R160.64], P1 ;  /* 0x1ae00000a0767fae */ /* 0x0003e8000892184a */
[----:B------:R1:W-:Y:S04]  /*174e0*/  LDGSTS.E [R118+0x1b600], [R166.64], P1 ;  /* 0x1b600000a6767fae */ /* 0x0003e8000892184a */
[----:B------:R1:W-:Y:S04]  /*174f0*/  LDGSTS.E [R118+0x1be00], [R172.64], P1 ;  /* 0x1be00000ac767fae */ /* 0x0003e8000892184a */
[----:B------:R1:W-:Y:S04]  /*17500*/  LDGSTS.E [R118+0x1c600], [R178.64], P1 ;  /* 0x1c600000b2767fae */ /* 0x0003e8000892184a */
[----:B------:R1:W-:Y:S04]  /*17510*/  LDGSTS.E [R118+0x1ce00], [R184.64], P1 ;  /* 0x1ce00000b8767fae */ /* 0x0003e8000892184a */
[----:B------:R-:W1:Y:S04]  /*17520*/  S2R R252, SR_TID.X ;  /* 0x0000000000fc7919 */ /* 0x000e680000002100 */
[----:B------:R1:W-:Y:S04]  /*17530*/  LDGSTS.E [R118+0x1d600], [R190.64], P1 ;  /* 0x1d600000be767fae */ /* 0x0003e8000892184a */
[----:B------:R1:W-:Y:S04]  /*17540*/  LDGSTS.E [R118+0x1de00], [R196.64], P1 ;  /* 0x1de00000c4767fae */ /* 0x0003e8000892184a */
[----:B------:R1:W-:Y:S04]  /*17550*/  LDGSTS.E [R118+0x1e600], [R202.64], P1 ;  /* 0x1e600000ca767fae */ /* 0x0003e8000892184a */
[----:B------:R1:W-:Y:S04]  /*17560*/  LDGSTS.E [R118+0x1ee00], [R208.64], P1 ;  /* 0x1ee00000d0767fae */ /* 0x0003e8000892184a */
[----:B-1----:R-:W4:Y:S01]  /*17570*/  LDL.LU.64 R208, [R1+0xc0] ;  /* 0x0000c00001d07983 */ /* 0x002f220000300a00 */
[----:B------:R-:W-:-:S04]  /*17580*/  SHF.R.U32.HI R0, RZ, 0x6, R252 ;  /* 0x00000006ff007819 */ /* 0x000fc800000116fc */
[----:B------:R-:W-:Y:S02]  /*17590*/  SGXT.U32 R0, R0, 0x1 ;  /* 0x000000010000781a */ /* 0x000fe40000000000 */
[----:B------:R-:W-:Y:S02]  /*175a0*/  SHF.R.U32.HI R252, RZ, 0x6, R252 ;  /* 0x00000006fffc7819 */ /* 0x000fe400000116fc */
[----:B------:R-:W-:Y:S02]  /*175b0*/  LOP3.LUT R0, R0, 0xc, RZ, 0xfc, !PT ;  /* 0x0000000c00007812 */ /* 0x000fe400078efcff */
[----:B------:R-:W-:Y:S01]  /*175c0*/  SGXT.U32 R252, R252, 0x1 ;  /* 0x00000001fcfc781a */ /* 0x000fe20000000000 */
[----:B---3--:R1:W-:Y:S04]  /*175d0*/  LDGSTS.E [R118+0x1f600], [R220.64], P1 ;  /* 0x1f600000dc767fae */ /* 0x0083e8000892184a */
[----:B-1----:R-:W3:Y:S01]  /*175e0*/  LDL.LU.64 R220, [R1+0xb0] ;  /* 0x0000b00001dc7983 */ /* 0x002ee20000300a00 */
[----:B------:R-:W-:Y:S01]  /*175f0*/  LOP3.LUT R252, R252, 0x10, RZ, 0xfc, !PT ;  /* 0x00000010fcfc7812 */ /* 0x000fe200078efcff */
[----:B------:R-:W-:-:S02]  /*17600*/  ULDC UR5, c[0x0][0x188] ;  /* 0x0000620000057ab9 */ /* 0x000fc40000000800 */
[----:B------:R-:W-:Y:S01]  /*17610*/  USHF.L.U32 UR5, UR5, 0x6, URZ ;  /* 0x0000000605057899 */ /* 0x000fe2000800063f */
[----:B------:R1:W-:Y:S01]  /*17620*/  LDGSTS.E [R118+0x1fe00], [R232.64], P1 ;  /* 0x1fe00000e8767fae */ /* 0x0003e2000892184a */
[----:B------:R-:W-:-:S03]  /*17630*/  ISETP.GE.AND P1, PT, R0, UR4, PT ;  /* 0x0000000400007c0c */ /* 0x000fc6000bf26270 */
[----:B------:R-:W0:Y:S01]  /*17640*/  LDGDEPBAR ;  /* 0x00000000000079af */ /* 0x000e220000000000 */
[----:B------:R-:W-:-:S03]  /*17650*/  SEL R0, RZ, 0x4, P1 ;  /* 0x00000004ff007807 */ /* 0x000fc60000800000 */
[----:B------:R-:W-:Y:S01]  /*17660*/  BAR.SYNC.DEFER_BLOCKING 0x0 ;  /* 0x0000000000007b1d */ /* 0x000fe20000010000 */
[----:B------:R-:W-:Y:S02]  /*17670*/  ISETP.GE.AND P1, PT, R252, UR4, PT ;  /* 0x00000004fc007c0c */ /* 0x000fe4000bf26270 */
[----:B------:R-:W-:Y:S02]  /*17680*/  SEL R252, R0, RZ, P2 ;  /* 0x000000ff00fc7207 */ /* 0x000fe40001000000 */
[----:B------:R-:W-:Y:S02]  /*17690*/  SEL R0, RZ, 0x4, P1 ;  /* 0x00000004ff007807 */ /* 0x000fe40000800000 */
[----:B------:R-:W-:Y:S01]  /*176a0*/  ISETP.NE.U32.AND P1, PT, R252, RZ, PT ;  /* 0x000000fffc00720c */ /* 0x000fe20003f25070 */
[----:B------:R-:W-:Y:S02]  /*176b0*/  IMAD.U32 R252, RZ, RZ, UR5 ;  /* 0x00000005fffc7e24 */ /* 0x000fe4000f8e00ff */
[----:B-1----:R-:W-:Y:S01]  /*176c0*/  IMAD.U32 R118, RZ, RZ, UR5 ;  /* 0x00000005ff767e24 */ /* 0x002fe2000f8e00ff */
[----:B------:R-:W1:Y:S01]  /*176d0*/  S2R R232, SR_TID.X ;  /* 0x0000000000e87919 */ /* 0x000e620000002100 */
[----:B--2---:R-:W-:-:S04]  /*176e0*/  IMAD.WIDE R124, R252, 0x4, R214 ;  /* 0x00000004fc7c7825 */ /* 0x004fc800078e02d6 */
[----:B----4-:R-:W-:Y:S01]  /*176f0*/  IMAD.WIDE R118, R118, 0x4, R226 ;  /* 0x0000000476767825 */ /* 0x010fe200078e02e2 */
[----:B------:R2:W-:Y:S04]  /*17700*/  STL.64 [R1+0xe28], R124 ;  /* 0x000e287c01007387 */ /* 0x0005e80000100a00 */
[----:B------:R-:W4:Y:S01]  /*17710*/  LDL.LU.64 R226, [R1+0xa0] ;  /* 0x0000a00001e27983 */ /* 0x000f220000300a00 */
[----:B-1----:R-:W-:Y:S02]  /*17720*/  SHF.R.S32.HI R233, RZ, 0x6, R232 ;  /* 0x00000006ffe97819 */ /* 0x002fe400000114e8 */
[----:B------:R-:W-:Y:S02]  /*17730*/  LOP3.LUT R232, R232, 0x3f, RZ, 0xc0, !PT ;  /* 0x0000003fe8e87812 */ /* 0x000fe400078ec0ff */
[----:B------:R-:W-:-:S02]  /*17740*/  SGXT R233, R233, 0x1 ;  /* 0x00000001e9e9781a */ /* 0x000fc40000000200 */
[----:B------:R-:W-:-:S04]  /*17750*/  SHF.L.U32 R232, R232, 0x2, RZ ;  /* 0x00000002e8e87819 */ /* 0x000fc800000006ff */
[----:B------:R-:W-:Y:S02]  /*17760*/  LOP3.LUT R232, R232, 0x120, R233, 0x78, !PT ;  /* 0x00000120e8e87812 */ /* 0x000fe400078e78e9 */
[----:B------:R-:W1:Y:S04]  /*17770*/  S2R R233, SR_TID.X ;  /* 0x0000000000e97919 */ /* 0x000e680000002100 */
[----:B------:R3:W-:Y:S01]  /*17780*/  STL.64 [R1+0xe30], R118 ;  /* 0x000e307601007387 */ /* 0x0007e20000100a00 */
[----:B------:R-:W-:-:S03]  /*17790*/  SEL R0, R0, RZ, P2 ;  /* 0x000000ff00007207 */ /* 0x000fc60001000000 */
[----:B------:R-:W-:Y:S01]  /*177a0*/  @!PT LDS RZ, [RZ] ;  /* 0x00000000fffff984 */ /* 0x000fe20000000800 */
[----:B------:R-:W-:Y:S01]  /*177b0*/  @!PT LDS RZ, [RZ] ;  /* 0x00000000fffff984 */ /* 0x000fe20000000800 */
[----:B------:R-:W-:Y:S01]  /*177c0*/  @!PT LDS RZ, [RZ] ;  /* 0x00000000fffff984 */ /* 0x000fe20000000800 */
[----:B------:R2:W-:Y:S04]  /*177d0*/  LDGSTS.E [R232+0x44000], [R124.64], P5 ;  /* 0x440000007ce87fae */ /* 0x0005e8000a92184a */
[----:B------:R3:W-:Y:S01]  /*177e0*/  LDGSTS.E [R232+0x44400], [R118.64], P6 ;  /* 0x4440000076e87fae */ /* 0x0007e2000b12184a */
[----:B-1----:R-:W-:-:S04]  /*177f0*/  SHF.R.U32.HI R215, RZ, 0x6, R233 ;  /* 0x00000006ffd77819 */ /* 0x002fc800000116e9 */
[----:B------:R-:W-:-:S04]  /*17800*/  SGXT.U32 R215, R215, 0x1 ;  /* 0x00000001d7d7781a */ /* 0x000fc80000000000 */
[----:B------:R-:W-:Y:S02]  /*17810*/  LOP3.LUT R203, R215, 0x14, RZ, 0xfc, !PT ;  /* 0x00000014d7cb7812 */ /* 0x000fe400078efcff */
[----:B------:R-:W4:Y:S01]  /*17820*/  LDL.LU.64 R214, [R1+0x90] ;  /* 0x0000900001d67983 */ /* 0x000f220000300a00 */
[----:B------:R-:W-:Y:S02]  /*17830*/  SHF.R.U32.HI R233, RZ, 0x6, R233 ;  /* 0x00000006ffe97819 */ /* 0x000fe400000116e9 */
[----:B------:R-:W-:Y:S02]  /*17840*/  ISETP.GE.AND P5, PT, R203, UR4, PT ;  /* 0x00000004cb007c0c */ /* 0x000fe4000bfa6270 */
[----:B------:R-:W-:Y:S02]  /*17850*/  SGXT.U32 R233, R233, 0x1 ;  /* 0x00000001e9e9781a */ /* 0x000fe40000000000 */
[----:B------:R-:W-:Y:S02]  /*17860*/  ISETP.NE.U32.AND P6, PT, R0, RZ, PT ;  /* 0x000000ff0000720c */ /* 0x000fe40003fc5070 */
[----:B------:R-:W-:-:S02]  /*17870*/  LOP3.LUT R233, R233, 0x18, RZ, 0xfc, !PT ;  /* 0x00000018e9e97812 */ /* 0x000fc400078efcff */
[----:B------:R-:W-:Y:S02]  /*17880*/  SEL R0, RZ, 0x4, P5 ;  /* 0x00000004ff007807 */ /* 0x000fe40002800000 */
[----:B------:R-:W-:Y:S02]  /*17890*/  ISETP.GE.AND P5, PT, R233, UR4, PT ;  /* 0x00000004e9007c0c */ /* 0x000fe4000bfa6270 */
[----:B------:R-:W-:Y:S02]  /*178a0*/  SEL R252, R0, RZ, P2 ;  /* 0x000000ff00fc7207 */ /* 0x000fe40001000000 */
[----:B------:R-:W-:Y:S02]  /*178b0*/  SEL R0, RZ, 0x4, P5 ;  /* 0x00000004ff007807 */ /* 0x000fe40002800000 */
[----:B------:R-:W-:Y:S01]  /*178c0*/  ISETP.NE.U32.AND P5, PT, R252, RZ, PT ;  /* 0x000000fffc00720c */ /* 0x000fe20003fa5070 */
[----:B------:R-:W-:Y:S01]  /*178d0*/  IMAD.U32 R252, RZ, RZ, UR5 ;  /* 0x00000005fffc7e24 */ /* 0x000fe2000f8e00ff */
[----:B------:R-:W1:Y:S03]  /*178e0*/  S2R R233, SR_TID.X ;  /* 0x0000000000e97919 */ /* 0x000e660000002100 */
[----:B--2---:R-:W-:-:S02]  /*178f0*/  IMAD.WIDE R124, R252, 0x4, R208 ;  /* 0x00000004fc7c7825 */ /* 0x004fc400078e02d0 */
[----:B------:R-:W2:Y:S04]  /*17900*/  LDL.LU.64 R208, [R1+0x80] ;  /* 0x0000800001d07983 */ /* 0x000ea80000300a00 */
[----:B------:R4:W-:Y:S01]  /*17910*/  STL.64 [R1+0xe18], R124 ;  /* 0x000e187c01007387 */ /* 0x0009e20000100a00 */
[----:B------:R-:W-:-:S03]  /*17920*/  SEL R0, R0, RZ, P2 ;  /* 0x000000ff00007207 */ /* 0x000fc60001000000 */
[----:B------:R4:W-:Y:S01]  /*17930*/  LDGSTS.E [R232+0x44800], [R124.64], P3 ;  /* 0x448000007ce87fae */ /* 0x0009e2000992184a */
[----:B---3--:R-:W-:-:S03]  /*17940*/  IMAD.WIDE R118, R252, 0x4, R220 ;  /* 0x00000004fc767825 */ /* 0x008fc600078e02dc */
[----:B------:R-:W3:Y:S01]  /*17950*/  LDL.LU.64 R220, [R1+0x70] ;  /* 0x0000700001dc7983 */ /* 0x000ee20000300a00 */
[----:B-1----:R-:W-:-:S03]  /*17960*/  SHF.R.U32.HI R203, RZ, 0x6, R233 ;  /* 0x00000006ffcb7819 */ /* 0x002fc600000116e9 */
[----:B------:R1:W-:Y:S01]  /*17970*/  LDGSTS.E [R232+0x44c00], [R118.64], P1 ;  /* 0x44c0000076e87fae */ /* 0x0003e2000892184a */
[----:B------:R-:W-:Y:S02]  /*17980*/  SGXT.U32 R203, R203, 0x1 ;  /* 0x00000001cbcb781a */ /* 0x000fe40000000000 */
[----:B------:R-:W-:Y:S02]  /*17990*/  SHF.R.U32.HI R233, RZ, 0x6, R233 ;  /* 0x00000006ffe97819 */ /* 0x000fe400000116e9 */
[----:B------:R-:W-:Y:S02]  /*179a0*/  LOP3.LUT R203, R203, 0x1c, RZ, 0xfc, !PT ;  /* 0x0000001ccbcb7812 */ /* 0x000fe400078efcff */
[----:B------:R-:W-:Y:S02]  /*179b0*/  SGXT.U32 R233, R233, 0x1 ;  /* 0x00000001e9e9781a */ /* 0x000fe40000000000 */
[----:B------:R-:W-:Y:S02]  /*179c0*/  ISETP.GE.AND P3, PT, R203, UR4, PT ;  /* 0x00000004cb007c0c */ /* 0x000fe4000bf66270 */
[----:B------:R-:W-:-:S02]  /*179d0*/  LOP3.LUT R233, R233, 0x20, RZ, 0xfc, !PT ;  /* 0x00000020e9e97812 */ /* 0x000fc400078efcff */
[----:B------:R-:W-:Y:S02]  /*179e0*/  ISETP.NE.U32.AND P1, PT, R0, RZ, PT ;  /* 0x000000ff0000720c */ /* 0x000fe40003f25070 */
[----:B------:R-:W-:Y:S02]  /*179f0*/  SEL R0, RZ, 0x4, P3 ;  /* 0x00000004ff007807 */ /* 0x000fe40001800000 */
[----:B------:R-:W-:Y:S02]  /*17a00*/  ISETP.GE.AND P3, PT, R233, UR4, PT ;  /* 0x00000004e9007c0c */ /* 0x000fe4000bf66270 */
[----:B------:R-:W-:Y:S02]  /*17a10*/  SEL R252, R0, RZ, P2 ;  /* 0x000000ff00fc7207 */ /* 0x000fe40001000000 */
[----:B------:R-:W-:Y:S02]  /*17a20*/  SEL R0, RZ, 0x4, P3 ;  /* 0x00000004ff007807 */ /* 0x000fe40001800000 */
[----:B------:R-:W-:Y:S01]  /*17a30*/  ISETP.NE.U32.AND P3, PT, R252, RZ, PT ;  /* 0x000000fffc00720c */ /* 0x000fe20003f65070 */
[----:B------:R-:W-:Y:S01]  /*17a40*/  IMAD.U32 R252, RZ, RZ, UR5 ;  /* 0x00000005fffc7e24 */ /* 0x000fe2000f8e00ff */
[----:B------:R1:W-:Y:S03]  /*17a50*/  STL.64 [R1+0xe20], R118 ;  /* 0x000e207601007387 */ /* 0x0003e60000100a00 */
[----:B----4-:R-:W-:-:S02]  /*17a60*/  IMAD.WIDE R124, R252, 0x4, R226 ;  /* 0x00000004fc7c7825 */ /* 0x010fc400078e02e2 */
[----:B------:R-:W4:Y:S04]  /*17a70*/  LDL.LU.64 R226, [R1+0x60] ;  /* 0x0000600001e27983 */ /* 0x000f280000300a00 */
[----:B------:R-:W1:Y:S04]  /*17a80*/  S2R R233, SR_TID.X ;  /* 0x0000000000e97919 */ /* 0x000e680000002100 */
[----:B------:R2:W-:Y:S01]  /*17a90*/  STL.64 [R1+0xe08], R124 ;  /* 0x000e087c01007387 */ /* 0x0005e20000100a00 */
[----:B------:R-:W-:-:S03]  /*17aa0*/  SEL R0, R0, RZ, P2 ;  /* 0x000000ff00007207 */ /* 0x000fc60001000000 */
[----:B------:R2:W-:Y:S01]  /*17ab0*/  LDGSTS.E [R232+0x45000], [R124.64], P6 ;  /* 0x450000007ce87fae */ /* 0x0005e2000b12184a */
[----:B-1----:R-:W-:Y:S01]  /*17ac0*/  IMAD.WIDE R118, R252, 0x4, R214 ;  /* 0x00000004fc767825 */ /* 0x002fe200078e02d6 */
[----:B------:R-:W-:-:S04]  /*17ad0*/  SHF.R.U32.HI R215, RZ, 0x6, R233 ;  /* 0x00000006ffd77819 */ /* 0x000fc800000116e9 */
[----:B------:R-:W-:Y:S01]  /*17ae0*/  SGXT.U32 R215, R215, 0x1 ;  /* 0x00000001d7d7781a */ /* 0x000fe20000000000 */
[----:B------:R3:W-:Y:S03]  /*17af0*/  LDGSTS.E [R232+0x45400], [R118.64], P5 ;  /* 0x4540000076e87fae */ /* 0x0007e6000a92184a */
[----:B------:R-:W-:Y:S02]  /*17b00*/  LOP3.LUT R203, R215, 0x24, RZ, 0xfc, !PT ;  /* 0x00000024d7cb7812 */ /* 0x000fe400078efcff */
[----:B------:R-:W4:Y:S01]  /*17b10*/  LDL.LU.64 R214, [R1+0x50] ;  /* 0x0000500001d67983 */ /* 0x000f220000300a00 */
[----:B------:R-:W-:Y:S02]  /*17b20*/  SHF.R.U32.HI R233, RZ, 0x6, R233 ;  /* 0x00000006ffe97819 */ /* 0x000fe400000116e9 */
[----:B------:R-:W-:Y:S02]  /*17b30*/  ISETP.GE.AND P6, PT, R203, UR4, PT ;  /* 0x00000004cb007c0c */ /* 0x000fe4000bfc6270 */
[----:B------:R-:W-:-:S02]  /*17b40*/  SGXT.U32 R233, R233, 0x1 ;  /* 0x00000001e9e9781a */ /* 0x000fc40000000000 */
[----:B------:R-:W-:Y:S02]  /*17b50*/  ISETP.NE.U32.AND P5, PT, R0, RZ, PT ;  /* 0x000000ff0000720c */ /* 0x000fe40003fa5070 */
[----:B------:R-:W-:Y:S02]  /*17b60*/  LOP3.LUT R233, R233, 0x28, RZ, 0xfc, !PT ;  /* 0x00000028e9e97812 */ /* 0x000fe400078efcff */
[----:B------:R-:W-:Y:S02]  /*17b70*/  SEL R0, RZ, 0x4, P6 ;  /* 0x00000004ff007807 */ /* 0x000fe40003000000 */
[----:B------:R-:W-:Y:S02]  /*17b80*/  ISETP.GE.AND P6, PT, R233, UR4, PT ;  /* 0x00000004e9007c0c */ /* 0x000fe4000bfc6270 */
[----:B------:R-:W-:Y:S02]  /*17b90*/  SEL R252, R0, RZ, P2 ;  /* 0x000000ff00fc7207 */ /* 0x000fe40001000000 */
[----:B------:R-:W-:-:S02]  /*17ba0*/  SEL R0, RZ, 0x4, P6 ;  /* 0x00000004ff007807 */ /* 0x000fc40003000000 */
[----:B------:R-:W-:Y:S01]  /*17bb0*/  ISETP.NE.U32.AND P6, PT, R252, RZ, PT ;  /* 0x000000fffc00720c */ /* 0x000fe20003fc5070 */
[----:B------:R-:W-:Y:S01]  /*17bc0*/  IMAD.U32 R252, RZ, RZ, UR5 ;  /* 0x00000005fffc7e24 */ /* 0x000fe2000f8e00ff */
[----:B------:R-:W1:Y:S03]  /*17bd0*/  S2R R233, SR_TID.X ;  /* 0x0000000000e97919 */ /* 0x000e660000002100 */
[C---:B--2---:R-:W-:Y:S01]  /*17be0*/  IMAD.WIDE R124, R252.reuse, 0x4, R208 ;  /* 0x00000004fc7c7825 */ /* 0x044fe200078e02d0 */
[----:B------:R3:W-:Y:S04]  /*17bf0*/  STL.64 [R1+0xe10], R118 ;  /* 0x000e107601007387 */ /* 0x0007e80000100a00 */
[----:B------:R-:W2:Y:S04]  /*17c00*/  LDL.LU.64 R202, [R1+0x40] ;  /* 0x0000400001ca7983 */ /* 0x000ea80000300a00 */
[----:B------:R4:W-:Y:S04]  /*17c10*/  STL.64 [R1+0xdf8], R124 ;  /* 0x000df87c01007387 */ /* 0x0009e80000100a00 */
[----:B------:R-:W2:Y:S01]  /*17c20*/  LDL.LU.64 R208, [R1+0x30] ;  /* 0x0000300001d07983 */ /* 0x000ea20000300a00 */
[----:B---3--:R-:W-:Y:S01]  /*17c30*/  IMAD.WIDE R118, R252, 0x4, R220 ;  /* 0x00000004fc767825 */ /* 0x008fe200078e02dc */
[----:B------:R-:W-:-:S02]  /*17c40*/  SEL R0, R0, RZ, P2 ;  /* 0x000000ff00007207 */ /* 0x000fc40001000000 */
[----:B------:R4:W-:Y:S01]  /*17c50*/  LDGSTS.E [R232+0x45800], [R124.64], P1 ;  /* 0x458000007ce87fae */ /* 0x0009e2000892184a */
[----:B-1----:R-:W-:-:S03]  /*17c60*/  SHF.R.U32.HI R221, RZ, 0x6, R233 ;  /* 0x00000006ffdd7819 */ /* 0x002fc600000116e9 */
[----:B------:R1:W-:Y:S01]  /*17c70*/  STL.64 [R1+0xe00], R118 ;  /* 0x000e007601007387 */ /* 0x0003e20000100a00 */
[----:B------:R-:W-:-:S03]  /*17c80*/  SGXT.U32 R221, R221, 0x1 ;  /* 0x00000001dddd781a */ /* 0x000fc60000000000 */
[----:B------:R1:W-:Y:S01]  /*17c90*/  LDGSTS.E [R232+0x45c00], [R118.64], P3 ;  /* 0x45c0000076e87fae */ /* 0x0003e2000992184a */
[----:B------:R-:W-:Y:S02]  /*17ca0*/  SHF.R.U32.HI R233, RZ, 0x6, R233 ;  /* 0x00000006ffe97819 */ /* 0x000fe400000116e9 */
[----:B------:R-:W-:Y:S02]  /*17cb0*/  LOP3.LUT R221, R221, 0x2c, RZ, 0xfc, !PT ;  /* 0x0000002cdddd7812 */ /* 0x000fe400078efcff */
[----:B------:R-:W-:Y:S02]  /*17cc0*/  SGXT.U32 R233, R233, 0x1 ;  /* 0x00000001e9e9781a */ /* 0x000fe40000000000 */
[----:B------:R-:W-:Y:S02]  /*17cd0*/  ISETP.GE.AND P1, PT, R221, UR4, PT ;  /* 0x00000004dd007c0c */ /* 0x000fe4000bf26270 */
[----:B------:R-:W3:Y:S01]  /*17ce0*/  LDL.LU.64 R220, [R1+0x20] ;  /* 0x0000200001dc7983 */ /* 0x000ee20000300a00 */
[----:B------:R-:W-:-:S02]  /*17cf0*/  LOP3.LUT R233, R233, 0x30, RZ, 0xfc, !PT ;  /* 0x00000030e9e97812 */ /* 0x000fc400078efcff */
[----:B------:R-:W-:Y:S02]  /*17d00*/  ISETP.NE.U32.AND P3, PT, R0, RZ, PT ;  /* 0x000000ff0000720c */ /* 0x000fe40003f65070 */
[----:B------:R-:W-:Y:S02]  /*17d10*/  SEL R0, RZ, 0x4, P1 ;  /* 0x00000004ff007807 */ /* 0x000fe40000800000 */
[----:B------:R-:W-:Y:S02]  /*17d20*/  ISETP.GE.AND P1, PT, R233, UR4, PT ;  /* 0x00000004e9007c0c */ /* 0x000fe4000bf26270 */
[----:B------:R-:W-:Y:S02]  /*17d30*/  SEL R252, R0, RZ, P2 ;  /* 0x000000ff00fc7207 */ /* 0x000fe40001000000 */
[----:B------:R-:W-:Y:S02]  /*17d40*/  SEL R0, RZ, 0x4, P1 ;  /* 0x00000004ff007807 */ /* 0x000fe40000800000 */
[----:B------:R-:W-:Y:S01]  /*17d50*/  ISETP.NE.U32.AND P1, PT, R252, RZ, PT ;  /* 0x000000fffc00720c */ /* 0x000fe20003f25070 */
[----:B------:R-:W-:-:S04]  /*17d60*/  IMAD.U32 R252, RZ, RZ, UR5 ;  /* 0x00000005fffc7e24 */ /* 0x000fc8000f8e00ff */
[----:B----4-:R-:W-:Y:S02]  /*17d70*/  IMAD.WIDE R124, R252, 0x4, R226 ;  /* 0x00000004fc7c7825 */ /* 0x010fe400078e02e2 */
[----:B------:R-:W4:Y:S04]  /*17d80*/  LDL.LU.64 R226, [R1+0x10] ;  /* 0x0000100001e27983 */ /* 0x000f280000300a00 */
[----:B------:R-:W1:Y:S01]  /*17d90*/  S2R R233, SR_TID.X ;  /* 0x0000000000e97919 */ /* 0x000e620000002100 */
[----:B------:R-:W-:-:S03]  /*17da0*/  SEL R0, R0, RZ, P2 ;  /* 0x000000ff00007207 */ /* 0x000fc60001000000 */
[----:B------:R1:W-:Y:S04]  /*17db0*/  LDGSTS.E [R232+0x46000], [R124.64], P5 ;  /* 0x460000007ce87fae */ /* 0x0003e8000a92184a */
[----:B------:R-:W-:Y:S01]  /*17dc0*/  STL.64 [R1+0xde8], R124 ;  /* 0x000de87c01007387 */ /* 0x000fe20000100a00 */
[----:B-1----:R-:W-:Y:S01]  /*17dd0*/  IMAD.WIDE R118, R252, 0x4, R214 ;  /* 0x00000004fc767825 */ /* 0x002fe200078e02d6 */
[--C-:B------:R-:W-:Y:S02]  /*17de0*/  SHF.R.U32.HI R215, RZ, 0x6, R233.reuse ;  /* 0x00000006ffd77819 */ /* 0x100fe400000116e9 */
[----:B------:R-:W-:Y:S02]  /*17df0*/  SHF.R.U32.HI R233, RZ, 0x6, R233 ;  /* 0x00000006ffe97819 */ /* 0x000fe400000116e9 */
[----:B------:R-:W-:Y:S01]  /*17e00*/  SGXT.U32 R215, R215, 0x1 ;  /* 0x00000001d7d7781a */ /* 0x000fe20000000000 */
[----:B------:R2:W-:Y:S01]  /*17e10*/  LDGSTS.E [R232+0x46400], [R118.64], P6 ;  /* 0x4640000076e87fae */ /* 0x0005e2000b12184a */
[----:B------:R-:W-:-:S02]  /*17e20*/  SGXT.U32 R233, R233, 0x1 ;  /* 0x00000001e9e9781a */ /* 0x000fc40000000000 */
[----:B------:R-:W-:Y:S02]  /*17e30*/  LOP3.LUT R215, R215, 0x34, RZ, 0xfc, !PT ;  /* 0x00000034d7d77812 */ /* 0x000fe400078efcff */
[----:B------:R-:W-:Y:S02]  /*17e40*/  LOP3.LUT R233, R233, 0x38, RZ, 0xfc, !PT ;  /* 0x00000038e9e97812 */ /* 0x000fe400078efcff */
[----:B------:R-:W-:Y:S02]  /*17e50*/  ISETP.GE.AND P5, PT, R215, UR4, PT ;  /* 0x00000004d7007c0c */ /* 0x000fe4000bfa6270 */
[----:B------:R-:W-:Y:S02]  /*17e60*/  ISETP.NE.U32.AND P6, PT, R0, RZ, PT ;  /* 0x000000ff0000720c */ /* 0x000fe40003fc5070 */
[----:B------:R-:W-:Y:S02]  /*17e70*/  SEL R0, RZ, 0x4, P5 ;  /* 0x00000004ff007807 */ /* 0x000fe40002800000 */
[----:B------:R-:W-:-:S02]  /*17e80*/  ISETP.GE.AND P5, PT, R233, UR4, PT ;  /* 0x00000004e9007c0c */ /* 0x000fc4000bfa6270 */
[----:B------:R-:W1:Y:S01]  /*17e90*/  S2R R233, SR_TID.X ;  /* 0x0000000000e97919 */ /* 0x000e620000002100 */
[----:B------:R-:W-:Y:S02]  /*17ea0*/  SEL R252, R0, RZ, P2 ;  /* 0x000000ff00fc7207 */ /* 0x000fe40001000000 */
[----:B------:R-:W-:Y:S01]  /*17eb0*/  SEL R0, RZ, 0x4, P5 ;  /* 0x00000004ff007807 */ /* 0x000fe20002800000 */
[----:B------:R2:W-:Y:S01]  /*17ec0*/  STL.64 [R1+0xdf0], R118 ;  /* 0x000df07601007387 */ /* 0x0005e20000100a00 */
[----:B------:R-:W-:Y:S01]  /*17ed0*/  ISETP.NE.U32.AND P5, PT, R252, RZ, PT ;  /* 0x000000fffc00720c */ /* 0x000fe20003fa5070 */
[----:B------:R-:W-:Y:S02]  /*17ee0*/  IMAD.U32 R252, RZ, RZ, UR5 ;  /* 0x00000005fffc7e24 */ /* 0x000fe4000f8e00ff */
[----:B------:R-:W4:Y:S02]  /*17ef0*/  LDL.LU.64 R214, [R1] ;  /* 0x0000000001d67983 */ /* 0x000f240000300a00 */
[----:B--2---:R-:W-:Y:S01]  /*17f00*/  IMAD.WIDE R118, R252, 0x4, R208 ;  /* 0x00000004fc767825 */ /* 0x004fe200078e02d0 */
[----:B-1----:R-:W-:-:S03]  /*17f10*/  SHF.R.U32.HI R209, RZ, 0x6, R233 ;  /* 0x00000006ffd17819 */ /* 0x002fc600000116e9 */
[----:B------:R-:W-:Y:S01]  /*17f20*/  IMAD.WIDE R124, R252, 0x4, R202 ;  /* 0x00000004fc7c7825 */ /* 0x000fe200078e02ca */
[----:B------:R-:W-:Y:S02]  /*17f30*/  SGXT.U32 R209, R209, 0x1 ;  /* 0x00000001d1d1781a */ /* 0x000fe40000000000 */
[----:B------:R-:W-:Y:S02]  /*17f40*/  SHF.R.U32.HI R233, RZ, 0x6, R233 ;  /* 0x00000006ffe97819 */ /* 0x000fe400000116e9 */
[----:B------:R3:W-:Y:S01]  /*17f50*/  LDGSTS.E [R232+0x46800], [R124.64], P3 ;  /* 0x468000007ce87fae */ /* 0x0007e2000992184a */
[----:B------:R-:W-:Y:S02]  /*17f60*/  LOP3.LUT R209, R209, 0x3c, RZ, 0xfc, !PT ;  /* 0x0000003cd1d17812 */ /* 0x000fe400078efcff */
[----:B------:R-:W-:Y:S01]  /*17f70*/  SEL R0, R0, RZ, P2 ;  /* 0x000000ff00007207 */ /* 0x000fe20001000000 */
[----:B------:R4:W-:Y:S01]  /*17f80*/  LDGSTS.E [R232+0x46c00], [R118.64], P1 ;  /* 0x46c0000076e87fae */ /* 0x0009e2000892184a */
[----:B------:R-:W-:-:S02]  /*17f90*/  SGXT.U32 R233, R233, 0x1 ;  /* 0x00000001e9e9781a */ /* 0x000fc40000000000 */
[----:B------:R-:W-:Y:S02]  /*17fa0*/  ISETP.GE.AND P3, PT, R209, UR4, PT ;  /* 0x00000004d1007c0c */ /* 0x000fe4000bf66270 */
[----:B------:R-:W-:Y:S02]  /*17fb0*/  LOP3.LUT R233, R233, 0x2, RZ, 0xfc, !PT ;  /* 0x00000002e9e97812 */ /* 0x000fe400078efcff */
[----:B------:R-:W-:Y:S02]  /*17fc0*/  ISETP.NE.U32.AND P1, PT, R0, RZ, PT ;  /* 0x000000ff0000720c */ /* 0x000fe40003f25070 */
[----:B------:R-:W-:Y:S02]  /*17fd0*/  SEL R0, RZ, 0x4, P3 ;  /* 0x00000004ff007807 */ /* 0x000fe40001800000 */
[----:B------:R-:W-:Y:S02]  /*17fe0*/  ISETP.GE.AND P3, PT, R233, UR4, PT ;  /* 0x00000004e9007c0c */ /* 0x000fe4000bf66270 */
[----:B------:R-:W-:-:S02]  /*17ff0*/  SEL R252, R0, RZ, P2 ;  /* 0x000000ff00fc7207 */ /* 0x000fc40001000000 */
[----:B------:R-:W-:Y:S01]  /*18000*/  SEL R0, RZ, 0x4, P3 ;  /* 0x00000004ff007807 */ /* 0x000fe20001800000 */
[----:B------:R-:W1:Y:S01]  /*18010*/  S2R R233, SR_TID.X ;  /* 0x0000000000e97919 */ /* 0x000e620000002100 */
[----:B------:R-:W-:Y:S01]  /*18020*/  ISETP.NE.U32.AND P3, PT, R252, RZ, PT ;  /* 0x000000fffc00720c */ /* 0x000fe20003f65070 */
[----:B------:R-:W-:Y:S02]  /*18030*/  IMAD.U32 R252, RZ, RZ, UR5 ;  /* 0x00000005fffc7e24 */ /* 0x000fe4000f8e00ff */
[----:B------:R3:W-:Y:S04]  /*18040*/  STL.64 [R1+0xdd8], R124 ;  /* 0x000dd87c01007387 */ /* 0x0007e80000100a00 */
[----:B------:R4:W-:Y:S01]  /*18050*/  STL.64 [R1+0xde0], R118 ;  /* 0x000de07601007387 */ /* 0x0009e20000100a00 */
[----:B---3--:R-:W-:-:S03]  /*18060*/  IMAD.WIDE R124, R252, 0x4, R220 ;  /* 0x00000004fc7c7825 */ /* 0x008fc600078e02dc */
[----:B------:R-:W2:Y:S04]  /*18070*/  LDL.LU.64 R220, [R1+0xd8] ;  /* 0x0000d80001dc7983 */ /* 0x000ea80000300a00 */
[----:B------:R-:W-:Y:S04]  /*18080*/  STL.64 [R1+0xdc8], R124 ;  /* 0x000dc87c01007387 */ /* 0x000fe80000100a00 */
[----:B------:R3:W-:Y:S01]  /*18090*/  LDGSTS.E [R232+0x47000], [R124.64], P6 ;  /* 0x470000007ce87fae */ /* 0x0007e2000b12184a */
[----:B----4-:R-:W-:Y:S01]  /*180a0*/  IMAD.WIDE R118, R252, 0x4, R226 ;  /* 0x00000004fc767825 */ /* 0x010fe200078e02e2 */
[----:B-1----:R-:W-:-:S04]  /*180b0*/  SHF.R.U32.HI R227, RZ, 0x6, R233 ;  /* 0x00000006ffe37819 */ /* 0x002fc800000116e9 */
[----:B------:R-:W-:Y:S01]  /*180c0*/  SGXT.U32 R227, R227, 0x1 ;  /* 0x00000001e3e3781a */ /* 0x000fe20000000000 */
[----:B------:R1:W-:Y:S03]  /*180d0*/  LDGSTS.E [R232+0x47400], [R118.64], P5 ;  /* 0x4740000076e87fae */ /* 0x0003e6000a92184a */
[----:B------:R-:W-:Y:S01]  /*180e0*/  LOP3.LUT R227, R227, 0x6, RZ, 0xfc, !PT ;  /* 0x00000006e3e37812 */ /* 0x000fe200078efcff */
[----:B------:R1:W-:Y:S03]  /*180f0*/  STL.64 [R1+0xdd0], R118 ;  /* 0x000dd07601007387 */ /* 0x0003e60000100a00 */
[----:B------:R-:W-:Y:S02]  /*18100*/  ISETP.GE.AND P6, PT, R227, UR4, PT ;  /* 0x00000004e3007c0c */ /* 0x000fe4000bfc6270 */
[----:B------:R-:W4:Y:S01]  /*18110*/  LDL.LU.64 R226, [R1+0xc8] ;  /* 0x0000c80001e27983 */ /* 0x000f220000300a00 */
[----:B------:R-:W-:-:S02]  /*18120*/  SHF.R.U32.HI R233, RZ, 0x6, R233 ;  /* 0x00000006ffe97819 */ /* 0x000fc400000116e9 */
[----:B------:R-:W-:Y:S01]  /*18130*/  SEL R0, R0, RZ, P2 ;  /* 0x000000ff00007207 */ /* 0x000fe20001000000 */
[----:B------:R-:W4:Y:S01]  /*18140*/  LDL.LU.64 R208, [R1+0xb8] ;  /* 0x0000b80001d07983 */ /* 0x000f220000300a00 */
[----:B------:R-:W-:-:S04]  /*18150*/  SGXT.U32 R233, R233, 0x1 ;  /* 0x00000001e9e9781a */ /* 0x000fc80000000000 */
[----:B------:R-:W-:Y:S02]  /*18160*/  LOP3.LUT R233, R233, 0xa, RZ, 0xfc, !PT ;  /* 0x0000000ae9e97812 */ /* 0x000fe400078efcff */
[----:B------:R-:W-:Y:S02]  /*18170*/  ISETP.NE.U32.AND P5, PT, R0, RZ, PT ;  /* 0x000000ff0000720c */ /* 0x000fe40003fa5070 */
[----:B------:R-:W-:Y:S02]  /*18180*/  SEL R0, RZ, 0x4, P6 ;  /* 0x00000004ff007807 */ /* 0x000fe40003000000 */
[----:B------:R-:W-:Y:S02]  /*18190*/  ISETP.GE.AND P6, PT, R233, UR4, PT ;  /* 0x00000004e9007c0c */ /* 0x000fe4000bfc6270 */
[----:B------:R-:W3:Y:S01]  /*181a0*/  S2R R233, SR_TID.X ;  /* 0x0000000000e97919 */ /* 0x000ee20000002100 */
[----:B------:R-:W-:Y:S02]  /*181b0*/  SEL R252, R0, RZ, P2 ;  /* 0x000000ff00fc7207 */ /* 0x000fe40001000000 */
[----:B------:R-:W-:-:S02]  /*181c0*/  SEL R0, RZ, 0x4, P6 ;  /* 0x00000004ff007807 */ /* 0x000fc40003000000 */
[----:B------:R-:W-:Y:S01]  /*181d0*/  ISETP.NE.U32.AND P6, PT, R252, RZ, PT ;  /* 0x000000fffc00720c */ /* 0x000fe20003fc5070 */
[----:B------:R-:W-:-:S04]  /*181e0*/  IMAD.U32 R252, RZ, RZ, UR5 ;  /* 0x00000005fffc7e24 */ /* 0x000fc8000f8e00ff */
[----:B-1----:R-:W-:Y:S01]  /*181f0*/  IMAD.WIDE R118, R252, 0x4, R250 ;  /* 0x00000004fc767825 */ /* 0x002fe200078e02fa */
[----:B------:R-:W-:-:S03]  /*18200*/  SEL R0, R0, RZ, P2 ;  /* 0x000000ff00007207 */ /* 0x000fc60001000000 */
[----:B---3--:R-:W-:Y:S01]  /*18210*/  IMAD.WIDE R124, R252, 0x4, R214 ;  /* 0x00000004fc7c7825 */ /* 0x008fe200078e02d6 */
[----:B------:R-:W-:-:S04]  /*18220*/  SHF.R.U32.HI R215, RZ, 0x6, R233 ;  /* 0x00000006ffd77819 */ /* 0x000fc800000116e9 */
[----:B------:R-:W-:Y:S01]  /*18230*/  SGXT.U32 R215, R215, 0x1 ;  /* 0x00000001d7d7781a */ /* 0x000fe20000000000 */
[----:B------:R2:W-:Y:S03]  /*18240*/  LDGSTS.E [R232+0x47800], [R124.64], P1 ;  /* 0x478000007ce87fae */ /* 0x0005e6000892184a */
[----:B------:R-:W-:Y:S01]  /*18250*/  LOP3.LUT R215, R215, 0xe, RZ, 0xfc, !PT ;  /* 0x0000000ed7d77812 */ /* 0x000fe200078efcff */
[----:B------:R2:W-:Y:S01]  /*18260*/  STL.64 [R1+0xdb8], R124 ;  /* 0x000db87c01007387 */ /* 0x0005e20000100a00 */
[----:B------:R-:W-:Y:S02]  /*18270*/  SHF.R.U32.HI R233, RZ, 0x6, R233 ;  /* 0x00000006ffe97819 */ /* 0x000fe400000116e9 */
[----:B------:R-:W-:Y:S01]  /*18280*/  ISETP.GE.AND P1, PT, R215, UR4, PT ;  /* 0x00000004d7007c0c */ /* 0x000fe2000bf26270 */
[----:B------:R4:W-:Y:S01]  /*18290*/  STL.64 [R1+0xdc0], R118 ;  /* 0x000dc07601007387 */ /* 0x0009e20000100a00 */
[----:B------:R-:W-:-:S03]  /*182a0*/  SGXT.U32 R233, R233, 0x1 ;  /* 0x00000001e9e9781a */ /* 0x000fc60000000000 */
[----:B------:R-:W3:Y:S01]  /*182b0*/  LDL.LU.64 R214, [R1+0xa8] ;  /* 0x0000a80001d67983 */ /* 0x000ee20000300a00 */
[----:B------:R-:W-:-:S03]  /*182c0*/  LOP3.LUT R233, R233, 0x12, RZ, 0xfc, !PT ;  /* 0x00000012e9e97812 */ /* 0x000fc600078efcff */
[----:B------:R4:W-:Y:S01]  /*182d0*/  LDGSTS.E [R232+0x47c00], [R118.64], P3 ;  /* 0x47c0000076e87fae */ /* 0x0009e2000992184a */
[----:B------:R-:W-:Y:S02]  /*182e0*/  ISETP.NE.U32.AND P3, PT, R0, RZ, PT ;  /* 0x000000ff0000720c */ /* 0x000fe40003f65070 */
[----:B------:R-:W-:Y:S02]  /*182f0*/  SEL R0, RZ, 0x4, P1 ;  /* 0x00000004ff007807 */ /* 0x000fe40000800000 */
[----:B------:R-:W-:Y:S02]  /*18300*/  ISETP.GE.AND P1, PT, R233, UR4, PT ;  /* 0x00000004e9007c0c */ /* 0x000fe4000bf26270 */
[----:B------:R-:W-:Y:S02]  /*18310*/  SEL R250, R0, RZ, P2 ;  /* 0x000000ff00fa7207 */ /* 0x000fe40001000000 */
[----:B------:R-:W-:Y:S02]  /*18320*/  SEL R0, RZ, 0x4, P1 ;  /* 0x00000004ff007807 */ /* 0x000fe40000800000 */
[----:B------:R-:W-:Y:S01]  /*18330*/  ISETP.NE.U32.AND P1, PT, R250, RZ, PT ;  /* 0x000000fffa00720c */ /* 0x000fe20003f25070 */
[----:B------:R-:W-:-:S04]  /*18340*/  IMAD.U32 R250, RZ, RZ, UR5 ;  /* 0x00000005fffa7e24 */ /* 0x000fc8000f8e00ff */
[C---:B--2---:R-:W-:Y:S02]  /*18350*/  IMAD.WIDE R124, R250.reuse, 0x4, R220 ;  /* 0x00000004fa7c7825 */ /* 0x044fe400078e02dc */
[----:B------:R-:W2:Y:S04]  /*18360*/  LDL.LU.64 R220, [R1+0x98] ;  /* 0x0000980001dc7983 */ /* 0x000ea80000300a00 */
[----:B------:R1:W-:Y:S04]  /*18370*/  STL.64 [R1+0xda8], R124 ;  /* 0x000da87c01007387 */ /* 0x0003e80000100a00 */
[----:B------:R-:W1:Y:S01]  /*18380*/  S2R R233, SR_TID.X ;  /* 0x0000000000e97919 */ /* 0x000e620000002100 */
[----:B----4-:R-:W-:-:S03]  /*18390*/  IMAD.WIDE R118, R250, 0x4, R226 ;  /* 0x00000004fa767825 */ /* 0x010fc600078e02e2 */
[----:B------:R-:W4:Y:S01]  /*183a0*/  LDL.LU.64 R226, [R1+0x88] ;  /* 0x0000880001e27983 */ /* 0x000f220000300a00 */
[----:B-1----:R-:W-:Y:S02]  /*183b0*/  SHF.R.S32.HI R232, RZ, 0x6, R233 ;  /* 0x00000006ffe87819 */ /* 0x002fe400000114e9 */
[----:B------:R-:W-:Y:S02]  /*183c0*/  LOP3.LUT R233, R233, 0x3f, RZ, 0xc0, !PT ;  /* 0x0000003fe9e97812 */ /* 0x000fe400078ec0ff */
[----:B------:R-:W-:-:S03]  /*183d0*/  SGXT R232, R232, 0x1 ;  /* 0x00000001e8e8781a */ /* 0x000fc60000000200 */
[----:B------:R-:W-:-:S05]  /*183e0*/  IMAD.SHL.U32 R233, R233, 0x4, RZ ;  /* 0x00000004e9e97824 */ /* 0x000fca00078e00ff */
[----:B------:R-:W-:Y:S02]  /*183f0*/  LOP3.LUT R233, R233, 0x120, R232, 0x78, !PT ;  /* 0x00000120e9e97812 */ /* 0x000fe400078e78e8 */
[----:B------:R-:W1:Y:S02]  /*18400*/  S2R R232, SR_TID.X ;  /* 0x0000000000e87919 */ /* 0x000e640000002100 */
[----:B------:R-:W-:Y:S02]  /*18410*/  LOP3.LUT R233, R233, 0x40, RZ, 0x3c, !PT ;  /* 0x00000040e9e97812 */ /* 0x000fe400078e3cff */
[----:B------:R-:W-:-:S03]  /*18420*/  SEL R0, R0, RZ, P2 ;  /* 0x000000ff00007207 */ /* 0x000fc60001000000 */
[----:B------:R1:W-:Y:S04]  /*18430*/  LDGSTS.E [R233+0x44200], [R124.64], P5 ;  /* 0x442000007ce97fae */ /* 0x0003e8000a92184a */
[----:B------:R3:W-:Y:S01]  /*18440*/  LDGSTS.E [R233+0x44600], [R118.64], P6 ;  /* 0x4460000076e97fae */ /* 0x0007e2000b12184a */
[--C-:B-1----:R-:W-:Y:S02]  /*18450*/  SHF.R.U32.HI R203, RZ, 0x6, R232.reuse ;  /* 0x00000006ffcb7819 */ /* 0x102fe400000116e8 */
[----:B------:R-:W-:Y:S02]  /*18460*/  SHF.R.U32.HI R232, RZ, 0x6, R232 ;  /* 0x00000006ffe87819 */ /* 0x000fe400000116e8 */
[----:B------:R-:W-:Y:S02]  /*18470*/  SGXT.U32 R203, R203, 0x1 ;  /* 0x00000001cbcb781a */ /* 0x000fe40000000000 */
        /* <DEDUP_REMOVED lines=9> */
[----:B------:R-:W-:Y:S02]  /*18510*/  SEL R0, RZ, 0x4, P5 ;  /* 0x00000004ff007807 */ /* 0x000fe40002800000 */
[----:B------:R-:W-:Y:S01]  /*18520*/  ISETP.NE.U32.AND P5, PT, R250, RZ, PT ;  /* 0x000000fffa00720c */ /* 0x000fe20003fa5070 */
[----:B------:R-:W-:Y:S01]  /*18530*/  IMAD.U32 R250, RZ, RZ, UR5 ;  /* 0x00000005fffa7e24 */ /* 0x000fe2000f8e00ff */
[----:B------:R3:W-:Y:S03]  /*18540*/  STL.64 [R1+0xdb0], R118 ;  /* 0x000db07601007387 */ /* 0x0007e60000100a00 */
[----:B------:R-:W-:Y:S01]  /*18550*/  IMAD.WIDE R124, R250, 0x4, R208 ;  /* 0x00000004fa7c7825 */ /* 0x000fe200078e02d0 */
[----:B------:R-:W-:Y:S01]  /*18560*/  SEL R0, R0, RZ, P2 ;  /* 0x000000ff00007207 */ /* 0x000fe20001000000 */
[----:B------:R-:W4:Y:S04]  /*18570*/  LDL.LU.64 R208, [R1+0x78] ;  /* 0x0000780001d07983 */ /* 0x000f280000300a00 */
[----:B------:R2:W-:Y:S01]  /*18580*/  LDGSTS.E [R233+0x44a00], [R124.64], P3 ;  /* 0x44a000007ce97fae */ /* 0x0005e2000992184a */
[----:B-1----:R-:W-:-:S04]  /*18590*/  SHF.R.U32.HI R203, RZ, 0x6, R232 ;  /* 0x00000006ffcb7819 */ /* 0x002fc800000116e8 */
[----:B------:R-:W-:Y:S02]  /*185a0*/  SGXT.U32 R203, R203, 0x1 ;  /* 0x00000001cbcb781a */ /* 0x000fe40000000000 */
[----:B------:R-:W-:Y:S01]  /*185b0*/  SHF.R.U32.HI R232, RZ, 0x6, R232 ;  /* 0x00000006ffe87819 */ /* 0x000fe200000116e8 */
[----:B---3--:R-:W-:Y:S01]  /*185c0*/  IMAD.WIDE R118, R250, 0x4, R214 ;  /* 0x00000004fa767825 */ /* 0x008fe200078e02d6 */
[----:B------:R-:W-:Y:S02]  /*185d0*/  LOP3.LUT R203, R203, 0x1e, RZ, 0xfc, !PT ;  /* 0x0000001ecbcb7812 */ /* 0x000fe400078efcff */
[----:B------:R-:W-:Y:S02]  /*185e0*/  SGXT.U32 R232, R232, 0x1 ;  /* 0x00000001e8e8781a */ /* 0x000fe40000000000 */
[----:B------:R-:W-:Y:S01]  /*185f0*/  ISETP.GE.AND P3, PT, R203, UR4, PT ;  /* 0x00000004cb007c0c */ /* 0x000fe2000bf66270 */
[----:B------:R4:W-:Y:S01]  /*18600*/  LDGSTS.E [R233+0x44e00], [R118.64], P1 ;  /* 0x44e0000076e97fae */ /* 0x0009e2000892184a */
[----:B------:R-:W-:-:S02]  /*18610*/  LOP3.LUT R232, R232, 0x22, RZ, 0xfc, !PT ;  /* 0x00000022e8e87812 */ /* 0x000fc400078efcff */
[----:B------:R-:W-:Y:S02]  /*18620*/  ISETP.NE.U32.AND P1, PT, R0, RZ, PT ;  /* 0x000000ff0000720c */ /* 0x000fe40003f25070 */
[----:B------:R-:W-:Y:S01]  /*18630*/  SEL R0, RZ, 0x4, P3 ;  /* 0x00000004ff007807 */ /* 0x000fe20001800000 */
[----:B------:R2:W-:Y:S01]  /*18640*/  STL.64 [R1+0xd98], R124 ;  /* 0x000d987c01007387 */ /* 0x0005e20000100a00 */
[----:B------:R-:W-:Y:S02]  /*18650*/  ISETP.GE.AND P3, PT, R232, UR4, PT ;  /* 0x00000004e8007c0c */ /* 0x000fe4000bf66270 */
[----:B------:R-:W-:Y:S01]  /*18660*/  SEL R250, R0, RZ, P2 ;  /* 0x000000ff00fa7207 */ /* 0x000fe20001000000 */
[----:B------:R-:W3:Y:S01]  /*18670*/  LDL.LU.64 R214, [R1+0x68] ;  /* 0x0000680001d67983 */ /* 0x000ee20000300a00 */
[----:B------:R-:W-:Y:S02]  /*18680*/  SEL R0, RZ, 0x4, P3 ;  /* 0x00000004ff007807 */ /* 0x000fe40001800000 */
[----:B------:R-:W-:Y:S01]  /*18690*/  ISETP.NE.U32.AND P3, PT, R250, RZ, PT ;  /* 0x000000fffa00720c */ /* 0x000fe20003f65070 */
[----:B------:R-:W-:Y:S01]  /*186a0*/  IMAD.U32 R250, RZ, RZ, UR5 ;  /* 0x00000005fffa7e24 */ /* 0x000fe2000f8e00ff */
[----:B------:R4:W-:Y:S04]  /*186b0*/  STL.64 [R1+0xda0], R118 ;  /* 0x000da07601007387 */ /* 0x0009e80000100a00 */
[----:B------:R-:W3:Y:S04]  /*186c0*/  LDL.LU.64 R196, [R1+0x58] ;  /* 0x0000580001c47983 */ /* 0x000ee80000300a00 */
[----:B------:R-:W1:Y:S01]  /*186d0*/  S2R R232, SR_TID.X ;  /* 0x0000000000e87919 */ /* 0x000e620000002100 */
[----:B--2---:R-:W-:-:S05]  /*186e0*/  IMAD.WIDE R124, R250, 0x4, R220 ;  /* 0x00000004fa7c7825 */ /* 0x004fca00078e02dc */
[----:B------:R2:W-:Y:S04]  /*186f0*/  STL.64 [R1+0xd88], R124 ;  /* 0x000d887c01007387 */ /* 0x0005e80000100a00 */
[----:B------:R-:W3:Y:S04]  /*18700*/  LDL.LU.64 R220, [R1+0x48] ;  /* 0x0000480001dc7983 */ /* 0x000ee80000300a00 */
        /* <DEDUP_REMOVED lines=9> */
[----:B------:R-:W-:-:S04]  /*187a0*/  SHF.R.U32.HI R232, RZ, 0x6, R232 ;  /* 0x00000006ffe87819 */ /* 0x000fc800000116e8 */
[----:B------:R-:W-:Y:S02]  /*187b0*/  SGXT.U32 R232, R232, 0x1 ;  /* 0x00000001e8e8781a */ /* 0x000fe40000000000 */
[----:B------:R-:W-:Y:S02]  /*187c0*/  SEL R0, R0, RZ, P2 ;  /* 0x000000ff00007207 */ /* 0x000fe40001000000 */
[----:B------:R-:W-:Y:S02]  /*187d0*/  LOP3.LUT R232, R232, 0x2a, RZ, 0xfc, !PT ;  /* 0x0000002ae8e87812 */ /* 0x000fe400078efcff */
[----:B------:R-:W-:Y:S02]  /*187e0*/  ISETP.NE.U32.AND P5, PT, R0, RZ, PT ;  /* 0x000000ff0000720c */ /* 0x000fe40003fa5070 */
[----:B------:R-:W-:Y:S02]  /*187f0*/  SEL R0, RZ, 0x4, P6 ;  /* 0x00000004ff007807 */ /* 0x000fe40003000000 */
[----:B------:R-:W-:-:S02]  /*18800*/  ISETP.GE.AND P6, PT, R232, UR4, PT ;  /* 0x00000004e8007c0c */ /* 0x000fc4000bfc6270 */
[----:B------:R-:W1:Y:S01]  /*18810*/  S2R R232, SR_TID.X ;  /* 0x0000000000e87919 */ /* 0x000e620000002100 */
[----:B------:R-:W-:Y:S02]  /*18820*/  SEL R250, R0, RZ, P2 ;  /* 0x000000ff00fa7207 */ /* 0x000fe40001000000 */
[----:B------:R-:W-:Y:S02]  /*18830*/  SEL R0, RZ, 0x4, P6 ;  /* 0x00000004ff007807 */ /* 0x000fe40003000000 */
[----:B------:R-:W-:Y:S01]  /*18840*/  ISETP.NE.U32.AND P6, PT, R250, RZ, PT ;  /* 0x000000fffa00720c */ /* 0x000fe20003fc5070 */
[----:B------:R-:W-:Y:S02]  /*18850*/  IMAD.U32 R250, RZ, RZ, UR5 ;  /* 0x00000005fffa7e24 */ /* 0x000fe4000f8e00ff */
[----:B------:R-:W-:Y:S01]  /*18860*/  IMAD.U32 R251, RZ, RZ, UR5 ;  /* 0x00000005fffb7e24 */ /* 0x000fe2000f8e00ff */
[----:B------:R-:W-:Y:S01]  /*18870*/  SEL R0, R0, RZ, P2 ;  /* 0x000000ff00007207 */ /* 0x000fe20001000000 */
[----:B--2---:R-:W-:-:S05]  /*18880*/  IMAD.WIDE R124, R250, 0x4, R208 ;  /* 0x00000004fa7c7825 */ /* 0x004fca00078e02d0 */
[----:B------:R-:W-:Y:S04]  /*18890*/  STL.64 [R1+0xd78], R124 ;  /* 0x000d787c01007387 */ /* 0x000fe80000100a00 */
[----:B------:R2:W-:Y:S01]  /*188a0*/  LDGSTS.E [R233+0x45a00], [R124.64], P1 ;  /* 0x45a000007ce97fae */ /* 0x0005e2000892184a */
[----:B---3--:R-:W-:Y:S01]  /*188b0*/  IMAD.WIDE R118, R250, 0x4, R214 ;  /* 0x00000004fa767825 */ /* 0x008fe200078e02d6 */
[--C-:B-1----:R-:W-:Y:S02]  /*188c0*/  SHF.R.U32.HI R215, RZ, 0x6, R232.reuse ;  /* 0x00000006ffd77819 */ /* 0x102fe400000116e8 */
[----:B------:R-:W-:Y:S02]  /*188d0*/  SHF.R.U32.HI R232, RZ, 0x6, R232 ;  /* 0x00000006ffe87819 */ /* 0x000fe400000116e8 */
[----:B------:R-:W-:Y:S01]  /*188e0*/  SGXT.U32 R215, R215, 0x1 ;  /* 0x00000001d7d7781a */ /* 0x000fe20000000000 */
[----:B------:R1:W-:Y:S01]  /*188f0*/  LDGSTS.E [R233+0x45e00], [R118.64], P3 ;  /* 0x45e0000076e97fae */ /* 0x0003e2000992184a */
[----:B------:R-:W-:-:S02]  /*18900*/  SGXT.U32 R232, R232, 0x1 ;  /* 0x00000001e8e8781a */ /* 0x000fc40000000000 */
[----:B------:R-:W-:Y:S01]  /*18910*/  LOP3.LUT R215, R215, 0x2e, RZ, 0xfc, !PT ;  /* 0x0000002ed7d77812 */ /* 0x000fe200078efcff */
[----:B------:R1:W-:Y:S01]  /*18920*/  STL.64 [R1+0xd80], R118 ;  /* 0x000d807601007387 */ /* 0x0003e20000100a00 */
[----:B------:R-:W-:Y:S02]  /*18930*/  LOP3.LUT R232, R232, 0x32, RZ, 0xfc, !PT ;  /* 0x00000032e8e87812 */ /* 0x000fe400078efcff */
[----:B------:R-:W-:Y:S01]  /*18940*/  ISETP.GE.AND P1, PT, R215, UR4, PT ;  /* 0x00000004d7007c0c */ /* 0x000fe2000bf26270 */
[----:B------:R-:W3:Y:S01]  /*18950*/  LDL.LU.64 R202, [R1+0x28] ;  /* 0x0000280001ca7983 */ /* 0x000ee20000300a00 */
[----:B------:R-:W-:Y:S02]  /*18960*/  ISETP.NE.U32.AND P3, PT, R0, RZ, PT ;  /* 0x000000ff0000720c */ /* 0x000fe40003f65070 */
[----:B------:R-:W-:Y:S01]  /*18970*/  SEL R0, RZ, 0x4, P1 ;  /* 0x00000004ff007807 */ /* 0x000fe20000800000 */
[----:B------:R-:W3:Y:S01]  /*18980*/  LDL.LU.64 R208, [R1+0x18] ;  /* 0x0000180001d07983 */ /* 0x000ee20000300a00 */
[----:B------:R-:W-:-:S03]  /*18990*/  ISETP.GE.AND P1, PT, R232, UR4, PT ;  /* 0x00000004e8007c0c */ /* 0x000fc6000bf26270 */
[----:B------:R-:W2:Y:S01]  /*189a0*/  S2R R232, SR_TID.X ;  /* 0x0000000000e87919 */ /* 0x000ea20000002100 */
[----:B-1----:R-:W-:Y:S01]  /*189b0*/  IMAD.WIDE R118, R251, 0x4, R220 ;  /* 0x00000004fb767825 */ /* 0x002fe200078e02dc */
[----:B------:R-:W-:Y:S02]  /*189c0*/  SEL R250, R0, RZ, P2 ;  /* 0x000000ff00fa7207 */ /* 0x000fe40001000000 */
[----:B------:R-:W1:Y:S01]  /*189d0*/  S2R R221, SR_TID.X ;  /* 0x0000000000dd7919 */ /* 0x000e620000002100 */
[----:B------:R-:W-:Y:S02]  /*189e0*/  SEL R0, RZ, 0x4, P1 ;  /* 0x00000004ff007807 */ /* 0x000fe40000800000 */
[----:B------:R-:W-:Y:S01]  /*189f0*/  ISETP.NE.U32.AND P1, PT, R250, RZ, PT ;  /* 0x000000fffa00720c */ /* 0x000fe20003f25070 */
[----:B------:R-:W-:Y:S01]  /*18a00*/  IMAD.U32 R250, RZ, RZ, UR5 ;  /* 0x00000005fffa7e24 */ /* 0x000fe2000f8e00ff */
[----:B------:R-:W3:Y:S03]  /*18a10*/  LDL.LU.64 R214, [R1+0x8] ;  /* 0x0000080001d67983 */ /* 0x000ee60000300a00 */
[----:B--2---:R-:W-:Y:S01]  /*18a20*/  IMAD.WIDE R124, R250, 0x4, R196 ;  /* 0x00000004fa7c7825 */ /* 0x004fe200078e02c4 */
[----:B------:R-:W-:-:S04]  /*18a30*/  SHF.R.U32.HI R197, RZ, 0x6, R232 ;  /* 0x00000006ffc57819 */ /* 0x000fc800000116e8 */
[----:B------:R2:W-:Y:S01]  /*18a40*/  LDGSTS.E [R233+0x46200], [R124.64], P5 ;  /* 0x462000007ce97fae */ /* 0x0005e2000a92184a */
[----:B------:R-:W-:Y:S02]  /*18a50*/  SEL R0, R0, RZ, P2 ;  /* 0x000000ff00007207 */ /* 0x000fe40001000000 */
[----:B------:R-:W-:Y:S01]  /*18a60*/  SGXT.U32 R197, R197, 0x1 ;  /* 0x00000001c5c5781a */ /* 0x000fe20000000000 */
[----:B------:R4:W-:Y:S01]  /*18a70*/  LDGSTS.E [R233+0x46600], [R118.64], P6 ;  /* 0x4660000076e97fae */ /* 0x0009e2000b12184a */
[----:B-1----:R-:W-:-:S04]  /*18a80*/  SHF.R.U32.HI R221, RZ, 0x6, R221 ;  /* 0x00000006ffdd7819 */ /* 0x002fc800000116dd */
[----:B------:R-:W-:-:S04]  /*18a90*/  SGXT.U32 R221, R221, 0x1 ;  /* 0x00000001dddd781a */ /* 0x000fc80000000000 */
[----:B------:R-:W-:Y:S02]  /*18aa0*/  LOP3.LUT R221, R221, 0x36, RZ, 0xfc, !PT ;  /* 0x00000036dddd7812 */ /* 0x000fe400078efcff */
[----:B------:R-:W-:Y:S01]  /*18ab0*/  ISETP.NE.U32.AND P5, PT, R0, RZ, PT ;  /* 0x000000ff0000720c */ /* 0x000fe20003fa5070 */
[----:B------:R-:W-:Y:S01]  /*18ac0*/  IMAD.U32 R0, RZ, RZ, UR5 ;  /* 0x00000005ff007e24 */ /* 0x000fe2000f8e00ff */
[----:B------:R-:W-:Y:S02]  /*18ad0*/  ISETP.GE.AND P6, PT, R221, UR4, PT ;  /* 0x00000004dd007c0c */ /* 0x000fe4000bfc6270 */
[----:B------:R-:W-:Y:S01]  /*18ae0*/  LOP3.LUT R197, R197, 0x3a, RZ, 0xfc, !PT ;  /* 0x0000003ac5c57812 */ /* 0x000fe200078efcff */
[----:B------:R-:W-:Y:S01]  /*18af0*/  STL.64 [R1+0xd68], R124 ;  /* 0x000d687c01007387 */ /* 0x000fe20000100a00 */
[----:B------:R-:W-:-:S03]  /*18b00*/  SEL R250, RZ, 0x4, P6 ;  /* 0x00000004fffa7807 */ /* 0x000fc60003000000 */
[----:B------:R4:W-:Y:S01]  /*18b10*/  STL.64 [R1+0xd70], R118 ;  /* 0x000d707601007387 */ /* 0x0009e20000100a00 */
[----:B------:R-:W-:-:S03]  /*18b20*/  ISETP.GE.AND P6, PT, R197, UR4, PT ;  /* 0x00000004c5007c0c */ /* 0x000fc6000bfc6270 */
[----:B------:R-:W3:Y:S04]  /*18b30*/  LDL.LU.64 R220, [R1+0xf0] ;  /* 0x0000f00001dc7983 */ /* 0x000ee80000300a00 */
[----:B------:R-:W3:Y:S01]  /*18b40*/  LDL.LU.64 R196, [R1+0x2e8] ;  /* 0x0002e80001c47983 */ /* 0x000ee20000300a00 */
[----:B----4-:R-:W-:-:S05]  /*18b50*/  IMAD.WIDE R118, R0, 0x4, R226 ;  /* 0x0000000400767825 */ /* 0x010fca00078e02e2 */
[----:B------:R1:W-:Y:S04]  /*18b60*/  STL.64 [R1+0xd60], R118 ;  /* 0x000d607601007387 */ /* 0x0003e80000100a00 */
[----:B------:R-:W4:Y:S01]  /*18b70*/  LDL.LU.64 R226, [R1+0x2d8] ;  /* 0x0002d80001e27983 */ /* 0x000f220000300a00 */
[----:B------:R-:W-:Y:S02]  /*18b80*/  SHF.R.U32.HI R232, RZ, 0x6, R232 ;  /* 0x00000006ffe87819 */ /* 0x000fe400000116e8 */
[----:B------:R-:W-:Y:S01]  /*18b90*/  SEL R0, RZ, 0x4, P6 ;  /* 0x00000004ff007807 */ /* 0x000fe20003000000 */
[----:B------:R1:W-:Y:S01]  /*18ba0*/  LDGSTS.E [R233+0x46a00], [R118.64], P3 ;  /* 0x46a0000076e97fae */ /* 0x0003e2000992184a */
[----:B------:R-:W-:-:S04]  /*18bb0*/  SGXT.U32 R232, R232, 0x1 ;  /* 0x00000001e8e8781a */ /* 0x000fc80000000000 */
[----:B------:R-:W-:Y:S02]  /*18bc0*/  LOP3.LUT R232, R232, 0x3e, RZ, 0xfc, !PT ;  /* 0x0000003ee8e87812 */ /* 0x000fe400078efcff */
[----:B------:R-:W-:Y:S02]  /*18bd0*/  SEL R250, R250, RZ, P2 ;  /* 0x000000fffafa7207 */ /* 0x000fe40001000000 */
[----:B------:R-:W-:-:S04]  /*18be0*/  ISETP.GE.AND P6, PT, R232, UR4, PT ;  /* 0x00000004e8007c0c */ /* 0x000fc8000bfc6270 */
[----:B------:R-:W-:Y:S02]  /*18bf0*/  SEL R251, RZ, 0x4, P6 ;  /* 0x00000004fffb7807 */ /* 0x000fe40003000000 */
[----:B------:R-:W-:Y:S02]  /*18c00*/  ISETP.NE.U32.AND P6, PT, R250, RZ, PT ;  /* 0x000000fffa00720c */ /* 0x000fe40003fc5070 */
[----:B------:R-:W-:Y:S02]  /*18c10*/  SEL R250, R0, RZ, P2 ;  /* 0x000000ff00fa7207 */ /* 0x000fe40001000000 */
[----:B------:R-:W-:-:S04]  /*18c20*/  SEL R0, R251, RZ, P2 ;  /* 0x000000fffb007207 */ /* 0x000fc80001000000 */
[----:B------:R-:W-:Y:S01]  /*18c30*/  ISETP.NE.U32.AND P3, PT, R0, RZ, PT ;  /* 0x000000ff0000720c */ /* 0x000fe20003f65070 */
[----:B------:R-:W-:Y:S01]  /*18c40*/  IMAD.U32 R0, RZ, RZ, UR5 ;  /* 0x00000005ff007e24 */ /* 0x000fe2000f8e00ff */
[----:B------:R-:W-:Y:S01]  /*18c50*/  ISETP.NE.U32.AND P2, PT, R250, RZ, PT ;  /* 0x000000fffa00720c */ /* 0x000fe20003f45070 */
[----:B------:R-:W-:Y:S01]  /*18c60*/  IMAD.U32 R250, RZ, RZ, UR5 ;  /* 0x00000005fffa7e24 */ /* 0x000fe2000f8e00ff */
[----:B------:R-:W1:Y:S01]  /*18c70*/  S2R R232, SR_TID.X ;  /* 0x0000000000e87919 */ /* 0x000e620000002100 */
[----:B------:R-:W-:-:S04]  /*18c80*/  IMAD.MOV.U32 R251, RZ, RZ, c[0x0][0x18c] ;  /* 0x00006300fffb7624 */ /* 0x000fc800078e00ff */
[----:B------:R-:W-:Y:S02]  /*18c90*/  IMAD.SHL.U32 R251, R251, 0x40, RZ ;  /* 0x00000040fbfb7824 */ /* 0x000fe400078e00ff */
[----:B--2---:R-:W-:-:S04]  /*18ca0*/  IMAD.WIDE R124, R250, 0x4, R248 ;  /* 0x00000004fa7c7825 */ /* 0x004fc800078e02f8 */
[----:B---3--:R-:W-:-:S05]  /*18cb0*/  IMAD.WIDE R148, R0, 0x4, R202 ;  /* 0x0000000400947825 */ /* 0x008fca00078e02ca */
[----:B------:R-:W-:Y:S04]  /*18cc0*/  STL.64 [R1+0xd38], R148 ;  /* 0x000d389401007387 */ /* 0x000fe80000100a00 */
[----:B------:R-:W2:Y:S01]  /*18cd0*/  LDL.LU.64 R202, [R1+0x2c8] ;  /* 0x0002c80001ca7983 */ /* 0x000ea20000300a00 */
[----:B------:R-:W-:-:S03]  /*18ce0*/  IMAD.WIDE R142, R0, 0x4, R208 ;  /* 0x00000004008e7825 */ /* 0x000fc600078e02d0 */
[----:B------:R-:W3:Y:S04]  /*18cf0*/  LDL.LU.64 R208, [R1+0x2b8] ;  /* 0x0002b80001d07983 */ /* 0x000ee80000300a00 */
[----:B------:R-:W-:Y:S04]  /*18d00*/  STL.64 [R1+0xd40], R142 ;  /* 0x000d408e01007387 */ /* 0x000fe80000100a00 */
[----:B------:R1:W-:Y:S01]  /*18d10*/  LDGSTS.E [R233+0x46e00], [R148.64], P1 ;  /* 0x46e0000094e97fae */ /* 0x0003e2000892184a */
[----:B------:R-:W-:-:S03]  /*18d20*/  IMAD.WIDE R136, R250, 0x4, R214 ;  /* 0x00000004fa887825 */ /* 0x000fc600078e02d6 */
[----:B------:R4:W-:Y:S04]  /*18d30*/  LDGSTS.E [R233+0x47200], [R142.64], P5 ;  /* 0x472000008ee97fae */ /* 0x0009e8000a92184a */
[----:B------:R-:W-:Y:S04]  /*18d40*/  STL.64 [R1+0xd48], R136 ;  /* 0x000d488801007387 */ /* 0x000fe80000100a00 */
[----:B------:R-:W3:Y:S01]  /*18d50*/  LDL.LU.64 R214, [R1+0x2a8] ;  /* 0x0002a80001d67983 */ /* 0x000ee20000300a00 */
[----:B-1----:R-:W-:-:S03]  /*18d60*/  LOP3.LUT R250, R232, 0x3f, RZ, 0xc0, !PT ;  /* 0x0000003fe8fa7812 */ /* 0x002fc600078ec0ff */
[----:B------:R1:W-:Y:S01]  /*18d70*/  LDGSTS.E [R233+0x47600], [R136.64], P6 ;  /* 0x4760000088e97fae */ /* 0x0003e2000b12184a */
[----:B------:R-:W-:-:S03]  /*18d80*/  IMAD.WIDE R130, R0, 0x4, R220 ;  /* 0x0000000400827825 */ /* 0x000fc600078e02dc */
[----:B------:R-:W3:Y:S01]  /*18d90*/  LDL.LU.64 R220, [R1+0x2a0] ;  /* 0x0002a00001dc7983 */ /* 0x000ee20000300a00 */
[----:B------:R-:W-:-:S03]  /*18da0*/  IMAD.WIDE R118, R251, 0x4, R196 ;  /* 0x00000004fb767825 */ /* 0x000fc600078e02c4 */
[----:B------:R-:W-:Y:S04]  /*18db0*/  STL.64 [R1+0xd50], R130 ;  /* 0x000d508201007387 */ /* 0x000fe80000100a00 */
[----:B------:R-:W-:Y:S04]  /*18dc0*/  STL.64 [R1+0xd58], R124 ;  /* 0x000d587c01007387 */ /* 0x000fe80000100a00 */
[----:B------:R1:W-:Y:S01]  /*18dd0*/  STL [R1+0xc0c], R118 ;  /* 0x000c0c7601007387 */ /* 0x0003e20000100800 */
[----:B------:R-:W-:-:S03]  /*18de0*/  SHF.R.S32.HI R0, RZ, 0x6, R232 ;  /* 0x00000006ff007819 */ /* 0x000fc600000114e8 */
[----:B------:R1:W-:Y:S04]  /*18df0*/  LDGSTS.E [R233+0x47a00], [R130.64], P2 ;  /* 0x47a0000082e97fae */ /* 0x0003e8000912184a */
[----:B------:R1:W-:Y:S01]  /*18e00*/  LDGSTS.E [R233+0x47e00], [R124.64], P3 ;  /* 0x47e000007ce97fae */ /* 0x0003e2000992184a */
[----:B----4-:R-:W-:Y:S01]  /*18e10*/  IMAD.WIDE R248, R251, 0x4, R226 ;  /* 0x00000004fbf87825 */ /* 0x010fe200078e02e2 */
[----:B------:R-:W-:Y:S02]  /*18e20*/  SGXT R0, R0, 0x1 ;  /* 0x000000010000781a */ /* 0x000fe40000000200 */
[----:B------:R-:W4:Y:S04]  /*18e30*/  LDL.LU.64 R226, [R1+0x290] ;  /* 0x0002900001e27983 */ /* 0x000f280000300a00 */
[----:B-1----:R-:W4:Y:S01]  /*18e40*/  LDL.LU.64 R232, [R1+0x270] ;  /* 0x0002700001e87983 */ /* 0x002f220000300a00 */
[----:B------:R-:W-:-:S03]  /*18e50*/  IMAD.SHL.U32 R252, R250, 0x4, RZ ;  /* 0x00000004fafc7824 */ /* 0x000fc600078e00ff */
[----:B------:R-:W0:Y:S02]  /*18e60*/  LDGDEPBAR ;  /* 0x00000000000079af */ /* 0x000e240000000000 */
[----:B------:R-:W-:-:S05]  /*18e70*/  LOP3.LUT R252, R252, 0x110, R0, 0x78, !PT ;  /* 0x00000110fcfc7812 */ /* 0x000fca00078e7800 */
[----:B------:R1:W-:Y:S04]  /*18e80*/  LDGSTS.E [R252+0x20000], [R118.64], P4 ;  /* 0x2000000076fc7fae */ /* 0x0003e8000a12184a */
[----:B------:R3:W-:Y:S01]  /*18e90*/  LDGSTS.E [R252+0x20800], [R248.64], P4 ;  /* 0x20800000f8fc7fae */ /* 0x0007e2000a12184a */
[----:B-1----:R-:W-:-:S05]  /*18ea0*/  IMAD.MOV.U32 R118, RZ, RZ, R119 ;  /* 0x000000ffff767224 */ /* 0x002fca00078e0077 */
[----:B------:R2:W-:Y:S04]  /*18eb0*/  STL [R1+0xc04], R118 ;  /* 0x000c047601007387 */ /* 0x0005e80000100800 */
[----:B------:R-:W-:Y:S04]  /*18ec0*/  STL [R1+0xc08], R248 ;  /* 0x000c08f801007387 */ /* 0x000fe80000100800 */
[----:B------:R3:W-:Y:S01]  /*18ed0*/  STL [R1+0xc00], R249 ;  /* 0x000c00f901007387 */ /* 0x0007e20000100800 */
[----:B--2---:R-:W-:-:S05]  /*18ee0*/  IMAD.WIDE R118, R251, 0x4, R202 ;  /* 0x00000004fb767825 */ /* 0x004fca00078e02ca */
[----:B------:R1:W-:Y:S01]  /*18ef0*/  LDGSTS.E [R252+0x21000], [R118.64], P4 ;  /* 0x2100000076fc7fae */ /* 0x0003e2000a12184a */
[----:B---3--:R-:W-:-:S03]  /*18f00*/  IMAD.WIDE R248, R251, 0x4, R208 ;  /* 0x00000004fbf87825 */ /* 0x008fc600078e02d0 */
[----:B------:R1:W-:Y:S04]  /*18f10*/  STL [R1+0xbfc], R118 ;  /* 0x000bfc7601007387 */ /* 0x0003e80000100800 */
[----:B------:R2:W-:Y:S01]  /*18f20*/  LDGSTS.E [R252+0x21800], [R248.64], P4 ;  /* 0x21800000f8fc7fae */ /* 0x0005e2000a12184a */
[----:B-1----:R-:W-:-:S05]  /*18f30*/  MOV R118, R119 ;  /* 0x0000007700767202 */ /* 0x002fca0000000f00 */
[----:B------:R1:W-:Y:S04]  /*18f40*/  STL [R1+0xbf4], R118 ;  /* 0x000bf47601007387 */ /* 0x0003e80000100800 */
[----:B------:R-:W-:Y:S04]  /*18f50*/  STL [R1+0xbf8], R248 ;  /* 0x000bf8f801007387 */ /* 0x000fe80000100800 */
[----:B------:R2:W-:Y:S01]  /*18f60*/  STL [R1+0xbf0], R249 ;  /* 0x000bf0f901007387 */ /* 0x0005e20000100800 */
[----:B-1----:R-:W-:-:S03]  /*18f70*/  IMAD.WIDE R118, R251, 0x4, R214 ;  /* 0x00000004fb767825 */ /* 0x002fc600078e02d6 */
[----:B------:R-:W3:Y:S04]  /*18f80*/  LDL.LU.64 R142, [R1+0x250] ;  /* 0x00025000018e7983 */ /* 0x000ee80000300a00 */
[----:B------:R-:W3:Y:S04]  /*18f90*/  LDL.LU.64 R148, [R1+0x238] ;  /* 0x0002380001947983 */ /* 0x000ee80000300a00 */
[----:B------:R-:W3:Y:S04]  /*18fa0*/  LDL.LU.64 R154, [R1+0x220] ;  /* 0x00022000019a7983 */ /* 0x000ee80000300a00 */
[----:B------:R-:W3:Y:S04]  /*18fb0*/  LDL.LU.64 R160, [R1+0x208] ;  /* 0x0002080001a07983 */ /* 0x000ee80000300a00 */
[----:B------:R-:W3:Y:S04]  /*18fc0*/  LDL.LU.64 R166, [R1+0x1f0] ;  /* 0x0001f00001a67983 */ /* 0x000ee80000300a00 */
[----:B------:R1:W-:Y:S01]  /*18fd0*/  LDGSTS.E [R252+0x22000], [R118.64], P4 ;  /* 0x2200000076fc7fae */ /* 0x0003e2000a12184a */
[----:B--2---:R-:W-:-:S03]  /*18fe0*/  IMAD.WIDE R248, R251, 0x4, R220 ;  /* 0x00000004fbf87825 */ /* 0x004fc600078e02dc */
[----:B------:R1:W-:Y:S04]  /*18ff0*/  STL [R1+0xbec], R118 ;  /* 0x000bec7601007387 */ /* 0x0003e80000100800 */
[----:B------:R-:W2:Y:S04]  /*19000*/  LDL.LU.64 R172, [R1+0x1d8] ;  /* 0x0001d80001ac7983 */ /* 0x000ea80000300a00 */
[----:B------:R-:W2:Y:S01]  /*19010*/  LDL.LU.64 R178, [R1+0x1c0] ;  /* 0x0001c00001b27983 */ /* 0x000ea20000300a00 */
[----:B-1----:R-:W-:-:S03]  /*19020*/  IMAD.MOV.U32 R118, RZ, RZ, R119 ;  /* 0x000000ffff767224 */ /* 0x002fc600078e0077 */
[----:B------:R-:W2:Y:S04]  /*19030*/  LDL.LU.64 R184, [R1+0x1a8] ;  /* 0x0001a80001b87983 */ /* 0x000ea80000300a00 */
[----:B------:R4:W-:Y:S04]  /*19040*/  STL [R1+0xbe4], R118 ;  /* 0x000be47601007387 */ /* 0x0009e80000100800 */
[----:B------:R-:W-:Y:S04]  /*19050*/  STL [R1+0xbe8], R248 ;  /* 0x000be8f801007387 */ /* 0x000fe80000100800 */
[----:B------:R-:W2:Y:S04]  /*19060*/  LDL.LU.64 R190, [R1+0x190] ;  /* 0x0001900001be7983 */ /* 0x000ea80000300a00 */
[----:B------:R1:W-:Y:S04]  /*19070*/  STL [R1+0xbe0], R249 ;  /* 0x000be0f901007387 */ /* 0x0003e80000100800 */
[----:B------:R-:W2:Y:S04]  /*19080*/  LDL.LU.64 R196, [R1+0x178] ;  /* 0x0001780001c47983 */ /* 0x000ea80000300a00 */
[----:B------:R-:W2:Y:S04]  /*19090*/  LDL.LU.64 R202, [R1+0x160] ;  /* 0x0001600001ca7983 */ /* 0x000ea80000300a00 */
[----:B------:R-:W2:Y:S04]  /*190a0*/  LDL.LU.64 R208, [R1+0x148] ;  /* 0x0001480001d07983 */ /* 0x000ea80000300a00 */
[----:B------:R1:W-:Y:S04]  /*190b0*/  LDGSTS.E [R252+0x22800], [R248.64], P4 ;  /* 0x22800000f8fc7fae */ /* 0x0003e8000a12184a */
[----:B------:R-:W2:Y:S01]  /*190c0*/  LDL.LU.64 R214, [R1+0x130] ;  /* 0x0001300001d67983 */ /* 0x000ea20000300a00 */
[----:B----4-:R-:W-:-:S05]  /*190d0*/  IMAD.WIDE R118, R251, 0x4, R226 ;  /* 0x00000004fb767825 */ /* 0x010fca00078e02e2 */
[----:B------:R4:W-:Y:S01]  /*190e0*/  LDGSTS.E [R252+0x23000], [R118.64], P4 ;  /* 0x2300000076fc7fae */ /* 0x0009e2000a12184a */
[----:B-1----:R-:W-:-:S03]  /*190f0*/  IMAD.WIDE R248, R251, 0x4, R232 ;  /* 0x00000004fbf87825 */ /* 0x002fc600078e02e8 */
[----:B------:R4:W-:Y:S04]  /*19100*/  STL [R1+0xbdc], R118 ;  /* 0x000bdc7601007387 */ /* 0x0009e80000100800 */
[----:B------:R-:W2:Y:S04]  /*19110*/  LDL.LU.64 R220, [R1+0x118] ;  /* 0x0001180001dc7983 */ /* 0x000ea80000300a00 */
[----:B------:R-:W2:Y:S01]  /*19120*/  LDL.LU.64 R226, [R1+0x100] ;  /* 0x0001000001e27983 */ /* 0x000ea20000300a00 */
[----:B----4-:R-:W-:-:S03]  /*19130*/  IMAD.MOV.U32 R118, RZ, RZ, R119 ;  /* 0x000000ffff767224 */ /* 0x010fc600078e0077 */
[----:B------:R1:W-:Y:S01]  /*19140*/  LDGSTS.E [R252+0x23800], [R248.64], P4 ;  /* 0x23800000f8fc7fae */ /* 0x0003e2000a12184a */
[----:B------:R-:W-:-:S03]  /*19150*/  IMAD.WIDE R232, R251, 0x4, R240 ;  /* 0x00000004fbe87825 */ /* 0x000fc600078e02f0 */
[----:B------:R-:W-:Y:S04]  /*19160*/  STL [R1+0xbd4], R118 ;  /* 0x000bd47601007387 */ /* 0x000fe80000100800 */
[----:B------:R-:W-:Y:S04]  /*19170*/  STL [R1+0xbd8], R248 ;  /* 0x000bd8f801007387 */ /* 0x000fe80000100800 */
[----:B------:R1:W-:Y:S04]  /*19180*/  STL [R1+0xbd0], R249 ;  /* 0x000bd0f901007387 */ /* 0x0003e80000100800 */
[----:B------:R-:W4:Y:S01]  /*19190*/  LDL.LU.64 R240, [R1+0x1418] ;  /* 0x0014180001f07983 */ /* 0x000f220000300a00 */
[----:B-1----:R-:W-:-:S03]  /*191a0*/  IMAD.WIDE R248, R251, 0x4, R246 ;  /* 0x00000004fbf87825 */ /* 0x002fc600078e02f6 */
[----:B------:R-:W4:Y:S01]  /*191b0*/  LDL.LU.64 R246, [R1+0x1410] ;  /* 0x0014100001f67983 */ /* 0x000f220000300a00 */
[----:B------:R-:W-:-:S04]  /*191c0*/  IMAD.WIDE R30, R251, 0x4, R30 ;  /* 0x00000004fb1e7825 */ /* 0x000fc800078e021e */
        /* <DEDUP_REMOVED lines=15> */
[----:B---3--:R-:W-:-:S04]  /*192c0*/  IMAD.WIDE R118, R251, 0x4, R142 ;  /* 0x00000004fb767825 */ /* 0x008fc800078e028e */
[C---:B------:R-:W-:Y:S01]  /*192d0*/  IMAD.WIDE R124, R251.reuse, 0x4, R148 ;  /* 0x00000004fb7c7825 */ /* 0x040fe200078e0294 */
[----:B------:R1:W-:Y:S03]  /*192e0*/  STL.64 [R1+0x8], R118 ;  /* 0x0000087601007387 */ /* 0x0003e60000100a00 */
[C---:B------:R-:W-:Y:S01]  /*192f0*/  IMAD.WIDE R130, R251.reuse, 0x4, R154 ;  /* 0x00000004fb827825 */ /* 0x040fe200078e029a */
[----:B------:R3:W-:Y:S03]  /*19300*/  STL.64 [R1+0x10], R124 ;  /* 0x0000107c01007387 */ /* 0x0007e60000100a00 */
[C---:B------:R-:W-:Y:S01]  /*19310*/  IMAD.WIDE R136, R251.reuse, 0x4, R160 ;  /* 0x00000004fb887825 */ /* 0x040fe200078e02a0 */
[----:B------:R1:W-:Y:S03]  /*19320*/  STL.64 [R1+0x18], R130 ;  /* 0x0000188201007387 */ /* 0x0003e60000100a00 */
[C---:B------:R-:W-:Y:S01]  /*19330*/  IMAD.WIDE R142, R251.reuse, 0x4, R166 ;  /* 0x00000004fb8e7825 */ /* 0x040fe200078e02a6 */
[----:B------:R1:W-:Y:S04]  /*19340*/  STL.64 [R1+0x20], R136 ;  /* 0x0000208801007387 */ /* 0x0003e80000100a00 */
[----:B------:R1:W-:Y:S04]  /*19350*/  STL.64 [R1+0x28], R142 ;  /* 0x0000288e01007387 */ /* 0x0003e80000100a00 */
[----:B------:R1:W-:Y:S01]  /*19360*/  LDGSTS.E [R252+0x24000], [R118.64], P4 ;  /* 0x2400000076fc7fae */ /* 0x0003e2000a12184a */
[----:B--2---:R-:W-:-:S03]  /*19370*/  IMAD.WIDE R148, R251, 0x4, R172 ;  /* 0x00000004fb947825 */ /* 0x004fc600078e02ac */
[----:B------:R3:W-:Y:S01]  /*19380*/  LDGSTS.E [R252+0x24800], [R124.64], P4 ;  /* 0x248000007cfc7fae */ /* 0x0007e2000a12184a */
[----:B------:R-:W-:-:S03]  /*19390*/  IMAD.WIDE R154, R251, 0x4, R178 ;  /* 0x00000004fb9a7825 */ /* 0x000fc600078e02b2 */
[----:B------:R2:W-:Y:S01]  /*193a0*/  STL.64 [R1+0x30], R148 ;  /* 0x0000309401007387 */ /* 0x0005e20000100a00 */
[----:B------:R-:W-:-:S03]  /*193b0*/  IMAD.WIDE R160, R251, 0x4, R184 ;  /* 0x00000004fba07825 */ /* 0x000fc600078e02b8 */
[----:B------:R1:W-:Y:S04]  /*193c0*/  STL.64 [R1+0x38], R154 ;  /* 0x0000389a01007387 */ /* 0x0003e80000100a00 */
[----:B------:R1:W-:Y:S04]  /*193d0*/  STL.64 [R1+0x40], R160 ;  /* 0x000040a001007387 */ /* 0x0003e80000100a00 */
[----:B------:R1:W-:Y:S01]  /*193e0*/  LDGSTS.E [R252+0x25000], [R130.64], P4 ;  /* 0x2500000082fc7fae */ /* 0x0003e2000a12184a */
[----:B------:R-:W-:-:S03]  /*193f0*/  IMAD.WIDE R166, R251, 0x4, R190 ;  /* 0x00000004fba67825 */ /* 0x000fc600078e02be */
[----:B------:R1:W-:Y:S01]  /*19400*/  LDGSTS.E [R252+0x25800], [R136.64], P4 ;  /* 0x2580000088fc7fae */ /* 0x0003e2000a12184a */
[----:B------:R-:W-:-:S03]  /*19410*/  IMAD.WIDE R172, R251, 0x4, R196 ;  /* 0x00000004fbac7825 */ /* 0x000fc600078e02c4 */
[----:B------:R1:W-:Y:S01]  /*19420*/  STL.64 [R1+0x48], R166 ;  /* 0x000048a601007387 */ /* 0x0003e20000100a00 */
[----:B------:R-:W-:-:S03]  /*19430*/  IMAD.WIDE R178, R251, 0x4, R202 ;  /* 0x00000004fbb27825 */ /* 0x000fc600078e02ca */
[----:B------:R1:W-:Y:S01]  /*19440*/  STL.64 [R1+0x50], R172 ;  /* 0x000050ac01007387 */ /* 0x0003e20000100a00 */
[----:B------:R-:W-:-:S03]  /*19450*/  IMAD.WIDE R184, R251, 0x4, R208 ;  /* 0x00000004fbb87825 */ /* 0x000fc600078e02d0 */
[----:B------:R1:W-:Y:S01]  /*19460*/  STL.64 [R1+0x58], R178 ;  /* 0x000058b201007387 */ /* 0x0003e20000100a00 */
[----:B------:R-:W-:-:S03]  /*19470*/  IMAD.WIDE R208, R251, 0x4, R54 ;  /* 0x00000004fbd07825 */ /* 0x000fc600078e0236 */
[----:B------:R1:W-:Y:S01]  /*19480*/  LDGSTS.E [R252+0x26000], [R142.64], P4 ;  /* 0x260000008efc7fae */ /* 0x0003e2000a12184a */
[----:B------:R-:W-:-:S03]  /*19490*/  IMAD.WIDE R190, R251, 0x4, R214 ;  /* 0x00000004fbbe7825 */ /* 0x000fc600078e02d6 */
[----:B------:R1:W-:Y:S01]  /*194a0*/  STL.64 [R1+0x60], R184 ;  /* 0x000060b801007387 */ /* 0x0003e20000100a00 */
[----:B------:R-:W-:-:S03]  /*194b0*/  IMAD.WIDE R214, R251, 0x4, R48 ;  /* 0x00000004fbd67825 */ /* 0x000fc600078e0230 */
[----:B------:R2:W-:Y:S04]  /*194c0*/  LDGSTS.E [R252+0x26800], [R148.64], P4 ;  /* 0x2680000094fc7fae */ /* 0x0005e8000a12184a */
[----:B------:R1:W-:Y:S04]  /*194d0*/  STL.64 [R1+0x68], R190 ;  /* 0x000068be01007387 */ /* 0x0003e80000100a00 */
[----:B------:R1:W-:Y:S04]  /*194e0*/  LDGSTS.E [R252+0x27000], [R154.64], P4 ;  /* 0x270000009afc7fae */ /* 0x0003e8000a12184a */
[----:B------:R1:W-:Y:S04]  /*194f0*/  LDGSTS.E [R252+0x27800], [R160.64], P4 ;  /* 0x27800000a0fc7fae */ /* 0x0003e8000a12184a */
[----:B------:R1:W-:Y:S04]  /*19500*/  LDGSTS.E [R252+0x28000], [R166.64], P4 ;  /* 0x28000000a6fc7fae */ /* 0x0003e8000a12184a */
[----:B------:R1:W-:Y:S04]  /*19510*/  LDGSTS.E [R252+0x28800], [R172.64], P4 ;  /* 0x28800000acfc7fae */ /* 0x0003e8000a12184a */
[----:B------:R1:W-:Y:S04]  /*19520*/  LDGSTS.E [R252+0x29000], [R178.64], P4 ;  /* 0x29000000b2fc7fae */ /* 0x0003e8000a12184a */
[----:B------:R1:W-:Y:S04]  /*19530*/  LDGSTS.E [R252+0x29800], [R184.64], P4 ;  /* 0x29800000b8fc7fae */ /* 0x0003e8000a12184a */
[----:B------:R1:W-:Y:S01]  /*19540*/  LDGSTS.E [R252+0x2a000], [R190.64], P4 ;  /* 0x2a000000befc7fae */ /* 0x0003e2000a12184a */
        /* <DEDUP_REMOVED lines=10> */
[C---:B------:R-:W-:Y:S01]  /*195f0*/  IMAD.WIDE R202, R251.reuse, 0x4, R226 ;  /* 0x00000004fbca7825 */ /* 0x040fe200078e02e2 */
[----:B------:R1:W-:Y:S03]  /*19600*/  STL.64 [R1+0x70], R196 ;  /* 0x000070c401007387 */ /* 0x0003e60000100a00 */
[C---:B------:R-:W-:Y:S01]  /*19610*/  IMAD.WIDE R220, R251.reuse, 0x4, R42 ;  /* 0x00000004fbdc7825 */ /* 0x040fe200078e022a */
[----:B------:R1:W-:Y:S03]  /*19620*/  STL.64 [R1+0x78], R202 ;  /* 0x000078ca01007387 */ /* 0x0003e60000100a00 */
[C---:B------:R-:W-:Y:S01]  /*19630*/  IMAD.WIDE R226, R251.reuse, 0x4, R36 ;  /* 0x00000004fbe27825 */ /* 0x040fe200078e0224 */
[----:B------:R-:W-:Y:S04]  /*19640*/  STL.64 [R1+0x80], R208 ;  /* 0x000080d001007387 */ /* 0x000fe80000100a00 */
[----:B------:R-:W-:Y:S04]  /*19650*/  STL.64 [R1+0x88], R214 ;  /* 0x000088d601007387 */ /* 0x000fe80000100a00 */
[----:B------:R-:W-:Y:S01]  /*19660*/  STL.64 [R1+0x90], R220 ;  /* 0x000090dc01007387 */ /* 0x000fe20000100a00 */
[----:B----4-:R-:W-:-:S03]  /*19670*/  IMAD.WIDE R240, R251, 0x4, R240 ;  /* 0x00000004fbf07825 */ /* 0x010fc600078e02f0 */
[----:B------:R-:W-:Y:S04]  /*19680*/  STL.64 [R1+0xa0], R226 ;  /* 0x0000a0e201007387 */ /* 0x000fe80000100a00 */
[----:B------:R-:W-:Y:S01]  /*19690*/  STL.64 [R1+0xb0], R30 ;  /* 0x0000b01e01007387 */ /* 0x000fe20000100a00 */
[----:B------:R-:W-:-:S03]  /*196a0*/  IMAD.WIDE R246, R251, 0x4, R246 ;  /* 0x00000004fbf67825 */ /* 0x000fc600078e02f6 */
[----:B------:R2:W-:Y:S04]  /*196b0*/  LDGSTS.E [R252+0x2a800], [R196.64], P4 ;  /* 0x2a800000c4fc7fae */ /* 0x0005e8000a12184a */
[----:B------:R-:W-:Y:S04]  /*196c0*/  STL.64 [R1+0xc0], R24 ;  /* 0x0000c01801007387 */ /* 0x000fe80000100a00 */
[----:B------:R2:W-:Y:S04]  /*196d0*/  LDGSTS.E [R252+0x2b000], [R202.64], P4 ;  /* 0x2b000000cafc7fae */ /* 0x0005e8000a12184a */
[----:B-1----:R-:W4:Y:S04]  /*196e0*/  LDL.LU.64 R118, [R1+0x1408] ;  /* 0x0014080001767983 */ /* 0x002f280000300a00 */
[----:B------:R1:W-:Y:S04]  /*196f0*/  LDGSTS.E [R252+0x2b800], [R246.64], P4 ;  /* 0x2b800000f6fc7fae */ /* 0x0003e8000a12184a */
[----:B------:R-:W-:Y:S04]  /*19700*/  STL.64 [R1+0xd0], R18 ;  /* 0x0000d01201007387 */ /* 0x000fe80000100a00 */
[----:B------:R1:W-:Y:S04]  /*19710*/  LDGSTS.E [R252+0x2c000], [R240.64], P4 ;  /* 0x2c000000f0fc7fae */ /* 0x0003e8000a12184a */
[----:B---3--:R-:W3:Y:S04]  /*19720*/  LDL.LU.64 R124, [R1+0x1400] ;  /* 0x00140000017c7983 */ /* 0x008ee80000300a00 */
[----:B------:R1:W-:Y:S04]  /*19730*/  LDGSTS.E [R252+0x2c800], [R234.64], P4 ;  /* 0x2c800000eafc7fae */ /* 0x0003e8000a12184a */
[----:B------:R-:W-:Y:S04]  /*19740*/  STL.64 [R1+0xe0], R12 ;  /* 0x0000e00c01007387 */ /* 0x000fe80000100a00 */
[----:B------:R1:W-:Y:S04]  /*19750*/  LDGSTS.E [R252+0x2d000], [R228.64], P4 ;  /* 0x2d000000e4fc7fae */ /* 0x0003e8000a12184a */
[----:B------:R-:W3:Y:S04]  /*19760*/  LDL.LU.64 R130, [R1+0x13f8] ;  /* 0x0013f80001827983 */ /* 0x000ee80000300a00 */
[----:B------:R1:W-:Y:S04]  /*19770*/  LDGSTS.E [R252+0x2d800], [R222.64], P4 ;  /* 0x2d800000defc7fae */ /* 0x0003e8000a12184a */
[----:B------:R-:W-:Y:S04]  /*19780*/  STL.64 [R1+0x100], R6 ;  /* 0x0001000601007387 */ /* 0x000fe80000100a00 */
[----:B------:R1:W-:Y:S04]  /*19790*/  LDGSTS.E [R252+0x2e000], [R216.64], P4 ;  /* 0x2e000000d8fc7fae */ /* 0x0003e8000a12184a */
[----:B------:R-:W3:Y:S04]  /*197a0*/  LDL.LU.64 R136, [R1+0x13f0] ;  /* 0x0013f00001887983 */ /* 0x000ee80000300a00 */
[----:B------:R1:W-:Y:S04]  /*197b0*/  LDGSTS.E [R252+0x2e800], [R210.64], P4 ;  /* 0x2e800000d2fc7fae */ /* 0x0003e8000a12184a */
[----:B------:R-:W3:Y:S04]  /*197c0*/  LDL.LU.64 R142, [R1+0x13e8] ;  /* 0x0013e800018e7983 */ /* 0x000ee80000300a00 */
[----:B------:R1:W-:Y:S04]  /*197d0*/  LDGSTS.E [R252+0x2f000], [R204.64], P4 ;  /* 0x2f000000ccfc7fae */ /* 0x0003e8000a12184a */
[----:B--2---:R-:W2:Y:S04]  /*197e0*/  LDL.LU.64 R148, [R1+0x13e0] ;  /* 0x0013e00001947983 */ /* 0x004ea80000300a00 */
        /* <DEDUP_REMOVED lines=10> */
[----:B------:R1:W-:Y:S01]  /*19890*/  LDGSTS.E [R252+0x32000], [R168.64], P4 ;  /* 0x32000000a8fc7fae */ /* 0x0003e2000a12184a */
[----:B------:R-:W-:-:S03]  /*198a0*/  IMAD.WIDE R114, R251, 0x4, R114 ;  /* 0x00000004fb727825 */ /* 0x000fc600078e0272 */
        /* <DEDUP_REMOVED lines=15> */
[----:B------:R-:W3:Y:S04]  /*199a0*/  LDL.LU.64 R42, [R1+0x2b0] ;  /* 0x0002b000012a7983 */ /* 0x000ee80000300a00 */
[----:B------:R1:W-:Y:S01]  /*199b0*/  LDGSTS.E [R252+0x35000], [R132.64], P4 ;  /* 0x3500000084fc7fae */ /* 0x0003e2000a12184a */
[----:B------:R-:W-:-:S03]  /*199c0*/  IMAD.WIDE R78, R251, 0x4, R78 ;  /* 0x00000004fb4e7825 */ /* 0x000fc600078e024e */
[----:B------:R-:W4:Y:S04]  /*199d0*/  LDL.LU.64 R48, [R1+0x2f8] ;  /* 0x0002f80001307983 */ /* 0x000f280000300a00 */
[----:B------:R1:W-:Y:S01]  /*199e0*/  LDGSTS.E [R252+0x35800], [R126.64], P4 ;  /* 0x358000007efc7fae */ /* 0x0003e2000a12184a */
[----:B------:R-:W-:-:S03]  /*199f0*/  IMAD.WIDE R72, R251, 0x4, R72 ;  /* 0x00000004fb487825 */ /* 0x000fc600078e0248 */
[----:B------:R-:W4:Y:S04]  /*19a00*/  LDL.LU.64 R54, [R1+0x2f0] ;  /* 0x0002f00001367983 */ /* 0x000f280000300a00 */
[----:B------:R1:W-:Y:S01]  /*19a10*/  LDGSTS.E [R252+0x36000], [R120.64], P4 ;  /* 0x3600000078fc7fae */ /* 0x0003e2000a12184a */
[----:B------:R-:W-:-:S03]  /*19a20*/  IMAD.WIDE R66, R251, 0x4, R66 ;  /* 0x00000004fb427825 */ /* 0x000fc600078e0242 */
[----:B------:R-:W-:Y:S04]  /*19a30*/  STL.64 [R1+0x12f0], R246 ;  /* 0x0012f0f601007387 */ /* 0x000fe80000100a00 */
[----:B------:R1:W-:Y:S01]  /*19a40*/  LDGSTS.E [R252+0x36800], [R114.64], P4 ;  /* 0x3680000072fc7fae */ /* 0x0003e2000a12184a */
[----:B------:R-:W-:-:S03]  /*19a50*/  IMAD.WIDE R60, R251, 0x4, R60 ;  /* 0x00000004fb3c7825 */ /* 0x000fc600078e023c */
[----:B------:R-:W-:Y:S04]  /*19a60*/  STL.64 [R1+0x12f8], R240 ;  /* 0x0012f8f001007387 */ /* 0x000fe80000100a00 */
[----:B------:R1:W-:Y:S04]  /*19a70*/  LDGSTS.E [R252+0x37000], [R108.64], P4 ;  /* 0x370000006cfc7fae */ /* 0x0003e8000a12184a */
[----:B------:R-:W-:Y:S04]  /*19a80*/  STL.64 [R1+0x1300], R234 ;  /* 0x001300ea01007387 */ /* 0x000fe80000100a00 */
[----:B------:R1:W-:Y:S04]  /*19a90*/  LDGSTS.E [R252+0x37800], [R102.64], P4 ;  /* 0x3780000066fc7fae */ /* 0x0003e8000a12184a */
[----:B------:R-:W-:Y:S04]  /*19aa0*/  STL.64 [R1+0x1308], R228 ;  /* 0x001308e401007387 */ /* 0x000fe80000100a00 */
[----:B------:R1:W-:Y:S04]  /*19ab0*/  LDGSTS.E [R252+0x38000], [R96.64], P4 ;  /* 0x3800000060fc7fae */ /* 0x0003e8000a12184a */
[----:B------:R1:W-:Y:S04]  /*19ac0*/  STL.64 [R1+0x1310], R222 ;  /* 0x001310de01007387 */ /* 0x0003e80000100a00 */
[----:B------:R2:W-:Y:S04]  /*19ad0*/  LDGSTS.E [R252+0x38800], [R90.64], P4 ;  /* 0x388000005afc7fae */ /* 0x0005e8000a12184a */
[----:B------:R2:W-:Y:S01]  /*19ae0*/  LDGSTS.E [R252+0x39000], [R84.64], P4 ;  /* 0x3900000054fc7fae */ /* 0x0005e2000a12184a */
[----:B-1----:R-:W-:-:S03]  /*19af0*/  IMAD.SHL.U32 R223, R250, 0x4, RZ ;  /* 0x00000004fadf7824 */ /* 0x002fc600078e00ff */
[----:B------:R1:W-:Y:S04]  /*19b00*/  LDGSTS.E [R252+0x39800], [R78.64], P4 ;  /* 0x398000004efc7fae */ /* 0x0003e8000a12184a */
[----:B------:R1:W-:Y:S01]  /*19b10*/  LDGSTS.E [R252+0x3a000], [R72.64], P4 ;  /* 0x3a00000048fc7fae */ /* 0x0003e2000a12184a */
[----:B------:R-:W-:-:S03]  /*19b20*/  LOP3.LUT R223, R223, 0x110, R0, 0x78, !PT ;  /* 0x00000110dfdf7812 */ /* 0x000fc600078e7800 */
[----:B------:R-:W-:Y:S04]  /*19b30*/  STL.64 [R1+0x1318], R216 ;  /* 0x001318d801007387 */ /* 0x000fe80000100a00 */
[----:B------:R1:W-:Y:S04]  /*19b40*/  LDGSTS.E [R252+0x3a800], [R66.64], P4 ;  /* 0x3a80000042fc7fae */ /* 0x0003e8000a12184a */
[----:B------:R-:W-:Y:S04]  /*19b50*/  STL.64 [R1+0x1320], R210 ;  /* 0x001320d201007387 */ /* 0x000fe80000100a00 */
[----:B------:R1:W-:Y:S04]  /*19b60*/  LDGSTS.E [R252+0x3b000], [R60.64], P4 ;  /* 0x3b0000003cfc7fae */ /* 0x0003e8000a12184a */
[----:B------:R-:W-:Y:S04]  /*19b70*/  STL.64 [R1+0x1328], R204 ;  /* 0x001328cc01007387 */ /* 0x000fe80000100a00 */
[----:B------:R1:W-:Y:S01]  /*19b80*/  LDGSTS.E [R252+0x3b800], [R208.64], P4 ;  /* 0x3b800000d0fc7fae */ /* 0x0003e2000a12184a */
[----:B------:R-:W-:-:S03]  /*19b90*/  LOP3.LUT R223, R223, 0x20, RZ, 0x3c, !PT ;  /* 0x00000020dfdf7812 */ /* 0x000fc600078e3cff */
[----:B------:R-:W-:Y:S04]  /*19ba0*/  STL.64 [R1+0x1330], R198 ;  /* 0x001330c601007387 */ /* 0x000fe80000100a00 */
[----:B------:R1:W-:Y:S04]  /*19bb0*/  LDGSTS.E [R252+0x3c000], [R214.64], P4 ;  /* 0x3c000000d6fc7fae */ /* 0x0003e8000a12184a */
[----:B------:R-:W-:Y:S04]  /*19bc0*/  STL.64 [R1+0x1338], R192 ;  /* 0x001338c001007387 */ /* 0x000fe80000100a00 */
[----:B------:R1:W-:Y:S01]  /*19bd0*/  LDGSTS.E [R252+0x3c800], [R220.64], P4 ;  /* 0x3c800000dcfc7fae */ /* 0x0003e2000a12184a */
[----:B------:R-:W-:-:S03]  /*19be0*/  IMAD.MOV.U32 R0, RZ, RZ, R233 ;  /* 0x000000ffff007224 */ /* 0x000fc600078e00e9 */
[----:B------:R-:W-:Y:S04]  /*19bf0*/  STL.64 [R1+0x1340], R186 ;  /* 0x001340ba01007387 */ /* 0x000fe80000100a00 */
[----:B------:R1:W-:Y:S04]  /*19c00*/  LDGSTS.E [R252+0x3d000], [R226.64], P4 ;  /* 0x3d000000e2fc7fae */ /* 0x0003e8000a12184a */
[----:B------:R-:W-:Y:S04]  /*19c10*/  STL.64 [R1+0x1348], R180 ;  /* 0x001348b401007387 */ /* 0x000fe80000100a00 */
[----:B------:R2:W-:Y:S04]  /*19c20*/  LDGSTS.E [R252+0x3d800], [R30.64], P4 ;  /* 0x3d8000001efc7fae */ /* 0x0005e8000a12184a */
[----:B-1----:R-:W4:Y:S04]  /*19c30*/  LDL.LU.64 R208, [R1+0x1390] ;  /* 0x0013900001d07983 */ /* 0x002f280000300a00 */
[----:B------:R1:W-:Y:S04]  /*19c40*/  LDGSTS.E [R252+0x3e000], [R24.64], P4 ;  /* 0x3e00000018fc7fae */ /* 0x0003e8000a12184a */
[----:B------:R-:W4:Y:S04]  /*19c50*/  LDL.LU.64 R214, [R1+0x1388] ;  /* 0x0013880001d67983 */ /* 0x000f280000300a00 */
[----:B------:R1:W-:Y:S04]  /*19c60*/  LDGSTS.E [R252+0x3e800], [R18.64], P4 ;  /* 0x3e80000012fc7fae */ /* 0x0003e8000a12184a */
[----:B------:R-:W4:Y:S04]  /*19c70*/  LDL.LU.64 R220, [R1+0x1380] ;  /* 0x0013800001dc7983 */ /* 0x000f280000300a00 */
[----:B------:R3:W-:Y:S04]  /*19c80*/  LDGSTS.E [R252+0x3f000], [R12.64], P4 ;  /* 0x3f0000000cfc7fae */ /* 0x0007e8000a12184a */
[----:B------:R-:W4:Y:S04]  /*19c90*/  LDL.LU.64 R226, [R1+0x1378] ;  /* 0x0013780001e27983 */ /* 0x000f280000300a00 */
[----:B------:R2:W-:Y:S04]  /*19ca0*/  LDGSTS.E [R252+0x3f800], [R6.64], P4 ;  /* 0x3f80000006fc7fae */ /* 0x0005e8000a12184a */
[----:B------:R1:W-:Y:S04]  /*19cb0*/  LDGSTS.E [R223+0x20200], [R232.64], P4 ;  /* 0x20200000e8df7fae */ /* 0x0003e8000a12184a */
[----:B------:R1:W-:Y:S04]  /*19cc0*/  STL [R1+0xbcc], R232 ;  /* 0x000bcce801007387 */ /* 0x0003e80000100800 */
[----:B------:R2:W-:Y:S04]  /*19cd0*/  LDGSTS.E [R223+0x20a00], [R248.64], P4 ;  /* 0x20a00000f8df7fae */ /* 0x0005e8000a12184a */
[----:B-1----:R-:W4:Y:S04]  /*19ce0*/  LDL.LU.64 R232, [R1+0x1370] ;  /* 0x0013700001e87983 */ /* 0x002f280000300a00 */
[----:B------:R-:W-:Y:S04]  /*19cf0*/  STL [R1+0xbc4], R0 ;  /* 0x000bc40001007387 */ /* 0x000fe80000100800 */
[----:B------:R-:W-:Y:S04]  /*19d00*/  STL [R1+0xbc8], R248 ;  /* 0x000bc8f801007387 */ /* 0x000fe80000100800 */
[----:B------:R-:W-:Y:S04]  /*19d10*/  STL [R1+0xbc0], R249 ;  /* 0x000bc0f901007387 */ /* 0x000fe80000100800 */
[----:B------:R-:W4:Y:S04]  /*19d20*/  LDL.LU.64 R186, [R1+0x288] ;  /* 0x0002880001ba7983 */ /* 0x000f280000300a00 */
[----:B------:R-:W4:Y:S01]  /*19d30*/  LDL.LU.64 R192, [R1+0x268] ;  /* 0x0002680001c07983 */ /* 0x000f220000300a00 */
[----:B--2---:R-:W-:-:S05]  /*19d40*/  IMAD.WIDE R6, R251, 0x4, R36 ;  /* 0x00000004fb067825 */ /* 0x004fca00078e0224 */
[----:B------:R-:W-:Y:S01]  /*19d50*/  STL [R1+0xbbc], R6 ;  /* 0x000bbc0601007387 */ /* 0x000fe20000100800 */
[----:B---3--:R-:W-:-:S03]  /*19d60*/  IMAD.WIDE R12, R251, 0x4, R42 ;  /* 0x00000004fb0c7825 */ /* 0x008fc600078e022a */
[----:B------:R4:W-:Y:S04]  /*19d70*/  STL [R1+0xbb4], R7 ;  /* 0x000bb40701007387 */ /* 0x0009e80000100800 */
[----:B------:R-:W-:Y:S04]  /*19d80*/  STL [R1+0xbb8], R12 ;  /* 0x000bb80c01007387 */ /* 0x000fe80000100800 */
[----:B------:R1:W-:Y:S04]  /*19d90*/  STL [R1+0xbb0], R13 ;  /* 0x000bb00d01007387 */ /* 0x0003e80000100800 */
[----:B------:R-:W2:Y:S04]  /*19da0*/  LDL.LU.64 R18, [R1+0x248] ;  /* 0x0002480001127983 */ /* 0x000ea80000300a00 */
[----:B------:R-:W3:Y:S04]  /*19db0*/  LDL.LU.64 R24, [R1+0x230] ;  /* 0x0002300001187983 */ /* 0x000ee80000300a00 */
[----:B------:R-:W3:Y:S04]  /*19dc0*/  LDL.LU.64 R30, [R1+0x218] ;  /* 0x00021800011e7983 */ /* 0x000ee80000300a00 */
[----:B------:R4:W-:Y:S04]  /*19dd0*/  LDGSTS.E [R223+0x21200], [R6.64], P4 ;  /* 0x2120000006df7fae */ /* 0x0009e8000a12184a */
[----:B------:R-:W3:Y:S04]  /*19de0*/  LDL.LU.64 R36, [R1+0x200] ;  /* 0x0002000001247983 */ /* 0x000ee80000300a00 */
[----:B------:R1:W-:Y:S01]  /*19df0*/  LDGSTS.E [R223+0x21a00], [R12.64], P4 ;  /* 0x21a000000cdf7fae */ /* 0x0003e2000a12184a */
[----:B----4-:R-:W-:-:S03]  /*19e00*/  IMAD.WIDE R6, R251, 0x4, R48 ;  /* 0x00000004fb067825 */ /* 0x010fc600078e0230 */
[----:B------:R-:W3:Y:S04]  /*19e10*/  LDL.LU.64 R42, [R1+0x1e8] ;  /* 0x0001e800012a7983 */ /* 0x000ee80000300a00 */
[----:B------:R-:W3:Y:S01]  /*19e20*/  LDL.LU.64 R48, [R1+0x1d0] ;  /* 0x0001d00001307983 */ /* 0x000ee20000300a00 */
[----:B-1----:R-:W-:-:S03]  /*19e30*/  IMAD.WIDE R12, R251, 0x4, R54 ;  /* 0x00000004fb0c7825 */ /* 0x002fc600078e0236 */
[----:B------:R1:W-:Y:S04]  /*19e40*/  LDGSTS.E [R223+0x22200], [R6.64], P4 ;  /* 0x2220000006df7fae */ /* 0x0003e8000a12184a */
[----:B------:R-:W3:Y:S04]  /*19e50*/  LDL.LU.64 R54, [R1+0x1b8] ;  /* 0x0001b80001367983 */ /* 0x000ee80000300a00 */
[----:B------:R-:W3:Y:S04]  /*19e60*/  LDL.LU.64 R198, [R1+0x1a0] ;  /* 0x0001a00001c67983 */ /* 0x000ee80000300a00 */
[----:B------:R-:W3:Y:S04]  /*19e70*/  LDL.LU.64 R216, [R1+0x188] ;  /* 0x0001880001d87983 */ /* 0x000ee80000300a00 */
[----:B------:R-:W3:Y:S04]  /*19e80*/  LDL.LU.64 R210, [R1+0x170] ;  /* 0x0001700001d27983 */ /* 0x000ee80000300a00 */
[----:B------:R-:W3:Y:S04]  /*19e90*/  LDL.LU.64 R204, [R1+0x158] ;  /* 0x0001580001cc7983 */ /* 0x000ee80000300a00 */
[----:B------:R-:W3:Y:S04]  /*19ea0*/  LDL.LU.64 R228, [R1+0x140] ;  /* 0x0001400001e47983 */ /* 0x000ee80000300a00 */
[----:B------:R-:W3:Y:S04]  /*19eb0*/  LDL.LU.64 R234, [R1+0x128] ;  /* 0x0001280001ea7983 */ /* 0x000ee80000300a00 */
[----:B------:R-:W-:Y:S04]  /*19ec0*/  STL [R1+0xbac], R6 ;  /* 0x000bac0601007387 */ /* 0x000fe80000100800 */
[----:B------:R-:W3:Y:S04]  /*19ed0*/  LDL.LU.64 R240, [R1+0x110] ;  /* 0x0001100001f07983 */ /* 0x000ee80000300a00 */
[----:B------:R1:W-:Y:S04]  /*19ee0*/  STL [R1+0xba4], R7 ;  /* 0x000ba40701007387 */ /* 0x0003e80000100800 */
[----:B------:R-:W3:Y:S04]  /*19ef0*/  LDL.LU.64 R246, [R1+0xf8] ;  /* 0x0000f80001f67983 */ /* 0x000ee80000300a00 */
[----:B------:R-:W-:Y:S04]  /*19f00*/  STL [R1+0xba8], R12 ;  /* 0x000ba80c01007387 */ /* 0x000fe80000100800 */
[----:B------:R1:W-:Y:S04]  /*19f10*/  LDGSTS.E [R223+0x22a00], [R12.64], P4 ;  /* 0x22a000000cdf7fae */ /* 0x0003e8000a12184a */
[----:B------:R1:W-:Y:S02]  /*19f20*/  STL [R1+0xba0], R13 ;  /* 0x000ba00d01007387 */ /* 0x0003e40000100800 */
[----:B-1----:R-:W-:-:S04]  /*19f30*/  IMAD.WIDE R6, R251, 0x4, R186 ;  /* 0x00000004fb067825 */ /* 0x002fc800078e02ba */
[C---:B------:R-:W-:Y:S01]  /*19f40*/  IMAD.WIDE R12, R251.reuse, 0x4, R192 ;  /* 0x00000004fb0c7825 */ /* 0x040fe200078e02c0 */
[----:B------:R-:W-:Y:S04]  /*19f50*/  STL [R1+0xb9c], R6 ;  /* 0x000b9c0601007387 */ /* 0x000fe80000100800 */
[----:B------:R1:W-:Y:S04]  /*19f60*/  STL [R1+0xb94], R7 ;  /* 0x000b940701007387 */ /* 0x0003e80000100800 */
[----:B------:R1:W-:Y:S04]  /*19f70*/  LDGSTS.E [R223+0x23200], [R6.64], P4 ;  /* 0x2320000006df7fae */ /* 0x0003e8000a12184a */
[----:B------:R-:W-:Y:S04]  /*19f80*/  STL [R1+0xb98], R12 ;  /* 0x000b980c01007387 */ /* 0x000fe80000100800 */
[----:B------:R1:W-:Y:S04]  /*19f90*/  LDGSTS.E [R223+0x23a00], [R12.64], P4 ;  /* 0x23a000000cdf7fae */ /* 0x0003e8000a12184a */
[----:B------:R1:W-:Y:S02]  /*19fa0*/  STL [R1+0xb90], R13 ;  /* 0x000b900d01007387 */ /* 0x0003e40000100800 */
[----:B-1----:R-:W-:-:S02]  /*19fb0*/  IMAD.WIDE R6, R251, 0x4, R238 ;  /* 0x00000004fb067825 */ /* 0x002fc400078e02ee */
[----:B------:R-:W4:Y:S02]  /*19fc0*/  LDL.LU.64 R238, [R1+0x1368] ;  /* 0x0013680001ee7983 */ /* 0x000f240000300a00 */
[C---:B------:R-:W-:Y:S02]  /*19fd0*/  IMAD.WIDE R12, R251.reuse, 0x4, R244 ;  /* 0x00000004fb0c7825 */ /* 0x040fe400078e02f4 */
[----:B------:R-:W4:Y:S02]  /*19fe0*/  LDL.LU.64 R244, [R1+0x1360] ;  /* 0x0013600001f47983 */ /* 0x000f240000300a00 */
        /* <DEDUP_REMOVED lines=14> */
[----:B--2---:R-:W-:-:S04]  /*1a0d0*/  IMAD.WIDE R18, R251, 0x4, R18 ;  /* 0x00000004fb127825 */ /* 0x004fc800078e0212 */
[C---:B---3--:R-:W-:Y:S01]  /*1a0e0*/  IMAD.WIDE R24, R251.reuse, 0x4, R24 ;  /* 0x00000004fb187825 */ /* 0x048fe200078e0218 */
[----:B------:R1:W-:Y:S03]  /*1a0f0*/  LDGSTS.E [R223+0x24200], [R18.64], P4 ;  /* 0x2420000012df7fae */ /* 0x0003e6000a12184a */
[C---:B------:R-:W-:Y:S01]  /*1a100*/  IMAD.WIDE R30, R251.reuse, 0x4, R30 ;  /* 0x00000004fb1e7825 */ /* 0x040fe200078e021e */
[----:B------:R1:W-:Y:S04]  /*1a110*/  LDGSTS.E [R223+0x24a00], [R24.64], P4 ;  /* 0x24a0000018df7fae */ /* 0x0003e8000a12184a */
[----:B------:R1:W-:Y:S01]  /*1a120*/  LDGSTS.E [R223+0x25200], [R30.64], P4 ;  /* 0x252000001edf7fae */ /* 0x0003e2000a12184a */
[----:B------:R-:W-:-:S05]  /*1a130*/  IMAD.WIDE R36, R251, 0x4, R36 ;  /* 0x00000004fb247825 */ /* 0x000fca00078e0224 */
[----:B------:R1:W-:Y:S01]  /*1a140*/  LDGSTS.E [R223+0x25a00], [R36.64], P4 ;  /* 0x25a0000024df7fae */ /* 0x0003e2000a12184a */
[----:B------:R-:W-:-:S04]  /*1a150*/  IMAD.WIDE R42, R251, 0x4, R42 ;  /* 0x00000004fb2a7825 */ /* 0x000fc800078e022a */
[C---:B------:R-:W-:Y:S01]  /*1a160*/  IMAD.WIDE R48, R251.reuse, 0x4, R48 ;  /* 0x00000004fb307825 */ /* 0x040fe200078e0230 */
[----:B------:R1:W-:Y:S04]  /*1a170*/  LDGSTS.E [R223+0x26200], [R42.64], P4 ;  /* 0x262000002adf7fae */ /* 0x0003e8000a12184a */
[----:B------:R1:W-:Y:S01]  /*1a180*/  LDGSTS.E [R223+0x26a00], [R48.64], P4 ;  /* 0x26a0000030df7fae */ /* 0x0003e2000a12184a */
[----:B------:R-:W-:-:S04]  /*1a190*/  IMAD.WIDE R54, R251, 0x4, R54 ;  /* 0x00000004fb367825 */ /* 0x000fc800078e0236 */
[C---:B------:R-:W-:Y:S01]  /*1a1a0*/  IMAD.WIDE R248, R251.reuse, 0x4, R198 ;  /* 0x00000004fbf87825 */ /* 0x040fe200078e02c6 */
[----:B------:R1:W-:Y:S03]  /*1a1b0*/  LDGSTS.E [R223+0x27200], [R54.64], P4 ;  /* 0x2720000036df7fae */ /* 0x0003e6000a12184a */
        /* <DEDUP_REMOVED lines=11> */
[----:B------:R-:W-:Y:S04]  /*1a270*/  STL.64 [R1], R216 ;  /* 0x000000d801007387 */ /* 0x000fe80000100a00 */
[----:B------:R1:W-:Y:S01]  /*1a280*/  LDGSTS.E [R223+0x2a200], [R192.64], P4 ;  /* 0x2a200000c0df7fae */ /* 0x0003e2000a12184a */
[----:B------:R-:W-:-:S03]  /*1a290*/  IMAD.WIDE R180, R251, 0x4, R246 ;  /* 0x00000004fbb47825 */ /* 0x000fc600078e02f6 */
[----:B------:R-:W-:Y:S04]  /*1a2a0*/  STL.64 [R1+0x98], R210 ;  /* 0x000098d201007387 */ /* 0x000fe80000100a00 */
[----:B------:R1:W-:Y:S04]  /*1a2b0*/  LDGSTS.E [R223+0x2aa00], [R186.64], P4 ;  /* 0x2aa00000badf7fae */ /* 0x0003e8000a12184a */
[----:B------:R-:W-:Y:S04]  /*1a2c0*/  STL.64 [R1+0xa8], R204 ;  /* 0x0000a8cc01007387 */ /* 0x000fe80000100a00 */
[----:B------:R1:W-:Y:S04]  /*1a2d0*/  LDGSTS.E [R223+0x2b200], [R180.64], P4 ;  /* 0x2b200000b4df7fae */ /* 0x0003e8000a12184a */
[----:B------:R-:W-:Y:S04]  /*1a2e0*/  STL.64 [R1+0xb8], R198 ;  /* 0x0000b8c601007387 */ /* 0x000fe80000100a00 */
[----:B------:R-:W-:Y:S01]  /*1a2f0*/  STL.64 [R1+0xc8], R192 ;  /* 0x0000c8c001007387 */ /* 0x000fe20000100a00 */
[----:B------:R-:W-:-:S03]  /*1a300*/  IMAD.WIDE R184, R251, 0x4, R184 ;  /* 0x00000004fbb87825 */ /* 0x000fc600078e02b8 */
        /* <DEDUP_REMOVED lines=12> */
[----:B------:R1:W-:Y:S01]  /*1a3d0*/  STL.64 [R1+0x158], R22 ;  /* 0x0001581601007387 */ /* 0x0003e20000100a00 */
[----:B------:R-:W-:-:S03]  /*1a3e0*/  IMAD.WIDE R154, R251, 0x4, R154 ;  /* 0x00000004fb9a7825 */ /* 0x000fc600078e029a */
[----:B------:R-:W-:Y:S01]  /*1a3f0*/  STL.64 [R1+0x160], R16 ;  /* 0x0001601001007387 */ /* 0x000fe20000100a00 */
[----:B------:R-:W-:-:S03]  /*1a400*/  IMAD.WIDE R148, R251, 0x4, R148 ;  /* 0x00000004fb947825 */ /* 0x000fc600078e0294 */
[----:B------:R-:W-:Y:S01]  /*1a410*/  STL.64 [R1+0x170], R10 ;  /* 0x0001700a01007387 */ /* 0x000fe20000100a00 */
[----:B------:R-:W-:-:S03]  /*1a420*/  IMAD.WIDE R142, R251, 0x4, R142 ;  /* 0x00000004fb8e7825 */ /* 0x000fc600078e028e */
[----:B------:R1:W-:Y:S01]  /*1a430*/  STL.64 [R1+0x178], R4 ;  /* 0x0001780401007387 */ /* 0x0003e20000100a00 */
[----:B------:R-:W-:-:S03]  /*1a440*/  IMAD.WIDE R136, R251, 0x4, R136 ;  /* 0x00000004fb887825 */ /* 0x000fc600078e0288 */
[----:B------:R-:W2:Y:S01]  /*1a450*/  LDL.LU.64 R228, [R1+0x350] ;  /* 0x0003500001e47983 */ /* 0x000ea20000300a00 */
[----:B------:R-:W-:-:S03]  /*1a460*/  IMAD.WIDE R130, R251, 0x4, R130 ;  /* 0x00000004fb827825 */ /* 0x000fc600078e0282 */
[----:B------:R-:W2:Y:S01]  /*1a470*/  LDL.LU.64 R234, [R1+0x340] ;  /* 0x0003400001ea7983 */ /* 0x000ea20000300a00 */
        /* <DEDUP_REMOVED lines=8> */
[----:B------:R-:W-:Y:S03]  /*1a500*/  STL.64 [R1+0x12e8], R142 ;  /* 0x0012e88e01007387 */ /* 0x000fe60000100a00 */
[C---:B------:R-:W-:Y:S01]  /*1a510*/  IMAD.WIDE R76, R251.reuse, 0x4, R76 ;  /* 0x00000004fb4c7825 */ /* 0x040fe200078e024c */
[----:B------:R-:W-:Y:S03]  /*1a520*/  STL.64 [R1+0x12d8], R136 ;  /* 0x0012d88801007387 */ /* 0x000fe60000100a00 */
[----:B------:R-:W-:-:S04]  /*1a530*/  IMAD.WIDE R70, R251, 0x4, R70 ;  /* 0x00000004fb467825 */ /* 0x000fc800078e0246 */
[----:B----4-:R-:W-:-:S04]  /*1a540*/  IMAD.WIDE R238, R251, 0x4, R238 ;  /* 0x00000004fbee7825 */ /* 0x010fc800078e02ee */
[----:B------:R-:W-:-:S05]  /*1a550*/  IMAD.WIDE R244, R251, 0x4, R244 ;  /* 0x00000004fbf47825 */ /* 0x000fca00078e02f4 */
        /* <DEDUP_REMOVED lines=22> */
[----:B------:R-:W-:-:S03]  /*1a6c0*/  IMAD.WIDE R64, R251, 0x4, R64 ;  /* 0x00000004fb407825 */ /* 0x000fc600078e0240 */
[----:B------:R2:W-:Y:S01]  /*1a6d0*/  LDGSTS.E [R223+0x36a00], [R112.64], P4 ;  /* 0x36a0000070df7fae */ /* 0x0005e2000a12184a */
[----:B------:R-:W-:-:S03]  /*1a6e0*/  IMAD.WIDE R58, R251, 0x4, R58 ;  /* 0x00000004fb3a7825 */ /* 0x000fc600078e023a */
[----:B------:R2:W-:Y:S01]  /*1a6f0*/  LDGSTS.E [R223+0x37200], [R106.64], P4 ;  /* 0x372000006adf7fae */ /* 0x0005e2000a12184a */
[----:B------:R-:W-:-:S03]  /*1a700*/  IMAD.WIDE R52, R251, 0x4, R52 ;  /* 0x00000004fb347825 */ /* 0x000fc600078e0234 */
[----:B------:R2:W-:Y:S04]  /*1a710*/  LDGSTS.E [R223+0x37a00], [R100.64], P4 ;  /* 0x37a0000064df7fae */ /* 0x0005e8000a12184a */
[----:B------:R2:W-:Y:S04]  /*1a720*/  LDGSTS.E [R223+0x38200], [R94.64], P4 ;  /* 0x382000005edf7fae */ /* 0x0005e8000a12184a */
[----:B------:R2:W-:Y:S04]  /*1a730*/  LDGSTS.E [R223+0x38a00], [R88.64], P4 ;  /* 0x38a0000058df7fae */ /* 0x0005e8000a12184a */
[----:B------:R2:W-:Y:S04]  /*1a740*/  LDGSTS.E [R223+0x39200], [R82.64], P4 ;  /* 0x3920000052df7fae */ /* 0x0005e8000a12184a */
[----:B------:R-:W-:Y:S04]  /*1a750*/  STL.64 [R1+0x12d0], R130 ;  /* 0x0012d08201007387 */ /* 0x000fe80000100a00 */
[----:B------:R2:W-:Y:S04]  /*1a760*/  LDGSTS.E [R223+0x39a00], [R76.64], P4 ;  /* 0x39a000004cdf7fae */ /* 0x0005e8000a12184a */
[----:B------:R-:W-:Y:S04]  /*1a770*/  STL.64 [R1+0x12c8], R124 ;  /* 0x0012c87c01007387 */ /* 0x000fe80000100a00 */
[----:B------:R2:W-:Y:S04]  /*1a780*/  LDGSTS.E [R223+0x3a200], [R70.64], P4 ;  /* 0x3a20000046df7fae */ /* 0x0005e8000a12184a */
[----:B------:R-:W-:Y:S04]  /*1a790*/  STL.64 [R1+0x12e0], R118 ;  /* 0x0012e07601007387 */ /* 0x000fe80000100a00 */
[----:B------:R2:W-:Y:S04]  /*1a7a0*/  LDGSTS.E [R223+0x3aa00], [R64.64], P4 ;  /* 0x3aa0000040df7fae */ /* 0x0005e8000a12184a */
[----:B------:R2:W-:Y:S04]  /*1a7b0*/  LDGSTS.E [R223+0x3b200], [R58.64], P4 ;  /* 0x3b2000003adf7fae */ /* 0x0005e8000a12184a */
[----:B------:R-:W4:Y:S04]  /*1a7c0*/  LDL.LU.64 R240, [R1+0x330] ;  /* 0x0003300001f07983 */ /* 0x000f280000300a00 */
[----:B------:R1:W-:Y:S04]  /*1a7d0*/  LDGSTS.E [R223+0x3ba00], [R52.64], P4 ;  /* 0x3ba0000034df7fae */ /* 0x0003e8000a12184a */
[----:B------:R1:W-:Y:S04]  /*1a7e0*/  LDGSTS.E [R223+0x3c200], [R46.64], P4 ;  /* 0x3c2000002edf7fae */ /* 0x0003e8000a12184a */
[----:B------:R-:W4:Y:S04]  /*1a7f0*/  LDL.LU.64 R246, [R1+0x310] ;  /* 0x0003100001f67983 */ /* 0x000f280000300a00 */
[----:B------:R1:W-:Y:S04]  /*1a800*/  LDGSTS.E [R223+0x3ca00], [R40.64], P4 ;  /* 0x3ca0000028df7fae */ /* 0x0003e8000a12184a */
[----:B------:R-:W-:Y:S04]  /*1a810*/  STL [R1+0xb8c], R6 ;  /* 0x000b8c0601007387 */ /* 0x000fe80000100800 */
[----:B------:R1:W-:Y:S04]  /*1a820*/  LDGSTS.E [R223+0x3d200], [R34.64], P4 ;  /* 0x3d20000022df7fae */ /* 0x0003e8000a12184a */
[----:B------:R1:W-:Y:S04]  /*1a830*/  STL [R1+0xb84], R7 ;  /* 0x000b840701007387 */ /* 0x0003e80000100800 */
[----:B------:R1:W-:Y:S04]  /*1a840*/  LDGSTS.E [R223+0x3da00], [R28.64], P4 ;  /* 0x3da000001cdf7fae */ /* 0x0003e8000a12184a */
[----:B------:R-:W-:Y:S04]  /*1a850*/  STL [R1+0xb88], R12 ;  /* 0x000b880c01007387 */ /* 0x000fe80000100800 */
[----:B------:R1:W-:Y:S04]  /*1a860*/  LDGSTS.E [R223+0x3e200], [R22.64], P4 ;  /* 0x3e20000016df7fae */ /* 0x0003e8000a12184a */
[----:B------:R-:W-:Y:S04]  /*1a870*/  STL [R1+0xb80], R13 ;  /* 0x000b800d01007387 */ /* 0x000fe80000100800 */
[----:B------:R-:W3:Y:S04]  /*1a880*/  S2R R252, SR_TID.X ;  /* 0x0000000000fc7919 */ /* 0x000ee80000002100 */
[----:B-1----:R-:W4:Y:S04]  /*1a890*/  LDL.LU.64 R22, [R1+0x280] ;  /* 0x0002800001167983 */ /* 0x002f280000300a00 */
[----:B------:R-:W4:Y:S04]  /*1a8a0*/  LDL.LU.64 R28, [R1+0x260] ;  /* 0x00026000011c7983 */ /* 0x000f280000300a00 */
[----:B------:R1:W-:Y:S04]  /*1a8b0*/  LDGSTS.E [R223+0x3ea00], [R16.64], P4 ;  /* 0x3ea0000010df7fae */ /* 0x0003e8000a12184a */
[----:B------:R1:W-:Y:S04]  /*1a8c0*/  LDGSTS.E [R223+0x3f200], [R10.64], P4 ;  /* 0x3f2000000adf7fae */ /* 0x0003e8000a12184a */
[----:B------:R2:W-:Y:S01]  /*1a8d0*/  LDGSTS.E [R223+0x3fa00], [R4.64], P4 ;  /* 0x3fa0000004df7fae */ /* 0x0005e2000a12184a */
[----:B---3--:R-:W-:-:S02]  /*1a8e0*/  SHF.R.S32.HI R250, RZ, 0x6, R252 ;  /* 0x00000006fffa7819 */ /* 0x008fc400000114fc */
[----:B------:R-:W-:Y:S02]  /*1a8f0*/  LOP3.LUT R252, R252, 0x3f, RZ, 0xc0, !PT ;  /* 0x0000003ffcfc7812 */ /* 0x000fe400078ec0ff */
[----:B------:R-:W-:-:S03]  /*1a900*/  SGXT R250, R250, 0x1 ;  /* 0x00000001fafa781a */ /* 0x000fc60000000200 */
[----:B------:R-:W-:-:S05]  /*1a910*/  IMAD.SHL.U32 R0, R252, 0x4, RZ ;  /* 0x00000004fc007824 */ /* 0x000fca00078e00ff */
[----:B------:R-:W-:-:S04]  /*1a920*/  LOP3.LUT R0, R0, 0x110, R250, 0x78, !PT ;  /* 0x0000011000007812 */ /* 0x000fc800078e78fa */
[----:B------:R-:W-:Y:S01]  /*1a930*/  LOP3.LUT R0, R0, 0x40, RZ, 0x3c, !PT ;  /* 0x0000004000007812 */ /* 0x000fe200078e3cff */
[----:B--2---:R-:W-:-:S04]  /*1a940*/  IMAD.WIDE R4, R251, 0x4, R234 ;  /* 0x00000004fb047825 */ /* 0x004fc800078e02ea */
[----:B------:R2:W-:Y:S04]  /*1a950*/  LDGSTS.E [R0+0x20400], [R6.64], P4 ;  /* 0x2040000006007fae */ /* 0x0005e8000a12184a */
[----:B------:R3:W-:Y:S01]  /*1a960*/  LDGSTS.E [R0+0x20c00], [R12.64], P4 ;  /* 0x20c000000c007fae */ /* 0x0007e2000a12184a */
[----:B--2---:R-:W-:-:S05]  /*1a970*/  IMAD.WIDE R6, R251, 0x4, R228 ;  /* 0x00000004fb067825 */ /* 0x004fca00078e02e4 */
[----:B------:R-:W-:Y:S04]  /*1a980*/  STL [R1+0xb74], R6 ;  /* 0x000b740601007387 */ /* 0x000fe80000100800 */
[----:B------:R4:W-:Y:S04]  /*1a990*/  STL [R1+0xb70], R7 ;  /* 0x000b700701007387 */ /* 0x0009e80000100800 */
[----:B------:R-:W-:Y:S04]  /*1a9a0*/  STL [R1+0xb7c], R4 ;  /* 0x000b7c0401007387 */ /* 0x000fe80000100800 */
[----:B------:R2:W-:Y:S04]  /*1a9b0*/  STL [R1+0xb78], R5 ;  /* 0x000b780501007387 */ /* 0x0005e80000100800 */
[----:B------:R-:W3:Y:S04]  /*1a9c0*/  LDL.LU.64 R34, [R1+0x240] ;  /* 0x0002400001227983 */ /* 0x000ee80000300a00 */
        /* <DEDUP_REMOVED lines=8> */
[----:B------:R4:W-:Y:S04]  /*1aa50*/  LDGSTS.E [R0+0x21400], [R6.64], P4 ;  /* 0x2140000006007fae */ /* 0x0009e8000a12184a */
[----:B------:R-:W3:Y:S04]  /*1aa60*/  LDL.LU.64 R216, [R1+0x168] ;  /* 0x0001680001d87983 */ /* 0x000ee80000300a00 */
[----:B-1----:R-:W3:Y:S04]  /*1aa70*/  LDL.LU.64 R222, [R1+0x150] ;  /* 0x0001500001de7983 */ /* 0x002ee80000300a00 */
[----:B------:R2:W-:Y:S04]  /*1aa80*/  LDGSTS.E [R0+0x21c00], [R4.64], P4 ;  /* 0x21c0000004007fae */ /* 0x0005e8000a12184a */
[----:B------:R-:W3:Y:S04]  /*1aa90*/  LDL.LU.64 R228, [R1+0x138] ;  /* 0x0001380001e47983 */ /* 0x000ee80000300a00 */
[----:B------:R-:W3:Y:S01]  /*1aaa0*/  LDL.LU.64 R234, [R1+0x120] ;  /* 0x0001200001ea7983 */ /* 0x000ee20000300a00 */
[----:B----4-:R-:W-:-:S03]  /*1aab0*/  IMAD.WIDE R6, R251, 0x4, R240 ;  /* 0x00000004fb067825 */ /* 0x010fc600078e02f0 */
[----:B------:R-:W4:Y:S04]  /*1aac0*/  LDL.LU.64 R240, [R1+0x108] ;  /* 0x0001080001f07983 */ /* 0x000f280000300a00 */
[----:B------:R1:W-:Y:S01]  /*1aad0*/  LDGSTS.E [R0+0x22400], [R6.64], P4 ;  /* 0x2240000006007fae */ /* 0x0003e2000a12184a */
[----:B--2---:R-:W-:-:S03]  /*1aae0*/  IMAD.WIDE R4, R251, 0x4, R246 ;  /* 0x00000004fb047825 */ /* 0x004fc600078e02f6 */
[----:B------:R-:W2:Y:S04]  /*1aaf0*/  LDL.LU.64 R246, [R1+0xe8] ;  /* 0x0000e80001f67983 */ /* 0x000ea80000300a00 */
[----:B------:R-:W-:Y:S04]  /*1ab00*/  STL [R1+0xb64], R6 ;  /* 0x000b640601007387 */ /* 0x000fe80000100800 */
[----:B------:R1:W-:Y:S04]  /*1ab10*/  STL [R1+0xb60], R7 ;  /* 0x000b600701007387 */ /* 0x0003e80000100800 */
        /* <DEDUP_REMOVED lines=12> */
[----:B------:R-:W2:Y:S02]  /*1abe0*/  LDL.LU.64 R236, [R1+0x1358] ;  /* 0x0013580001ec7983 */ /* 0x000ea40000300a00 */
[C---:B------:R-:W-:Y:S02]  /*1abf0*/  IMAD.WIDE R4, R251.reuse, 0x4, R242 ;  /* 0x00000004fb047825 */ /* 0x040fe400078e02f2 */
[----:B------:R-:W2:Y:S02]  /*1ac00*/  LDL.LU.64 R242, [R1+0x1350] ;  /* 0x0013500001f27983 */ /* 0x000ea40000300a00 */
[----:B------:R-:W-:-:S04]  /*1ac10*/  IMAD.WIDE R230, R251, 0x4, R230 ;  /* 0x00000004fbe67825 */ /* 0x000fc800078e02e6 */
[----:B------:R-:W-:-:S04]  /*1ac20*/  IMAD.WIDE R224, R251, 0x4, R224 ;  /* 0x00000004fbe07825 */ /* 0x000fc800078e02e0 */
[----:B------:R-:W-:-:S04]  /*1ac30*/  IMAD.WIDE R218, R251, 0x4, R218 ;  /* 0x00000004fbda7825 */ /* 0x000fc800078e02da */
[----:B------:R-:W-:-:S04]  /*1ac40*/  IMAD.WIDE R212, R251, 0x4, R212 ;  /* 0x00000004fbd47825 */ /* 0x000fc800078e02d4 */
[----:B---3--:R-:W-:-:S04]  /*1ac50*/  IMAD.WIDE R10, R251, 0x4, R34 ;  /* 0x00000004fb0a7825 */ /* 0x008fc800078e0222 */
        /* <DEDUP_REMOVED lines=15> */
[----:B------:R1:W-:Y:S04]  /*1ad50*/  LDGSTS.E [R0+0x27c00], [R46.64], P4 ;  /* 0x27c000002e007fae */ /* 0x0003e8000a12184a */
[----:B------:R1:W-:Y:S01]  /*1ad60*/  LDGSTS.E [R0+0x28400], [R142.64], P4 ;  /* 0x284000008e007fae */ /* 0x0003e2000a12184a */
[----:B------:R-:W-:-:S04]  /*1ad70*/  IMAD.WIDE R118, R251, 0x4, R216 ;  /* 0x00000004fb767825 */ /* 0x000fc800078e02d8 */
        /* <DEDUP_REMOVED lines=29> */
[----:B----4-:R-:W-:-:S05]  /*1af50*/  IMAD.WIDE R186, R251, 0x4, R240 ;  /* 0x00000004fbba7825 */ /* 0x010fca00078e02f0 */
[----:B------:R3:W-:Y:S01]  /*1af60*/  LDGSTS.E [R0+0x2ac00], [R186.64], P4 ;  /* 0x2ac00000ba007fae */ /* 0x0007e2000a12184a */
[----:B--2---:R-:W-:-:S05]  /*1af70*/  IMAD.WIDE R180, R251, 0x4, R246 ;  /* 0x00000004fbb47825 */ /* 0x004fca00078e02f6 */
[----:B------:R2:W-:Y:S01]  /*1af80*/  LDGSTS.E [R0+0x2b400], [R180.64], P4 ;  /* 0x2b400000b4007fae */ /* 0x0005e2000a12184a */
[----:B------:R-:W-:-:S03]  /*1af90*/  IMAD.WIDE R80, R251, 0x4, R80 ;  /* 0x00000004fb507825 */ /* 0x000fc600078e0250 */
[----:B------:R-:W-:Y:S01]  /*1afa0*/  STL.64 [R1+0x108], R186 ;  /* 0x000108ba01007387 */ /* 0x000fe20000100a00 */
[----:B------:R-:W-:-:S03]  /*1afb0*/  IMAD.WIDE R74, R251, 0x4, R74 ;  /* 0x00000004fb4a7825 */ /* 0x000fc600078e024a */
[----:B------:R-:W-:Y:S01]  /*1afc0*/  STL.64 [R1+0xe8], R180 ;  /* 0x0000e8b401007387 */ /* 0x000fe20000100a00 */
[----:B------:R-:W-:-:S03]  /*1afd0*/  IMAD.WIDE R68, R251, 0x4, R68 ;  /* 0x00000004fb447825 */ /* 0x000fc600078e0244 */
[----:B------:R-:W-:Y:S01]  /*1afe0*/  STL.64 [R1+0x150], R2 ;  /* 0x0001500201007387 */ /* 0x000fe20000100a00 */
[----:B------:R-:W-:-:S03]  /*1aff0*/  IMAD.WIDE R62, R251, 0x4, R62 ;  /* 0x00000004fb3e7825 */ /* 0x000fc600078e023e */
[----:B------:R-:W4:Y:S04]  /*1b000*/  LDL.LU.64 R216, [R1+0x348] ;  /* 0x0003480001d87983 */ /* 0x000f280000300a00 */
[----:B------:R-:W2:Y:S04]  /*1b010*/  LDL.LU.64 R222, [R1+0x338] ;  /* 0x0003380001de7983 */ /* 0x000ea80000300a00 */
[----:B------:R-:W3:Y:S04]  /*1b020*/  LDL.LU.64 R228, [R1+0x318] ;  /* 0x0003180001e47983 */ /* 0x000ee80000300a00 */
[----:B------:R-:W3:Y:S01]  /*1b030*/  LDL.LU.64 R234, [R1+0x298] ;  /* 0x0002980001ea7983 */ /* 0x000ee20000300a00 */
[----:B------:R-:W-:-:S04]  /*1b040*/  IMAD.WIDE R236, R251, 0x4, R236 ;  /* 0x00000004fbec7825 */ /* 0x000fc800078e02ec */
        /* <DEDUP_REMOVED lines=32> */
[----:B------:R1:W-:Y:S04]  /*1b250*/  STL.64 [R1+0x12c0], R62 ;  /* 0x0012c03e01007387 */ /* 0x0003e80000100a00 */
[----:B-1----:R-:W3:Y:S04]  /*1b260*/  LDL.LU.64 R62, [R1+0x150] ;  /* 0x00015000013e7983 */ /* 0x002ee80000300a00 */
[----:B------:R-:W-:Y:S04]  /*1b270*/  STL [R1+0xb40], R6 ;  /* 0x000b400601007387 */ /* 0x000fe80000100800 */
[----:B------:R-:W4:Y:S04]  /*1b280*/  LDL.LU.64 R240, [R1+0x278] ;  /* 0x0002780001f07983 */ /* 0x000f280000300a00 */
[----:B------:R-:W-:Y:S04]  /*1b290*/  STL [R1+0xb3c], R7 ;  /* 0x000b3c0701007387 */ /* 0x000fe80000100800 */
[----:B------:R-:W4:Y:S01]  /*1b2a0*/  LDL.LU.64 R246, [R1+0x258] ;  /* 0x0002580001f67983 */ /* 0x000f220000300a00 */
[----:B------:R-:W-:-:S04]  /*1b2b0*/  IMAD.WIDE R56, R251, 0x4, R56 ;  /* 0x00000004fb387825 */ /* 0x000fc800078e0238 */
[C---:B------:R-:W-:Y:S01]  /*1b2c0*/  IMAD.WIDE R50, R251.reuse, 0x4, R50 ;  /* 0x00000004fb327825 */ /* 0x040fe200078e0232 */
[----:B------:R2:W-:Y:S03]  /*1b2d0*/  LDGSTS.E [R0+0x3b400], [R56.64], P4 ;  /* 0x3b40000038007fae */ /* 0x0005e6000a12184a */
[----:B------:R-:W-:Y:S01]  /*1b2e0*/  IMAD.SHL.U32 R252, R252, 0x4, RZ ;  /* 0x00000004fcfc7824 */ /* 0x000fe200078e00ff */
[----:B------:R2:W-:Y:S01]  /*1b2f0*/  LDGSTS.E [R0+0x3bc00], [R50.64], P4 ;  /* 0x3bc0000032007fae */ /* 0x0005e2000a12184a */
[----:B------:R-:W-:-:S04]  /*1b300*/  IMAD.WIDE R44, R251, 0x4, R44 ;  /* 0x00000004fb2c7825 */ /* 0x000fc800078e022c */
[C---:B------:R-:W-:Y:S01]  /*1b310*/  IMAD.WIDE R38, R251.reuse, 0x4, R38 ;  /* 0x00000004fb267825 */ /* 0x040fe200078e0226 */
[----:B------:R-:W-:Y:S01]  /*1b320*/  LOP3.LUT R252, R252, 0x110, R250, 0x78, !PT ;  /* 0x00000110fcfc7812 */ /* 0x000fe200078e78fa */
[----:B------:R2:W-:Y:S02]  /*1b330*/  LDGSTS.E [R0+0x3c400], [R44.64], P4 ;  /* 0x3c4000002c007fae */ /* 0x0005e4000a12184a */
[C---:B------:R-:W-:Y:S02]  /*1b340*/  IMAD.WIDE R32, R251.reuse, 0x4, R32 ;  /* 0x00000004fb207825 */ /* 0x040fe400078e0220 */
[----:B------:R2:W-:Y:S02]  /*1b350*/  LDGSTS.E [R0+0x3cc00], [R38.64], P4 ;  /* 0x3cc0000026007fae */ /* 0x0005e4000a12184a */
[----:B------:R-:W-:-:S04]  /*1b360*/  IMAD.WIDE R26, R251, 0x4, R26 ;  /* 0x00000004fb1a7825 */ /* 0x000fc800078e021a */
[C---:B------:R-:W-:Y:S01]  /*1b370*/  IMAD.WIDE R20, R251.reuse, 0x4, R20 ;  /* 0x00000004fb147825 */ /* 0x040fe200078e0214 */
[----:B------:R2:W-:Y:S03]  /*1b380*/  LDGSTS.E [R0+0x3d400], [R32.64], P4 ;  /* 0x3d40000020007fae */ /* 0x0005e6000a12184a */
[C---:B------:R-:W-:Y:S01]  /*1b390*/  IMAD.WIDE R14, R251.reuse, 0x4, R14 ;  /* 0x00000004fb0e7825 */ /* 0x040fe200078e020e */
[----:B------:R2:W-:Y:S01]  /*1b3a0*/  LDGSTS.E [R0+0x3dc00], [R26.64], P4 ;  /* 0x3dc000001a007fae */ /* 0x0005e2000a12184a */
[----:B------:R-:W-:Y:S02]  /*1b3b0*/  LOP3.LUT R252, R252, 0x60, RZ, 0x3c, !PT ;  /* 0x00000060fcfc7812 */ /* 0x000fe400078e3cff */
[C---:B------:R-:W-:Y:S01]  /*1b3c0*/  IMAD.WIDE R8, R251.reuse, 0x4, R8 ;  /* 0x00000004fb087825 */ /* 0x040fe200078e0208 */
[----:B------:R2:W-:Y:S04]  /*1b3d0*/  LDGSTS.E [R0+0x3e400], [R20.64], P4 ;  /* 0x3e40000014007fae */ /* 0x0005e8000a12184a */
[----:B------:R2:W-:Y:S04]  /*1b3e0*/  LDGSTS.E [R0+0x3ec00], [R14.64], P4 ;  /* 0x3ec000000e007fae */ /* 0x0005e8000a12184a */
[----:B------:R2:W-:Y:S04]  /*1b3f0*/  LDGSTS.E [R0+0x3f400], [R8.64], P4 ;  /* 0x3f40000008007fae */ /* 0x0005e8000a12184a */
[----:B------:R-:W-:Y:S04]  /*1b400*/  STL [R1+0xb48], R4 ;  /* 0x000b480401007387 */ /* 0x000fe80000100800 */
[----:B------:R4:W-:Y:S01]  /*1b410*/  STL [R1+0xb44], R5 ;  /* 0x000b440501007387 */ /* 0x0009e20000100800 */
[----:B--2---:R-:W-:-:S03]  /*1b420*/  IMAD.WIDE R2, R251, 0x4, R222 ;  /* 0x00000004fb027825 */ /* 0x004fc600078e02de */
[----:B---3--:R2:W-:Y:S04]  /*1b430*/  LDGSTS.E [R0+0x3fc00], [R62.64], P4 ;  /* 0x3fc000003e007fae */ /* 0x0085e8000a12184a */
[----:B------:R3:W-:Y:S04]  /*1b440*/  LDGSTS.E [R252+0x20600], [R6.64], P4 ;  /* 0x2060000006fc7fae */ /* 0x0007e8000a12184a */
[----:B------:R4:W-:Y:S02]  /*1b450*/  LDGSTS.E [R252+0x20e00], [R4.64], P4 ;  /* 0x20e0000004fc7fae */ /* 0x0009e4000a12184a */
[----:B----4-:R-:W-:-:S05]  /*1b460*/  IMAD.WIDE R4, R251, 0x4, R216 ;  /* 0x00000004fb047825 */ /* 0x010fca00078e02d8 */
[----:B------:R-:W-:Y:S04]  /*1b470*/  STL [R1+0xb30], R4 ;  /* 0x000b300401007387 */ /* 0x000fe80000100800 */
[----:B------:R3:W-:Y:S04]  /*1b480*/  STL [R1+0xb2c], R5 ;  /* 0x000b2c0501007387 */ /* 0x0007e80000100800 */
[----:B------:R-:W-:Y:S04]  /*1b490*/  STL [R1+0xb38], R2 ;  /* 0x000b380201007387 */ /* 0x000fe80000100800 */
[----:B------:R4:W-:Y:S04]  /*1b4a0*/  STL [R1+0xb34], R3 ;  /* 0x000b340301007387 */ /* 0x0009e80000100800 */
[----:B------:R-:W2:Y:S04]  /*1b4b0*/  LDL.LU.64 R180, [R1+0x8] ;  /* 0x0000080001b47983 */ /* 0x000ea80000300a00 */
[----:B------:R-:W2:Y:S04]  /*1b4c0*/  LDL.LU.64 R186, [R1+0x10] ;  /* 0x0000100001ba7983 */ /* 0x000ea80000300a00 */
[----:B------:R-:W2:Y:S04]  /*1b4d0*/  LDL.LU.64 R192, [R1+0x18] ;  /* 0x0000180001c07983 */ /* 0x000ea80000300a00 */
[----:B------:R3:W-:Y:S04]  /*1b4e0*/  LDGSTS.E [R252+0x21600], [R4.64], P4 ;  /* 0x2160000004fc7fae */ /* 0x0007e8000a12184a */
[----:B------:R-:W2:Y:S04]  /*1b4f0*/  LDL.LU.64 R198, [R1+0x20] ;  /* 0x0000200001c67983 */ /* 0x000ea80000300a00 */
[----:B------:R4:W-:Y:S01]  /*1b500*/  LDGSTS.E [R252+0x21e00], [R2.64], P4 ;  /* 0x21e0000002fc7fae */ /* 0x0009e2000a12184a */
[----:B---3--:R-:W-:-:S05]  /*1b510*/  IMAD.WIDE R4, R251, 0x4, R228 ;  /* 0x00000004fb047825 */ /* 0x008fca00078e02e4 */
[----:B------:R-:W-:Y:S04]  /*1b520*/  STL [R1+0xb20], R4 ;  /* 0x000b200401007387 */ /* 0x000fe80000100800 */
[----:B------:R-:W3:Y:S04]  /*1b530*/  LDL.LU.64 R204, [R1+0x28] ;  /* 0x0000280001cc7983 */ /* 0x000ee80000300a00 */
[----:B------:R4:W-:Y:S04]  /*1b540*/  STL [R1+0xb1c], R5 ;  /* 0x000b1c0501007387 */ /* 0x0009e80000100800 */
[----:B------:R-:W3:Y:S01]  /*1b550*/  LDL.LU.64 R210, [R1+0x30] ;  /* 0x0000300001d27983 */ /* 0x000ee20000300a00 */
[----:B----4-:R-:W-:-:S03]  /*1b560*/  IMAD.WIDE R2, R251, 0x4, R234 ;  /* 0x00000004fb027825 */ /* 0x010fc600078e02ea */
[----:B------:R-:W4:Y:S04]  /*1b570*/  LDL.LU.64 R216, [R1+0x38] ;  /* 0x0000380001d87983 */ /* 0x000f280000300a00 */
[----:B------:R-:W-:Y:S04]  /*1b580*/  STL [R1+0xb28], R2 ;  /* 0x000b280201007387 */ /* 0x000fe80000100800 */
[----:B------:R-:W3:Y:S04]  /*1b590*/  LDL.LU.64 R222, [R1+0x40] ;  /* 0x0000400001de7983 */ /* 0x000ee80000300a00 */
[----:B------:R1:W-:Y:S04]  /*1b5a0*/  STL [R1+0xb24], R3 ;  /* 0x000b240301007387 */ /* 0x0003e80000100800 */
[----:B------:R-:W3:Y:S04]  /*1b5b0*/  LDL.LU.64 R228, [R1+0x48] ;  /* 0x0000480001e47983 */ /* 0x000ee80000300a00 */
[----:B------:R-:W3:Y:S04]  /*1b5c0*/  LDL.LU.64 R234, [R1+0x50] ;  /* 0x0000500001ea7983 */ /* 0x000ee80000300a00 */
[----:B------:R1:W-:Y:S04]  /*1b5d0*/  LDGSTS.E [R252+0x22600], [R4.64], P4 ;  /* 0x2260000004fc7fae */ /* 0x0003e8000a12184a */
[----:B------:R1:W-:Y:S02]  /*1b5e0*/  LDGSTS.E [R252+0x22e00], [R2.64], P4 ;  /* 0x22e0000002fc7fae */ /* 0x0003e4000a12184a */
[----:B-1----:R-:W-:-:S02]  /*1b5f0*/  IMAD.WIDE R4, R251, 0x4, R240 ;  /* 0x00000004fb047825 */ /* 0x002fc400078e02f0 */
[----:B------:R-:W4:Y:S02]  /*1b600*/  LDL.LU.64 R240, [R1+0x58] ;  /* 0x0000580001f07983 */ /* 0x000f240000300a00 */
[----:B------:R-:W-:Y:S02]  /*1b610*/  IMAD.WIDE R2, R251, 0x4, R246 ;  /* 0x00000004fb027825 */ /* 0x000fe400078e02f6 */
[----:B------:R-:W4:Y:S04]  /*1b620*/  LDL.LU.64 R246, [R1+0x60] ;  /* 0x0000600001f67983 */ /* 0x000f280000300a00 */
[----:B------:R-:W-:Y:S04]  /*1b630*/  STL [R1+0x410], R4 ;  /* 0x0004100401007387 */ /* 0x000fe80000100800 */
[----:B------:R1:W-:Y:S04]  /*1b640*/  LDGSTS.E [R252+0x23600], [R4.64], P4 ;  /* 0x2360000004fc7fae */ /* 0x0003e8000a12184a */
[----:B------:R1:W-:Y:S04]  /*1b650*/  STL [R1+0x40c], R5 ;  /* 0x00040c0501007387 */ /* 0x0003e80000100800 */
[----:B------:R1:W-:Y:S04]  /*1b660*/  LDGSTS.E [R252+0x23e00], [R2.64], P4 ;  /* 0x23e0000002fc7fae */ /* 0x0003e8000a12184a */
[----:B-1----:R-:W4:Y:S04]  /*1b670*/  LDL.LU.64 R4, [R1+0x70] ;  /* 0x0000700001047983 */ /* 0x002f280000300a00 */
[----:B------:R-:W4:Y:S04]  /*1b680*/  LDL.LU.64 R6, [R1+0x78] ;  /* 0x0000780001067983 */ /* 0x000f280000300a00 */
[----:B------:R-:W-:Y:S04]  /*1b690*/  STL [R1+0x418], R2 ;  /* 0x0004180201007387 */ /* 0x000fe80000100800 */
[----:B------:R1:W-:Y:S04]  /*1b6a0*/  STL [R1+0x414], R3 ;  /* 0x0004140301007387 */ /* 0x0003e80000100800 */
[----:B-1----:R-:W4:Y:S01]  /*1b6b0*/  LDL.LU.64 R2, [R1+0x68] ;  /* 0x0000680001027983 */ /* 0x002f220000300a00 */
[----:B--2---:R-:W-:-:S03]  /*1b6c0*/  IMAD.MOV.U32 R0, RZ, RZ, R181 ;  /* 0x000000ffff007224 */ /* 0x004fc600078e00b5 */
[----:B------:R1:W-:Y:S04]  /*1b6d0*/  STL [R1+0x420], R180 ;  /* 0x000420b401007387 */ /* 0x0003e80000100800 */
[----:B-1----:R-:W2:Y:S04]  /*1b6e0*/  LDL.LU.64 R180, [R1+0x1348] ;  /* 0x0013480001b47983 */ /* 0x002ea80000300a00 */
[----:B------:R-:W-:Y:S04]  /*1b6f0*/  STL [R1+0x440], R186 ;  /* 0x000440ba01007387 */ /* 0x000fe80000100800 */
[----:B------:R1:W-:Y:S02]  /*1b700*/  STL [R1+0x41c], R0 ;  /* 0x00041c0001007387 */ /* 0x0003e40000100800 */
[----:B-1----:R-:W-:-:S02]  /*1b710*/  IMAD.MOV.U32 R0, RZ, RZ, R187 ;  /* 0x000000ffff007224 */ /* 0x002fc400078e00bb */
[----:B------:R-:W2:Y:S04]  /*1b720*/  LDL.LU.64 R186, [R1+0x1340] ;  /* 0x0013400001ba7983 */ /* 0x000ea80000300a00 */
        /* <DEDUP_REMOVED lines=8> */
[----:B---3--:R-:W-:Y:S04]  /*1b7b0*/  STL [R1+0x4a0], R204 ;  /* 0x0004a0cc01007387 */ /* 0x008fe80000100800 */
[----:B------:R1:W-:Y:S02]  /*1b7c0*/  STL [R1+0x47c], R0 ;  /* 0x00047c0001007387 */ /* 0x0003e40000100800 */
[----:B-1----:R-:W-:-:S02]  /*1b7d0*/  IMAD.MOV.U32 R0, RZ, RZ, R205 ;  /* 0x000000ffff007224 */ /* 0x002fc400078e00cd */
[----:B------:R-:W3:Y:S04]  /*1b7e0*/  LDL.LU.64 R204, [R1+0x1328] ;  /* 0x0013280001cc7983 */ /* 0x000ee80000300a00 */
[----:B------:R-:W-:Y:S04]  /*1b7f0*/  STL [R1+0x4c0], R210 ;  /* 0x0004c0d201007387 */ /* 0x000fe80000100800 */
[----:B------:R1:W-:Y:S02]  /*1b800*/  STL [R1+0x49c], R0 ;  /* 0x00049c0001007387 */ /* 0x0003e40000100800 */
[----:B-1----:R-:W-:-:S02]  /*1b810*/  IMAD.MOV.U32 R0, RZ, RZ, R211 ;  /* 0x000000ffff007224 */ /* 0x002fc400078e00d3 */
[----:B------:R-:W2:Y:S04]  /*1b820*/  LDL.LU.64 R210, [R1+0x1320] ;  /* 0x0013200001d27983 */ /* 0x000ea80000300a00 */
[----:B----4-:R-:W-:Y:S04]  /*1b830*/  STL [R1+0x4e0], R216 ;  /* 0x0004e0d801007387 */ /* 0x010fe80000100800 */
[----:B------:R1:W-:Y:S02]  /*1b840*/  STL [R1+0x4bc], R0 ;  /* 0x0004bc0001007387 */ /* 0x0003e40000100800 */
[----:B-1----:R-:W-:-:S02]  /*1b850*/  IMAD.MOV.U32 R0, RZ, RZ, R217 ;  /* 0x000000ffff007224 */ /* 0x002fc400078e00d9 */
[----:B------:R-:W4:Y:S04]  /*1b860*/  LDL.LU.64 R216, [R1+0x1318] ;  /* 0x0013180001d87983 */ /* 0x000f280000300a00 */
        /* <DEDUP_REMOVED lines=21> */
[----:B------:R1:W-:Y:S04]  /*1b9c0*/  STL [R1+0x57c], R0 ;  /* 0x00057c0001007387 */ /* 0x0003e80000100800 */
[----:B------:R-:W-:Y:S01]  /*1b9d0*/  STL [R1+0x5c0], R4 ;  /* 0x0005c00401007387 */ /* 0x000fe20000100800 */
[----:B-1----:R-:W-:-:S05]  /*1b9e0*/  IMAD.MOV.U32 R0, RZ, RZ, R3 ;  /* 0x000000ffff007224 */ /* 0x002fca00078e0003 */
[----:B------:R1:W-:Y:S04]  /*1b9f0*/  STL [R1+0x59c], R0 ;  /* 0x00059c0001007387 */ /* 0x0003e80000100800 */
[----:B------:R-:W-:Y:S01]  /*1ba00*/  STL [R1+0x5e0], R6 ;  /* 0x0005e00601007387 */ /* 0x000fe20000100800 */
[----:B-1----:R-:W-:-:S05]  /*1ba10*/  IMAD.MOV.U32 R0, RZ, RZ, R5 ;  /* 0x000000ffff007224 */ /* 0x002fca00078e0005 */
[----:B------:R1:W-:Y:S02]  /*1ba20*/  STL [R1+0x5bc], R0 ;  /* 0x0005bc0001007387 */ /* 0x0003e40000100800 */
[----:B-1----:R-:W-:Y:S02]  /*1ba30*/  IMAD.MOV.U32 R0, RZ, RZ, R7 ;  /* 0x000000ffff007224 */ /* 0x002fe400078e0007 */
[----:B--2---:R-:W-:Y:S04]  /*1ba40*/  STL [R1+0x600], R246 ;  /* 0x000600f601007387 */ /* 0x004fe80000100800 */
[----:B------:R-:W-:Y:S04]  /*1ba50*/  STL [R1+0x5dc], R0 ;  /* 0x0005dc0001007387 */ /* 0x000fe80000100800 */
        /* <DEDUP_REMOVED lines=9> */
[----:B----4-:R-:W-:Y:S04]  /*1baf0*/  STL [R1+0x6a0], R216 ;  /* 0x0006a0d801007387 */ /* 0x010fe80000100800 */
[----:B------:R1:W-:Y:S04]  /*1bb00*/  STL [R1+0x69c], R217 ;  /* 0x00069cd901007387 */ /* 0x0003e80000100800 */
[----:B------:R-:W-:Y:S04]  /*1bb10*/  STL [R1+0x6c0], R210 ;  /* 0x0006c0d201007387 */ /* 0x000fe80000100800 */
[----:B------:R-:W-:Y:S04]  /*1bb20*/  STL [R1+0x6bc], R211 ;  /* 0x0006bcd301007387 */ /* 0x000fe80000100800 */
[----:B---3--:R-:W-:Y:S04]  /*1bb30*/  STL [R1+0x6e0], R204 ;  /* 0x0006e0cc01007387 */ /* 0x008fe80000100800 */
        /* <DEDUP_REMOVED lines=27> */
[----:B-1----:R-:W2:Y:S04]  /*1bcf0*/  LDL.LU.64 R216, [R1+0x80] ;  /* 0x0000800001d87983 */ /* 0x002ea80000300a00 */
[----:B------:R-:W-:Y:S04]  /*1bd00*/  STL [R1+0x8a0], R120 ;  /* 0x0008a07801007387 */ /* 0x000fe80000100800 */
[----:B------:R-:W3:Y:S04]  /*1bd10*/  LDL.LU.64 R228, [R1+0x88] ;  /* 0x0000880001e47983 */ /* 0x000ee80000300a00 */
[----:B------:R-:W-:Y:S04]  /*1bd20*/  STL [R1+0x89c], R121 ;  /* 0x00089c7901007387 */ /* 0x000fe80000100800 */
[----:B------:R-:W4:Y:S04]  /*1bd30*/  LDL.LU.64 R234, [R1+0x90] ;  /* 0x0000900001ea7983 */ /* 0x000f280000300a00 */
[----:B------:R-:W-:Y:S04]  /*1bd40*/  STL [R1+0x8c0], R114 ;  /* 0x0008c07201007387 */ /* 0x000fe80000100800 */
[----:B------:R-:W4:Y:S04]  /*1bd50*/  LDL.LU.64 R240, [R1+0xa0] ;  /* 0x0000a00001f07983 */ /* 0x000f280000300a00 */
[----:B------:R-:W-:Y:S04]  /*1bd60*/  STL [R1+0x8bc], R115 ;  /* 0x0008bc7301007387 */ /* 0x000fe80000100800 */
[----:B------:R-:W4:Y:S04]  /*1bd70*/  LDL.LU.64 R246, [R1+0xb0] ;  /* 0x0000b00001f67983 */ /* 0x000f280000300a00 */
[----:B------:R-:W-:Y:S04]  /*1bd80*/  STL [R1+0x8e0], R108 ;  /* 0x0008e06c01007387 */ /* 0x000fe80000100800 */
[----:B------:R-:W-:Y:S04]  /*1bd90*/  STL [R1+0x8dc], R109 ;  /* 0x0008dc6d01007387 */ /* 0x000fe80000100800 */
[----:B------:R-:W4:Y:S04]  /*1bda0*/  LDL.LU.64 R2, [R1+0xc0] ;  /* 0x0000c00001027983 */ /* 0x000f280000300a00 */
[----:B------:R-:W-:Y:S04]  /*1bdb0*/  STL [R1+0x900], R102 ;  /* 0x0009006601007387 */ /* 0x000fe80000100800 */
        /* <DEDUP_REMOVED lines=14> */
[----:B------:R-:W-:Y:S04]  /*1bea0*/  STL [R1+0x9c0], R66 ;  /* 0x0009c04201007387 */ /* 0x000fe80000100800 */
[----:B------:R-:W-:Y:S04]  /*1beb0*/  STL [R1+0x9bc], R67 ;  /* 0x0009bc4301007387 */ /* 0x000fe80000100800 */
[----:B------:R-:W-:Y:S04]  /*1bec0*/  STL [R1+0x9e0], R60 ;  /* 0x0009e03c01007387 */ /* 0x000fe80000100800 */
[----:B------:R-:W-:Y:S01]  /*1bed0*/  STL [R1+0x9dc], R61 ;  /* 0x0009dc3d01007387 */ /* 0x000fe20000100800 */
[----:B--2---:R-:W-:-:S03]  /*1bee0*/  MOV R0, R217 ;  /* 0x000000d900007202 */ /* 0x004fc60000000f00 */
[----:B------:R-:W-:Y:S04]  /*1bef0*/  STL [R1+0xa00], R216 ;  /* 0x000a00d801007387 */ /* 0x000fe80000100800 */
[----:B---3--:R-:W-:Y:S04]  /*1bf00*/  STL [R1+0xa20], R228 ;  /* 0x000a20e401007387 */ /* 0x008fe80000100800 */
[----:B------:R1:W-:Y:S04]  /*1bf10*/  STL [R1+0x9fc], R0 ;  /* 0x0009fc0001007387 */ /* 0x0003e80000100800 */
[----:B----4-:R-:W-:Y:S01]  /*1bf20*/  STL [R1+0xa40], R234 ;  /* 0x000a40ea01007387 */ /* 0x010fe20000100800 */
[----:B-1----:R-:W-:-:S05]  /*1bf30*/  IMAD.MOV.U32 R0, RZ, RZ, R229 ;  /* 0x000000ffff007224 */ /* 0x002fca00078e00e5 */
[----:B------:R1:W-:Y:S04]  /*1bf40*/  STL [R1+0xa1c], R0 ;  /* 0x000a1c0001007387 */ /* 0x0003e80000100800 */
[----:B------:R-:W-:Y:S01]  /*1bf50*/  STL [R1+0xa60], R240 ;  /* 0x000a60f001007387 */ /* 0x000fe20000100800 */
[----:B-1----:R-:W-:-:S05]  /*1bf60*/  IMAD.MOV.U32 R0, RZ, RZ, R235 ;  /* 0x000000ffff007224 */ /* 0x002fca00078e00eb */
[----:B------:R1:W-:Y:S04]  /*1bf70*/  STL [R1+0xa3c], R0 ;  /* 0x000a3c0001007387 */ /* 0x0003e80000100800 */
[----:B------:R-:W-:Y:S01]  /*1bf80*/  STL [R1+0xa80], R246 ;  /* 0x000a80f601007387 */ /* 0x000fe20000100800 */
[----:B-1----:R-:W-:-:S05]  /*1bf90*/  IMAD.MOV.U32 R0, RZ, RZ, R241 ;  /* 0x000000ffff007224 */ /* 0x002fca00078e00f1 */
[----:B------:R1:W-:Y:S04]  /*1bfa0*/  STL [R1+0xa5c], R0 ;  /* 0x000a5c0001007387 */ /* 0x0003e80000100800 */
[----:B------:R-:W2:Y:S01]  /*1bfb0*/  LDL.LU.64 R228, [R1] ;  /* 0x0000000001e47983 */ /* 0x000ea20000300a00 */
[----:B-1----:R-:W-:-:S05]  /*1bfc0*/  IMAD.MOV.U32 R0, RZ, RZ, R247 ;  /* 0x000000ffff007224 */ /* 0x002fca00078e00f7 */
[----:B------:R1:W-:Y:S04]  /*1bfd0*/  STL [R1+0xa7c], R0 ;  /* 0x000a7c0001007387 */ /* 0x0003e80000100800 */
[----:B------:R-:W-:Y:S04]  /*1bfe0*/  STL [R1+0xaa0], R2 ;  /* 0x000aa00201007387 */ /* 0x000fe80000100800 */
[----:B------:R-:W3:Y:S01]  /*1bff0*/  LDL.LU.64 R234, [R1+0x98] ;  /* 0x0000980001ea7983 */ /* 0x000ee20000300a00 */
[----:B-1----:R-:W-:-:S03]  /*1c000*/  IMAD.MOV.U32 R0, RZ, RZ, R3 ;  /* 0x000000ffff007224 */ /* 0x002fc600078e0003 */
[----:B------:R-:W4:Y:S04]  /*1c010*/  LDL.LU.64 R240, [R1+0xa8] ;  /* 0x0000a80001f07983 */ /* 0x000f280000300a00 */
[----:B------:R1:W-:Y:S04]  /*1c020*/  STL [R1+0xa9c], R0 ;  /* 0x000a9c0001007387 */ /* 0x0003e80000100800 */
[----:B------:R1:W-:Y:S04]  /*1c030*/  STL [R1+0xac0], R4 ;  /* 0x000ac00401007387 */ /* 0x0003e80000100800 */
[----:B------:R-:W4:Y:S01]  /*1c040*/  LDL.LU.64 R246, [R1+0xb8] ;  /* 0x0000b80001f67983 */ /* 0x000f220000300a00 */
        /* <DEDUP_REMOVED lines=8> */
[----:B------:R-:W-:Y:S01]  /*1c0d0*/  STL [R1+0xb00], R222 ;  /* 0x000b00de01007387 */ /* 0x000fe20000100800 */
[----:B-1----:R-:W-:-:S03]  /*1c0e0*/  IMAD.MOV.U32 R0, RZ, RZ, R223 ;  /* 0x000000ffff007224 */ /* 0x002fc600078e00df */
[----:B------:R-:W-:Y:S04]  /*1c0f0*/  STL [R1+0x428], R18 ;  /* 0x0004281201007387 */ /* 0x000fe80000100800 */
[----:B------:R2:W-:Y:S04]  /*1c100*/  STL [R1+0xafc], R0 ;  /* 0x000afc0001007387 */ /* 0x0005e80000100800 */
        /* <DEDUP_REMOVED lines=14> */
[----:B------:R-:W-:Y:S01]  /*1c1f0*/  STL [R1+0x504], R249 ;  /* 0x000504f901007387 */ /* 0x000fe20000100800 */
[----:B--2---:R-:W-:-:S03]  /*1c200*/  IMAD.MOV.U32 R0, RZ, RZ, R229 ;  /* 0x000000ffff007224 */ /* 0x004fc600078e00e5 */
        /* <DEDUP_REMOVED lines=47> */
[----:B------:R-:W-:-:S03]  /*1c500*/  IMAD.MOV.U32 R234, RZ, RZ, R142 ;  /* 0x000000ffffea7224 */ /* 0x000fc600078e008e */
[----:B------:R-:W-:Y:S01]  /*1c510*/  STL [R1+0x7a4], R167 ;  /* 0x0007a4a701007387 */ /* 0x000fe20000100800 */
[----:B------:R-:W-:-:S03]  /*1c520*/  IMAD.MOV.U32 R235, RZ, RZ, R143 ;  /* 0x000000ffffeb7224 */ /* 0x000fc600078e008f */
[----:B------:R-:W-:Y:S04]  /*1c530*/  STL [R1+0x7c8], R160 ;  /* 0x0007c8a001007387 */ /* 0x000fe80000100800 */
[----:B------:R-:W-:Y:S04]  /*1c540*/  STL [R1+0x7c4], R161 ;  /* 0x0007c4a101007387 */ /* 0x000fe80000100800 */
[----:B------:R-:W-:Y:S04]  /*1c550*/  STL [R1+0x7e8], R154 ;  /* 0x0007e89a01007387 */ /* 0x000fe80000100800 */
[----:B------:R-:W2:Y:S01]  /*1c560*/  LDL.LU.64 R142, [R1+0x12e8] ;  /* 0x0012e800018e7983 */ /* 0x000ea20000300a00 */
[----:B------:R-:W-:-:S02]  /*1c570*/  IMAD.MOV.U32 R240, RZ, RZ, R118 ;  /* 0x000000fffff07224 */ /* 0x000fc400078e0076 */
[----:B------:R-:W-:Y:S01]  /*1c580*/  IMAD.MOV.U32 R241, RZ, RZ, R119 ;  /* 0x000000fffff17224 */ /* 0x000fe200078e0077 */
[----:B------:R-:W-:Y:S01]  /*1c590*/  STL [R1+0x7e4], R155 ;  /* 0x0007e49b01007387 */ /* 0x000fe20000100800 */
[----:B------:R-:W-:-:S03]  /*1c5a0*/  IMAD.MOV.U32 R246, RZ, RZ, R136 ;  /* 0x000000fffff67224 */ /* 0x000fc600078e0088 */
[----:B------:R-:W-:Y:S01]  /*1c5b0*/  STL [R1+0x808], R148 ;  /* 0x0008089401007387 */ /* 0x000fe20000100800 */
[----:B------:R-:W-:-:S03]  /*1c5c0*/  IMAD.MOV.U32 R247, RZ, RZ, R137 ;  /* 0x000000fffff77224 */ /* 0x000fc600078e0089 */
[----:B------:R-:W3:Y:S01]  /*1c5d0*/  LDL.LU.64 R118, [R1+0x12e0] ;  /* 0x0012e00001767983 */ /* 0x000ee20000300a00 */
[----:B------:R-:W-:Y:S01]  /*1c5e0*/  MOV R4, R130 ;  /* 0x0000008200047202 */ /* 0x000fe20000000f00 */
[----:B------:R-:W-:Y:S02]  /*1c5f0*/  IMAD.MOV.U32 R5, RZ, RZ, R131 ;  /* 0x000000ffff057224 */ /* 0x000fe400078e0083 */
[----:B------:R-:W4:Y:S04]  /*1c600*/  LDL.LU.64 R2, [R1+0x160] ;  /* 0x0001600001027983 */ /* 0x000f280000300a00 */
[----:B------:R-:W3:Y:S01]  /*1c610*/  LDL.LU.64 R136, [R1+0x12d8] ;  /* 0x0012d80001887983 */ /* 0x000ee20000300a00 */
[----:B------:R-:W-:-:S03]  /*1c620*/  IMAD.MOV.U32 R6, RZ, RZ, R124 ;  /* 0x000000ffff067224 */ /* 0x000fc600078e007c */
[----:B------:R-:W-:Y:S01]  /*1c630*/  STL [R1+0x804], R149 ;  /* 0x0008049501007387 */ /* 0x000fe20000100800 */
[----:B------:R-:W-:-:S03]  /*1c640*/  IMAD.MOV.U32 R7, RZ, RZ, R125 ;  /* 0x000000ffff077224 */ /* 0x000fc600078e007d */
[----:B------:R-:W4:Y:S04]  /*1c650*/  LDL.LU.64 R130, [R1+0x12d0] ;  /* 0x0012d00001827983 */ /* 0x000f280000300a00 */
[----:B--2---:R-:W-:Y:S04]  /*1c660*/  STL [R1+0x828], R142 ;  /* 0x0008288e01007387 */ /* 0x004fe80000100800 */
[----:B------:R-:W2:Y:S04]  /*1c670*/  LDL.LU.64 R124, [R1+0x12c8] ;  /* 0x0012c800017c7983 */ /* 0x000ea80000300a00 */
[----:B------:R-:W-:Y:S04]  /*1c680*/  STL [R1+0x824], R143 ;  /* 0x0008248f01007387 */ /* 0x000fe80000100800 */
[----:B---3--:R-:W-:Y:S04]  /*1c690*/  STL [R1+0x848], R136 ;  /* 0x0008488801007387 */ /* 0x008fe80000100800 */
[----:B------:R-:W-:Y:S04]  /*1c6a0*/  STL [R1+0x844], R137 ;  /* 0x0008448901007387 */ /* 0x000fe80000100800 */
[----:B----4-:R-:W-:Y:S04]  /*1c6b0*/  STL [R1+0x868], R130 ;  /* 0x0008688201007387 */ /* 0x010fe80000100800 */
[----:B------:R-:W3:Y:S04]  /*1c6c0*/  LDL.LU.64 R222, [R1+0x178] ;  /* 0x0001780001de7983 */ /* 0x000ee80000300a00 */
[----:B------:R-:W-:Y:S01]  /*1c6d0*/  STL [R1+0x864], R131 ;  /* 0x0008648301007387 */ /* 0x000fe20000100800 */
[----:B------:R-:W-:-:S02]  /*1c6e0*/  IMAD.MOV.U32 R228, RZ, RZ, R234 ;  /* 0x000000ffffe47224 */ /* 0x000fc400078e00ea */
[----:B------:R-:W-:Y:S02]  /*1c6f0*/  IMAD.MOV.U32 R229, RZ, RZ, R235 ;  /* 0x000000ffffe57224 */ /* 0x000fe400078e00eb */
[----:B------:R-:W-:Y:S02]  /*1c700*/  IMAD.MOV.U32 R234, RZ, RZ, R240 ;  /* 0x000000ffffea7224 */ /* 0x000fe400078e00f0 */
[----:B------:R-:W-:Y:S02]  /*1c710*/  IMAD.MOV.U32 R235, RZ, RZ, R241 ;  /* 0x000000ffffeb7224 */ /* 0x000fe400078e00f1 */
[----:B------:R-:W-:Y:S02]  /*1c720*/  IMAD.MOV.U32 R240, RZ, RZ, R246 ;  /* 0x000000fffff07224 */ /* 0x000fe400078e00f6 */
[----:B------:R-:W-:Y:S02]  /*1c730*/  IMAD.MOV.U32 R241, RZ, RZ, R247 ;  /* 0x000000fffff17224 */ /* 0x000fe400078e00f7 */
[----:B------:R-:W-:-:S02]  /*1c740*/  IMAD.MOV.U32 R246, RZ, RZ, R4 ;  /* 0x000000fffff67224 */ /* 0x000fc400078e0004 */
[----:B------:R-:W-:Y:S02]  /*1c750*/  IMAD.MOV.U32 R247, RZ, RZ, R5 ;  /* 0x000000fffff77224 */ /* 0x000fe400078e0005 */
[----:B------:R-:W-:Y:S02]  /*1c760*/  IMAD.MOV.U32 R4, RZ, RZ, R6 ;  /* 0x000000ffff047224 */ /* 0x000fe400078e0006 */
[----:B------:R-:W-:Y:S01]  /*1c770*/  IMAD.MOV.U32 R5, RZ, RZ, R7 ;  /* 0x000000ffff057224 */ /* 0x000fe200078e0007 */
        /* <DEDUP_REMOVED lines=8> */
[----:B------:R-:W1:Y:S04]  /*1c800*/  LDL.LU.64 R192, [R1+0xf8] ;  /* 0x0000f80001c07983 */ /* 0x000e680000300a00 */
[----:B------:R-:W-:Y:S04]  /*1c810*/  STL [R1+0x908], R100 ;  /* 0x0009086401007387 */ /* 0x000fe80000100800 */
[----:B------:R-:W2:Y:S04]  /*1c820*/  LDL.LU.64 R198, [R1+0x118] ;  /* 0x0001180001c67983 */ /* 0x000ea80000300a00 */
[----:B------:R-:W-:Y:S04]  /*1c830*/  STL [R1+0x904], R101 ;  /* 0x0009046501007387 */ /* 0x000fe80000100800 */
[----:B------:R-:W4:Y:S04]  /*1c840*/  LDL.LU.64 R204, [R1+0x130] ;  /* 0x0001300001cc7983 */ /* 0x000f280000300a00 */
[----:B------:R-:W-:Y:S04]  /*1c850*/  STL [R1+0x928], R94 ;  /* 0x0009285e01007387 */ /* 0x000fe80000100800 */
[----:B------:R-:W3:Y:S04]  /*1c860*/  LDL.LU.64 R210, [R1+0x148] ;  /* 0x0001480001d27983 */ /* 0x000ee80000300a00 */
[----:B------:R-:W3:Y:S04]  /*1c870*/  LDL.LU.64 R216, [R1+0x158] ;  /* 0x0001580001d87983 */ /* 0x000ee80000300a00 */
[----:B------:R-:W-:Y:S04]  /*1c880*/  STL [R1+0x924], R95 ;  /* 0x0009245f01007387 */ /* 0x000fe80000100800 */
[----:B------:R-:W-:Y:S04]  /*1c890*/  STL [R1+0x948], R88 ;  /* 0x0009485801007387 */ /* 0x000fe80000100800 */
[----:B------:R-:W-:Y:S04]  /*1c8a0*/  STL [R1+0x944], R89 ;  /* 0x0009445901007387 */ /* 0x000fe80000100800 */
[----:B------:R-:W3:Y:S04]  /*1c8b0*/  LDL.LU.64 R6, [R1+0x170] ;  /* 0x0001700001067983 */ /* 0x000ee80000300a00 */
        /* <DEDUP_REMOVED lines=12> */
[----:B-1----:R-:W-:-:S03]  /*1c980*/  IMAD.MOV.U32 R0, RZ, RZ, R193 ;  /* 0x000000ffff007224 */ /* 0x002fc600078e00c1 */
[----:B------:R-:W-:Y:S04]  /*1c990*/  STL [R1+0xa28], R192 ;  /* 0x000a28c001007387 */ /* 0x000fe80000100800 */
[----:B--2---:R-:W-:Y:S04]  /*1c9a0*/  STL [R1+0xa48], R198 ;  /* 0x000a48c601007387 */ /* 0x004fe80000100800 */
[----:B------:R1:W-:Y:S04]  /*1c9b0*/  STL [R1+0xa24], R0 ;  /* 0x000a240001007387 */ /* 0x0003e80000100800 */
[----:B----4-:R-:W-:Y:S01]  /*1c9c0*/  STL [R1+0xa68], R204 ;  /* 0x000a68cc01007387 */ /* 0x010fe20000100800 */
[----:B-1----:R-:W-:-:S05]  /*1c9d0*/  IMAD.MOV.U32 R0, RZ, RZ, R199 ;  /* 0x000000ffff007224 */ /* 0x002fca00078e00c7 */
[----:B------:R1:W-:Y:S04]  /*1c9e0*/  STL [R1+0xa44], R0 ;  /* 0x000a440001007387 */ /* 0x0003e80000100800 */
[----:B---3--:R-:W-:Y:S01]  /*1c9f0*/  STL [R1+0xa88], R210 ;  /* 0x000a88d201007387 */ /* 0x008fe20000100800 */
[----:B-1----:R-:W-:-:S05]  /*1ca00*/  IMAD.MOV.U32 R0, RZ, RZ, R205 ;  /* 0x000000ffff007224 */ /* 0x002fca00078e00cd */
[----:B------:R1:W-:Y:S02]  /*1ca10*/  STL [R1+0xa64], R0 ;  /* 0x000a640001007387 */ /* 0x0003e40000100800 */
[----:B-1----:R-:W-:-:S05]  /*1ca20*/  IMAD.MOV.U32 R0, RZ, RZ, R211 ;  /* 0x000000ffff007224 */ /* 0x002fca00078e00d3 */
[----:B------:R1:W-:Y:S04]  /*1ca30*/  STL [R1+0xa84], R0 ;  /* 0x000a840001007387 */ /* 0x0003e80000100800 */
[----:B------:R-:W-:Y:S01]  /*1ca40*/  STL [R1+0xaa8], R216 ;  /* 0x000aa8d801007387 */ /* 0x000fe20000100800 */
[----:B-1----:R-:W-:-:S05]  /*1ca50*/  IMAD.MOV.U32 R0, RZ, RZ, R217 ;  /* 0x000000ffff007224 */ /* 0x002fca00078e00d9 */
[----:B------:R1:W-:Y:S04]  /*1ca60*/  STL [R1+0xaa4], R0 ;  /* 0x000aa40001007387 */ /* 0x0003e80000100800 */
[----:B------:R2:W-:Y:S01]  /*1ca70*/  STL [R1+0xac8], R2 ;  /* 0x000ac80201007387 */ /* 0x0005e20000100800 */
[----:B-1----:R-:W-:-:S05]  /*1ca80*/  IMAD.MOV.U32 R0, RZ, RZ, R3 ;  /* 0x000000ffff007224 */ /* 0x002fca00078e0003 */
[----:B------:R1:W-:Y:S01]  /*1ca90*/  STL [R1+0xac4], R0 ;  /* 0x000ac40001007387 */ /* 0x0003e20000100800 */
[----:B--2---:R-:W-:Y:S01]  /*1caa0*/  IMAD.MOV.U32 R2, RZ, RZ, R4 ;  /* 0x000000ffff027224 */ /* 0x004fe200078e0004 */
[----:B------:R-:W-:Y:S02]  /*1cab0*/  MOV R3, R5 ;  /* 0x0000000500037202 */ /* 0x000fe40000000f00 */
[----:B------:R2:W-:Y:S04]  /*1cac0*/  STL [R1+0xae8], R6 ;  /* 0x000ae80601007387 */ /* 0x0005e80000100800 */
[----:B------:R-:W3:Y:S01]  /*1cad0*/  LDL.LU.64 R4, [R1+0x108] ;  /* 0x0001080001047983 */ /* 0x000ee20000300a00 */
[----:B-1----:R-:W-:-:S03]  /*1cae0*/  IMAD.MOV.U32 R0, RZ, RZ, R7 ;  /* 0x000000ffff007224 */ /* 0x002fc600078e0007 */
[----:B--2---:R-:W2:Y:S04]  /*1caf0*/  LDL.LU.64 R6, [R1+0xe8] ;  /* 0x0000e80001067983 */ /* 0x004ea80000300a00 */
        /* <DEDUP_REMOVED lines=34> */
[----:B------:R-:W-:Y:S02]  /*1cd20*/  IMAD.MOV.U32 R240, RZ, RZ, R62 ;  /* 0x000000fffff07224 */ /* 0x000fe400078e003e */
[----:B------:R-:W-:Y:S01]  /*1cd30*/  IMAD.MOV.U32 R241, RZ, RZ, R63 ;  /* 0x000000fffff17224 */ /* 0x000fe200078e003f */
[----:B---3--:R-:W-:Y:S04]  /*1cd40*/  STL [R1+0x5d0], R4 ;  /* 0x0005d00401007387 */ /* 0x008fe80000100800 */
[----:B------:R1:W-:Y:S04]  /*1cd50*/  STL [R1+0x5ac], R0 ;  /* 0x0005ac0001007387 */ /* 0x0003e80000100800 */
[----:B--2---:R-:W-:Y:S01]  /*1cd60*/  STL [R1+0x5f0], R6 ;  /* 0x0005f00601007387 */ /* 0x004fe20000100800 */
        /* <DEDUP_REMOVED lines=60> */
[----:B------:R-:W2:Y:S04]  /*1d130*/  LDL.LU.64 R62, [R1+0x12c0] ;  /* 0x0012c000013e7983 */ /* 0x000ea80000300a00 */
[----:B------:R-:W-:Y:S04]  /*1d140*/  STL [R1+0x990], R74 ;  /* 0x0009904a01007387 */ /* 0x000fe80000100800 */
[----:B------:R-:W-:Y:S04]  /*1d150*/  STL [R1+0x98c], R75 ;  /* 0x00098c4b01007387 */ /* 0x000fe80000100800 */
[----:B------:R-:W3:Y:S04]  /*1d160*/  LDL.LU.64 R2, [R1+0x368] ;  /* 0x0003680001027983 */ /* 0x000ee80000300a00 */
[----:B------:R-:W-:Y:S04]  /*1d170*/  STL [R1+0x9b0], R68 ;  /* 0x0009b04401007387 */ /* 0x000fe80000100800 */
[----:B------:R-:W4:Y:S04]  /*1d180*/  LDL.LU.64 R4, [R1+0x370] ;  /* 0x0003700001047983 */ /* 0x000f280000300a00 */
[----:B------:R-:W-:Y:S01]  /*1d190*/  STL [R1+0x9ac], R69 ;  /* 0x0009ac4501007387 */ /* 0x000fe20000100800 */
[----:B-1----:R-:W-:-:S03]  /*1d1a0*/  IMAD.MOV.U32 R0, RZ, RZ, R241 ;  /* 0x000000ffff007224 */ /* 0x002fc600078e00f1 */
[----:B--2---:R-:W-:Y:S04]  /*1d1b0*/  STL [R1+0x9d0], R62 ;  /* 0x0009d03e01007387 */ /* 0x004fe80000100800 */
[----:B------:R-:W-:Y:S04]  /*1d1c0*/  STL [R1+0x9cc], R63 ;  /* 0x0009cc3f01007387 */ /* 0x000fe80000100800 */
[----:B------:R-:W-:Y:S04]  /*1d1d0*/  STL [R1+0x9f0], R56 ;  /* 0x0009f03801007387 */ /* 0x000fe80000100800 */
[----:B------:R-:W-:Y:S04]  /*1d1e0*/  STL [R1+0x9ec], R57 ;  /* 0x0009ec3901007387 */ /* 0x000fe80000100800 */
[----:B------:R-:W-:Y:S04]  /*1d1f0*/  STL [R1+0xa10], R50 ;  /* 0x000a103201007387 */ /* 0x000fe80000100800 */
[----:B------:R-:W-:Y:S04]  /*1d200*/  STL [R1+0xa0c], R51 ;  /* 0x000a0c3301007387 */ /* 0x000fe80000100800 */
[----:B------:R-:W2:Y:S04]  /*1d210*/  LDL.LU.64 R216, [R1+0x378] ;  /* 0x0003780001d87983 */ /* 0x000ea80000300a00 */
[----:B------:R-:W-:Y:S04]  /*1d220*/  STL [R1+0xa30], R44 ;  /* 0x000a302c01007387 */ /* 0x000fe80000100800 */
[----:B------:R-:W2:Y:S04]  /*1d230*/  LDL.LU.64 R246, [R1+0x380] ;  /* 0x0003800001f67983 */ /* 0x000ea80000300a00 */
        /* <DEDUP_REMOVED lines=14> */
[----:B------:R-:W-:Y:S01]  /*1d320*/  STL [R1+0xaec], R9 ;  /* 0x000aec0901007387 */ /* 0x000fe20000100800 */
[----:B---3--:R-:W-:-:S03]  /*1d330*/  IMAD.WIDE R2, R251, 0x4, R2 ;  /* 0x00000004fb027825 */ /* 0x008fc600078e0202 */
[----:B------:R1:W-:Y:S04]  /*1d340*/  STL [R1+0xb10], R240 ;  /* 0x000b10f001007387 */ /* 0x0003e80000100800 */
[----:B------:R-:W3:Y:S01]  /*1d350*/  LDL.LU.64 R228, [R1+0x398] ;  /* 0x0003980001e47983 */ /* 0x000ee20000300a00 */
[----:B----4-:R-:W-:-:S03]  /*1d360*/  IMAD.WIDE R4, R251, 0x4, R4 ;  /* 0x00000004fb047825 */ /* 0x010fc600078e0204 */
[----:B------:R-:W-:Y:S04]  /*1d370*/  STL [R1+0xb0c], R0 ;  /* 0x000b0c0001007387 */ /* 0x000fe80000100800 */
[----:B------:R-:W4:Y:S04]  /*1d380*/  LDL.LU.64 R234, [R1+0x3a0] ;  /* 0x0003a00001ea7983 */ /* 0x000f280000300a00 */
[----:B------:R-:W-:Y:S04]  /*1d390*/  STL [R1+0x438], R2 ;  /* 0x0004380201007387 */ /* 0x000fe80000100800 */
[----:B------:R2:W-:Y:S04]  /*1d3a0*/  STL [R1+0x434], R3 ;  /* 0x0004340301007387 */ /* 0x0005e80000100800 */
[----:B------:R-:W-:Y:S04]  /*1d3b0*/  STL [R1+0x458], R4 ;  /* 0x0004580401007387 */ /* 0x000fe80000100800 */
[----:B------:R2:W-:Y:S04]  /*1d3c0*/  STL [R1+0x454], R5 ;  /* 0x0004540501007387 */ /* 0x0005e80000100800 */
[----:B-1----:R-:W4:Y:S04]  /*1d3d0*/  LDL.LU.64 R240, [R1+0x3a8] ;  /* 0x0003a80001f07983 */ /* 0x002f280000300a00 */
[----:B------:R2:W-:Y:S04]  /*1d3e0*/  LDGSTS.E [R252+0x24600], [R2.64], P4 ;  /* 0x2460000002fc7fae */ /* 0x0005e8000a12184a */
[----:B------:R1:W-:Y:S01]  /*1d3f0*/  LDGSTS.E [R252+0x24e00], [R4.64], P4 ;  /* 0x24e0000004fc7fae */ /* 0x0003e2000a12184a */
[----:B--2---:R-:W-:-:S03]  /*1d400*/  IMAD.WIDE R2, R251, 0x4, R216 ;  /* 0x00000004fb027825 */ /* 0x004fc600078e02d8 */
[----:B------:R-:W2:Y:S01]  /*1d410*/  LDL.LU.64 R216, [R1+0x3b0] ;  /* 0x0003b00001d87983 */ /* 0x000ea20000300a00 */
[----:B-1----:R-:W-:-:S03]  /*1d420*/  IMAD.WIDE R4, R251, 0x4, R246 ;  /* 0x00000004fb047825 */ /* 0x002fc600078e02f6 */
[----:B------:R-:W-:Y:S04]  /*1d430*/  STL [R1+0x478], R2 ;  /* 0x0004780201007387 */ /* 0x000fe80000100800 */
[----:B------:R1:W-:Y:S04]  /*1d440*/  STL [R1+0x474], R3 ;  /* 0x0004740301007387 */ /* 0x0003e80000100800 */
[----:B------:R-:W-:Y:S04]  /*1d450*/  STL [R1+0x498], R4 ;  /* 0x0004980401007387 */ /* 0x000fe80000100800 */
[----:B------:R1:W-:Y:S04]  /*1d460*/  STL [R1+0x494], R5 ;  /* 0x0004940501007387 */ /* 0x0003e80000100800 */
[----:B------:R-:W2:Y:S04]  /*1d470*/  LDL.LU.64 R246, [R1+0x3b8] ;  /* 0x0003b80001f67983 */ /* 0x000ea80000300a00 */
[----:B------:R1:W-:Y:S04]  /*1d480*/  LDGSTS.E [R252+0x25600], [R2.64], P4 ;  /* 0x2560000002fc7fae */ /* 0x0003e8000a12184a */
[----:B------:R1:W-:Y:S02]  /*1d490*/  LDGSTS.E [R252+0x25e00], [R4.64], P4 ;  /* 0x25e0000004fc7fae */ /* 0x0003e4000a12184a */
[----:B-1----:R-:W-:-:S02]  /*1d4a0*/  IMAD.WIDE R2, R251, 0x4, R6 ;  /* 0x00000004fb027825 */ /* 0x002fc400078e0206 */
[----:B------:R-:W2:Y:S02]  /*1d4b0*/  LDL.LU.64 R6, [R1+0x3c0] ;  /* 0x0003c00001067983 */ /* 0x000ea40000300a00 */
[C---:B------:R-:W-:Y:S02]  /*1d4c0*/  IMAD.WIDE R4, R251.reuse, 0x4, R222 ;  /* 0x00000004fb047825 */ /* 0x040fe400078e02de */
[----:B------:R-:W-:Y:S04]  /*1d4d0*/  STL [R1+0x4b8], R2 ;  /* 0x0004b80201007387 */ /* 0x000fe80000100800 */
[----:B------:R3:W-:Y:S04]  /*1d4e0*/  STL [R1+0x4b4], R3 ;  /* 0x0004b40301007387 */ /* 0x0007e80000100800 */
[----:B------:R-:W-:Y:S04]  /*1d4f0*/  STL [R1+0x4d8], R4 ;  /* 0x0004d80401007387 */ /* 0x000fe80000100800 */
[----:B------:R4:W-:Y:S04]  /*1d500*/  STL [R1+0x4d4], R5 ;  /* 0x0004d40501007387 */ /* 0x0009e80000100800 */
[----:B------:R3:W-:Y:S04]  /*1d510*/  LDGSTS.E [R252+0x26600], [R2.64], P4 ;  /* 0x2660000002fc7fae */ /* 0x0007e8000a12184a */
[----:B------:R-:W2:Y:S04]  /*1d520*/  LDL.LU.64 R222, [R1+0x3c8] ;  /* 0x0003c80001de7983 */ /* 0x000ea80000300a00 */
[----:B------:R4:W-:Y:S01]  /*1d530*/  LDGSTS.E [R252+0x26e00], [R4.64], P4 ;  /* 0x26e0000004fc7fae */ /* 0x0009e2000a12184a */
[----:B---3--:R-:W-:-:S03]  /*1d540*/  IMAD.WIDE R2, R251, 0x4, R228 ;  /* 0x00000004fb027825 */ /* 0x008fc600078e02e4 */
[----:B------:R-:W3:Y:S01]  /*1d550*/  LDL.LU.64 R228, [R1+0x3d0] ;  /* 0x0003d00001e47983 */ /* 0x000ee20000300a00 */
[----:B----4-:R-:W-:-:S03]  /*1d560*/  IMAD.WIDE R4, R251, 0x4, R234 ;  /* 0x00000004fb047825 */ /* 0x010fc600078e02ea */
[----:B------:R-:W-:Y:S04]  /*1d570*/  STL [R1+0x4f8], R2 ;  /* 0x0004f80201007387 */ /* 0x000fe80000100800 */
[----:B------:R1:W-:Y:S04]  /*1d580*/  STL [R1+0x4f4], R3 ;  /* 0x0004f40301007387 */ /* 0x0003e80000100800 */
[----:B------:R-:W-:Y:S04]  /*1d590*/  STL [R1+0x518], R4 ;  /* 0x0005180401007387 */ /* 0x000fe80000100800 */
[----:B------:R2:W-:Y:S04]  /*1d5a0*/  STL [R1+0x514], R5 ;  /* 0x0005140501007387 */ /* 0x0005e80000100800 */
[----:B------:R-:W3:Y:S04]  /*1d5b0*/  LDL.LU.64 R234, [R1+0x3d8] ;  /* 0x0003d80001ea7983 */ /* 0x000ee80000300a00 */
[----:B------:R1:W-:Y:S04]  /*1d5c0*/  LDGSTS.E [R252+0x27600], [R2.64], P4 ;  /* 0x2760000002fc7fae */ /* 0x0003e8000a12184a */
[----:B------:R2:W-:Y:S01]  /*1d5d0*/  LDGSTS.E [R252+0x27e00], [R4.64], P4 ;  /* 0x27e0000004fc7fae */ /* 0x0005e2000a12184a */
[----:B-1----:R-:W-:-:S03]  /*1d5e0*/  IMAD.WIDE R2, R251, 0x4, R240 ;  /* 0x00000004fb027825 */ /* 0x002fc600078e02f0 */
[----:B------:R-:W3:Y:S04]  /*1d5f0*/  LDL.LU.64 R240, [R1+0x3e0] ;  /* 0x0003e00001f07983 */ /* 0x000ee80000300a00 */
[----:B------:R-:W-:Y:S04]  /*1d600*/  STL [R1+0x538], R2 ;  /* 0x0005380201007387 */ /* 0x000fe80000100800 */
[----:B------:R1:W-:Y:S04]  /*1d610*/  STL [R1+0x534], R3 ;  /* 0x0005340301007387 */ /* 0x0003e80000100800 */
[----:B------:R1:W-:Y:S01]  /*1d620*/  LDGSTS.E [R252+0x28600], [R2.64], P4 ;  /* 0x2860000002fc7fae */ /* 0x0003e2000a12184a */
[----:B--2---:R-:W-:-:S05]  /*1d630*/  IMAD.WIDE R4, R251, 0x4, R216 ;  /* 0x00000004fb047825 */ /* 0x004fca00078e02d8 */
[----:B------:R-:W-:Y:S04]  /*1d640*/  STL [R1+0x558], R4 ;  /* 0x0005580401007387 */ /* 0x000fe80000100800 */
[----:B------:R2:W-:Y:S04]  /*1d650*/  STL [R1+0x554], R5 ;  /* 0x0005540501007387 */ /* 0x0005e80000100800 */
[----:B------:R-:W4:Y:S04]  /*1d660*/  LDL.LU.64 R216, [R1+0x3e8] ;  /* 0x0003e80001d87983 */ /* 0x000f280000300a00 */
[----:B------:R2:W-:Y:S01]  /*1d670*/  LDGSTS.E [R252+0x28e00], [R4.64], P4 ;  /* 0x28e0000004fc7fae */ /* 0x0005e2000a12184a */
[----:B-1----:R-:W-:-:S03]  /*1d680*/  IMAD.WIDE R2, R251, 0x4, R246 ;  /* 0x00000004fb027825 */ /* 0x002fc600078e02f6 */
[----:B------:R-:W4:Y:S04]  /*1d690*/  LDL.LU.64 R246, [R1+0x3f0] ;  /* 0x0003f00001f67983 */ /* 0x000f280000300a00 */
[----:B------:R-:W-:Y:S04]  /*1d6a0*/  STL [R1+0x578], R2 ;  /* 0x0005780201007387 */ /* 0x000fe80000100800 */
[----:B------:R1:W-:Y:S04]  /*1d6b0*/  STL [R1+0x574], R3 ;  /* 0x0005740301007387 */ /* 0x0003e80000100800 */
[----:B------:R1:W-:Y:S01]  /*1d6c0*/  LDGSTS.E [R252+0x29600], [R2.64], P4 ;  /* 0x2960000002fc7fae */ /* 0x0003e2000a12184a */
[----:B--2---:R-:W-:-:S05]  /*1d6d0*/  IMAD.WIDE R4, R251, 0x4, R6 ;  /* 0x00000004fb047825 */ /* 0x004fca00078e0206 */
[----:B------:R-:W-:Y:S04]  /*1d6e0*/  STL [R1+0x598], R4 ;  /* 0x0005980401007387 */ /* 0x000fe80000100800 */
[----:B------:R3:W-:Y:S04]  /*1d6f0*/  STL [R1+0x594], R5 ;  /* 0x0005940501007387 */ /* 0x0007e80000100800 */
[----:B------:R-:W2:Y:S04]  /*1d700*/  LDL.LU.64 R6, [R1+0x3f8] ;  /* 0x0003f80001067983 */ /* 0x000ea80000300a00 */
[----:B------:R3:W-:Y:S01]  /*1d710*/  LDGSTS.E [R252+0x29e00], [R4.64], P4 ;  /* 0x29e0000004fc7fae */ /* 0x0007e2000a12184a */
[----:B-1----:R-:W-:-:S03]  /*1d720*/  IMAD.WIDE R2, R251, 0x4, R222 ;  /* 0x00000004fb027825 */ /* 0x002fc600078e02de */
[----:B------:R-:W2:Y:S04]  /*1d730*/  LDL.LU.64 R222, [R1+0x400] ;  /* 0x0004000001de7983 */ /* 0x000ea80000300a00 */
[----:B------:R-:W-:Y:S01]  /*1d740*/  STL [R1+0x5b8], R2 ;  /* 0x0005b80201007387 */ /* 0x000fe20000100800 */
[----:B---3--:R-:W-:-:S03]  /*1d750*/  IMAD.WIDE R4, R251, 0x4, R228 ;  /* 0x00000004fb047825 */ /* 0x008fc600078e02e4 */
[----:B------:R1:W-:Y:S04]  /*1d760*/  STL [R1+0x5b4], R3 ;  /* 0x0005b40301007387 */ /* 0x0003e80000100800 */
[----:B------:R-:W-:Y:S04]  /*1d770*/  STL [R1+0x5d8], R4 ;  /* 0x0005d80401007387 */ /* 0x000fe80000100800 */
[----:B------:R3:W-:Y:S04]  /*1d780*/  STL [R1+0x5d4], R5 ;  /* 0x0005d40501007387 */ /* 0x0007e80000100800 */
[----:B------:R1:W-:Y:S04]  /*1d790*/  LDGSTS.E [R252+0x2a600], [R2.64], P4 ;  /* 0x2a60000002fc7fae */ /* 0x0003e8000a12184a */
[----:B------:R-:W2:Y:S04]  /*1d7a0*/  LDL.LU.64 R228, [R1+0xc10] ;  /* 0x000c100001e47983 */ /* 0x000ea80000300a00 */
[----:B------:R3:W-:Y:S01]  /*1d7b0*/  LDGSTS.E [R252+0x2ae00], [R4.64], P4 ;  /* 0x2ae0000004fc7fae */ /* 0x0007e2000a12184a */
[----:B-1----:R-:W-:-:S03]  /*1d7c0*/  IMAD.WIDE R2, R251, 0x4, R234 ;  /* 0x00000004fb027825 */ /* 0x002fc600078e02ea */
[----:B------:R-:W2:Y:S04]  /*1d7d0*/  LDL.LU.64 R234, [R1+0xc18] ;  /* 0x000c180001ea7983 */ /* 0x000ea80000300a00 */
[----:B------:R-:W-:Y:S04]  /*1d7e0*/  STL [R1+0x5f8], R2 ;  /* 0x0005f80201007387 */ /* 0x000fe80000100800 */
[----:B------:R4:W-:Y:S04]  /*1d7f0*/  STL [R1+0x5f4], R3 ;  /* 0x0005f40301007387 */ /* 0x0009e80000100800 */
[----:B------:R4:W-:Y:S01]  /*1d800*/  LDGSTS.E [R252+0x2b600], [R2.64], P4 ;  /* 0x2b60000002fc7fae */ /* 0x0009e2000a12184a */
[----:B---3--:R-:W-:-:S05]  /*1d810*/  IMAD.WIDE R4, R251, 0x4, R240 ;  /* 0x00000004fb047825 */ /* 0x008fca00078e02f0 */
[----:B------:R-:W-:Y:S04]  /*1d820*/  STL [R1+0x618], R4 ;  /* 0x0006180401007387 */ /* 0x000fe80000100800 */
[----:B------:R1:W-:Y:S04]  /*1d830*/  STL [R1+0x614], R5 ;  /* 0x0006140501007387 */ /* 0x0003e80000100800 */
[----:B------:R-:W3:Y:S04]  /*1d840*/  LDL.LU.64 R240, [R1+0xc20] ;  /* 0x000c200001f07983 */ /* 0x000ee80000300a00 */
[----:B------:R1:W-:Y:S01]  /*1d850*/  LDGSTS.E [R252+0x2be00], [R4.64], P4 ;  /* 0x2be0000004fc7fae */ /* 0x0003e2000a12184a */
[----:B----4-:R-:W-:-:S03]  /*1d860*/  IMAD.WIDE R2, R251, 0x4, R216 ;  /* 0x00000004fb027825 */ /* 0x010fc600078e02d8 */
[----:B------:R-:W4:Y:S04]  /*1d870*/  LDL.LU.64 R216, [R1+0xc28] ;  /* 0x000c280001d87983 */ /* 0x000f280000300a00 */
[----:B------:R-:W-:Y:S01]  /*1d880*/  STL [R1+0x638], R2 ;  /* 0x0006380201007387 */ /* 0x000fe20000100800 */
[----:B-1----:R-:W-:-:S03]  /*1d890*/  IMAD.WIDE R4, R251, 0x4, R246 ;  /* 0x00000004fb047825 */ /* 0x002fc600078e02f6 */
[----:B------:R2:W-:Y:S04]  /*1d8a0*/  STL [R1+0x634], R3 ;  /* 0x0006340301007387 */ /* 0x0005e80000100800 */
[----:B------:R-:W-:Y:S04]  /*1d8b0*/  STL [R1+0x658], R4 ;  /* 0x0006580401007387 */ /* 0x000fe80000100800 */
[----:B------:R1:W-:Y:S04]  /*1d8c0*/  STL [R1+0x654], R5 ;  /* 0x0006540501007387 */ /* 0x0003e80000100800 */
[----:B------:R-:W4:Y:S04]  /*1d8d0*/  LDL.LU.64 R246, [R1+0xc30] ;  /* 0x000c300001f67983 */ /* 0x000f280000300a00 */
[----:B------:R2:W-:Y:S04]  /*1d8e0*/  LDGSTS.E [R252+0x2c600], [R2.64], P4 ;  /* 0x2c60000002fc7fae */ /* 0x0005e8000a12184a */
[----:B------:R1:W-:Y:S01]  /*1d8f0*/  LDGSTS.E [R252+0x2ce00], [R4.64], P4 ;  /* 0x2ce0000004fc7fae */ /* 0x0003e2000a12184a */
[----:B--2---:R-:W-:-:S03]  /*1d900*/  IMAD.WIDE R2, R251, 0x4, R6 ;  /* 0x00000004fb027825 */ /* 0x004fc600078e0206 */
[----:B------:R-:W2:Y:S04]  /*1d910*/  LDL.LU.64 R6, [R1+0xc38] ;  /* 0x000c380001067983 */ /* 0x000ea80000300a00 */
[----:B------:R-:W-:Y:S04]  /*1d920*/  STL [R1+0x678], R2 ;  /* 0x0006780201007387 */ /* 0x000fe80000100800 */
[----:B------:R1:W-:Y:S04]  /*1d930*/  STL [R1+0x674], R3 ;  /* 0x0006740301007387 */ /* 0x0003e80000100800 */
[----:B------:R1:W-:Y:S02]  /*1d940*/  LDGSTS.E [R252+0x2d600], [R2.64], P4 ;  /* 0x2d60000002fc7fae */ /* 0x0003e4000a12184a */
[----:B-1----:R-:W-:-:S05]  /*1d950*/  IMAD.WIDE R4, R251, 0x4, R222 ;  /* 0x00000004fb047825 */ /* 0x002fca00078e02de */
[----:B------:R-:W-:Y:S04]  /*1d960*/  STL [R1+0x698], R4 ;  /* 0x0006980401007387 */ /* 0x000fe80000100800 */
[----:B------:R1:W-:Y:S04]  /*1d970*/  STL [R1+0x694], R5 ;  /* 0x0006940501007387 */ /* 0x0003e80000100800 */
[----:B------:R-:W2:Y:S04]  /*1d980*/  LDL.LU.64 R222, [R1+0xc40] ;  /* 0x000c400001de7983 */ /* 0x000ea80000300a00 */
[----:B------:R1:W-:Y:S01]  /*1d990*/  LDGSTS.E [R252+0x2de00], [R4.64], P4 ;  /* 0x2de0000004fc7fae */ /* 0x0003e2000a12184a */
[----:B------:R-:W-:-:S03]  /*1d9a0*/  IMAD.WIDE R2, R251, 0x4, R228 ;  /* 0x00000004fb027825 */ /* 0x000fc600078e02e4 */
[----:B------:R-:W2:Y:S04]  /*1d9b0*/  LDL.LU.64 R228, [R1+0xc48] ;  /* 0x000c480001e47983 */ /* 0x000ea80000300a00 */
[----:B------:R-:W-:Y:S01]  /*1d9c0*/  STL [R1+0x6b8], R2 ;  /* 0x0006b80201007387 */ /* 0x000fe20000100800 */
[----:B-1----:R-:W-:-:S03]  /*1d9d0*/  IMAD.WIDE R4, R251, 0x4, R234 ;  /* 0x00000004fb047825 */ /* 0x002fc600078e02ea */
[----:B------:R3:W-:Y:S04]  /*1d9e0*/  STL [R1+0x6b4], R3 ;  /* 0x0006b40301007387 */ /* 0x0007e80000100800 */
[----:B------:R-:W-:Y:S04]  /*1d9f0*/  STL [R1+0x6d8], R4 ;  /* 0x0006d80401007387 */ /* 0x000fe80000100800 */
[----:B------:R4:W-:Y:S04]  /*1da00*/  STL [R1+0x6d4], R5 ;  /* 0x0006d40501007387 */ /* 0x0009e80000100800 */
[----:B------:R-:W2:Y:S04]  /*1da10*/  LDL.LU.64 R234, [R1+0xc50] ;  /* 0x000c500001ea7983 */ /* 0x000ea80000300a00 */
[----:B------:R3:W-:Y:S04]  /*1da20*/  LDGSTS.E [R252+0x2e600], [R2.64], P4 ;  /* 0x2e60000002fc7fae */ /* 0x0007e8000a12184a */
[----:B------:R4:W-:Y:S01]  /*1da30*/  LDGSTS.E [R252+0x2ee00], [R4.64], P4 ;  /* 0x2ee0000004fc7fae */ /* 0x0009e2000a12184a */
[----:B---3--:R-:W-:-:S03]  /*1da40*/  IMAD.WIDE R2, R251, 0x4, R240 ;  /* 0x00000004fb027825 */ /* 0x008fc600078e02f0 */
[----:B------:R-:W3:Y:S04]  /*1da50*/  LDL.LU.64 R240, [R1+0xc58] ;  /* 0x000c580001f07983 */ /* 0x000ee80000300a00 */
[----:B------:R-:W-:Y:S04]  /*1da60*/  STL [R1+0x6f8], R2 ;  /* 0x0006f80201007387 */ /* 0x000fe80000100800 */
[----:B------:R1:W-:Y:S04]  /*1da70*/  STL [R1+0x6f4], R3 ;  /* 0x0006f40301007387 */ /* 0x0003e80000100800 */
[----:B------:R1:W-:Y:S01]  /*1da80*/  LDGSTS.E [R252+0x2f600], [R2.64], P4 ;  /* 0x2f60000002fc7fae */ /* 0x0003e2000a12184a */
[----:B----4-:R-:W-:-:S05]  /*1da90*/  IMAD.WIDE R4, R251, 0x4, R216 ;  /* 0x00000004fb047825 */ /* 0x010fca00078e02d8 */
        /* <DEDUP_REMOVED lines=17> */
[----:B------:R1:W-:Y:S01]  /*1dbb0*/  STL [R1+0x774], R3 ;  /* 0x0007740301007387 */ /* 0x0003e20000100800 */
[----:B--2---:R-:W-:-:S03]  /*1dbc0*/  IMAD.WIDE R4, R251, 0x4, R228 ;  /* 0x00000004fb047825 */ /* 0x004fc600078e02e4 */
[----:B------:R1:W-:Y:S04]  /*1dbd0*/  LDGSTS.E [R252+0x31600], [R2.64], P4 ;  /* 0x3160000002fc7fae */ /* 0x0003e8000a12184a */
[----:B------:R-:W-:Y:S04]  /*1dbe0*/  STL [R1+0x798], R4 ;  /* 0x0007980401007387 */ /* 0x000fe80000100800 */
[----:B------:R3:W-:Y:S04]  /*1dbf0*/  STL [R1+0x794], R5 ;  /* 0x0007940501007387 */ /* 0x0007e80000100800 */
        /* <DEDUP_REMOVED lines=9> */
[----:B------:R-:W3:Y:S04]  /*1dc90*/  LDL.LU.64 R240, [R1+0xc90] ;  /* 0x000c900001f07983 */ /* 0x000ee80000300a00 */
[----:B------:R1:W-:Y:S04]  /*1dca0*/  STL [R1+0x7d4], R5 ;  /* 0x0007d40501007387 */ /* 0x0003e80000100800 */
[----:B------:R1:W-:Y:S01]  /*1dcb0*/  LDGSTS.E [R252+0x32e00], [R4.64], P4 ;  /* 0x32e0000004fc7fae */ /* 0x0003e2000a12184a */
[----:B----4-:R-:W-:-:S03]  /*1dcc0*/  IMAD.WIDE R2, R251, 0x4, R216 ;  /* 0x00000004fb027825 */ /* 0x010fc600078e02d8 */
[----:B------:R-:W4:Y:S04]  /*1dcd0*/  LDL.LU.64 R216, [R1+0xc98] ;  /* 0x000c980001d87983 */ /* 0x000f280000300a00 */
[----:B------:R-:W-:Y:S01]  /*1dce0*/  STL [R1+0x7f8], R2 ;  /* 0x0007f80201007387 */ /* 0x000fe20000100800 */
[----:B-1----:R-:W-:-:S03]  /*1dcf0*/  IMAD.WIDE R4, R251, 0x4, R246 ;  /* 0x00000004fb047825 */ /* 0x002fc600078e02f6 */
[----:B------:R1:W-:Y:S04]  /*1dd00*/  STL [R1+0x7f4], R3 ;  /* 0x0007f40301007387 */ /* 0x0003e80000100800 */
[----:B------:R-:W-:Y:S04]  /*1dd10*/  STL [R1+0x818], R4 ;  /* 0x0008180401007387 */ /* 0x000fe80000100800 */
[----:B------:R-:W4:Y:S04]  /*1dd20*/  LDL.LU.64 R246, [R1+0xca0] ;  /* 0x000ca00001f67983 */ /* 0x000f280000300a00 */
[----:B------:R1:W-:Y:S04]  /*1dd30*/  LDGSTS.E [R252+0x33600], [R2.64], P4 ;  /* 0x3360000002fc7fae */ /* 0x0003e8000a12184a */
[----:B------:R1:W-:Y:S04]  /*1dd40*/  STL [R1+0x814], R5 ;  /* 0x0008140501007387 */ /* 0x0003e80000100800 */
[----:B------:R1:W-:Y:S02]  /*1dd50*/  LDGSTS.E [R252+0x33e00], [R4.64], P4 ;  /* 0x33e0000004fc7fae */ /* 0x0003e4000a12184a */
[----:B-1----:R-:W-:-:S02]  /*1dd60*/  IMAD.WIDE R2, R251, 0x4, R6 ;  /* 0x00000004fb027825 */ /* 0x002fc400078e0206 */
[----:B------:R-:W4:Y:S04]  /*1dd70*/  LDL.LU.64 R6, [R1+0xca8] ;  /* 0x000ca80001067983 */ /* 0x000f280000300a00 */
[----:B------:R-:W-:Y:S04]  /*1dd80*/  STL [R1+0x838], R2 ;  /* 0x0008380201007387 */ /* 0x000fe80000100800 */
[----:B------:R2:W-:Y:S04]  /*1dd90*/  STL [R1+0x834], R3 ;  /* 0x0008340301007387 */ /* 0x0005e80000100800 */
[----:B------:R2:W-:Y:S01]  /*1dda0*/  LDGSTS.E [R252+0x34600], [R2.64], P4 ;  /* 0x3460000002fc7fae */ /* 0x0005e2000a12184a */
[----:B------:R-:W-:-:S05]  /*1ddb0*/  IMAD.WIDE R4, R251, 0x4, R222 ;  /* 0x00000004fb047825 */ /* 0x000fca00078e02de */
[----:B------:R-:W-:Y:S04]  /*1ddc0*/  STL [R1+0x858], R4 ;  /* 0x0008580401007387 */ /* 0x000fe80000100800 */
[----:B------:R1:W-:Y:S04]  /*1ddd0*/  STL [R1+0x854], R5 ;  /* 0x0008540501007387 */ /* 0x0003e80000100800 */
[----:B------:R-:W4:Y:S04]  /*1dde0*/  LDL.LU.64 R222, [R1+0xcb0] ;  /* 0x000cb00001de7983 */ /* 0x000f280000300a00 */
[----:B------:R1:W-:Y:S01]  /*1ddf0*/  LDGSTS.E [R252+0x34e00], [R4.64], P4 ;  /* 0x34e0000004fc7fae */ /* 0x0003e2000a12184a */
[----:B--2---:R-:W-:-:S03]  /*1de00*/  IMAD.WIDE R2, R251, 0x4, R228 ;  /* 0x00000004fb027825 */ /* 0x004fc600078e02e4 */
[----:B------:R-:W2:Y:S04]  /*1de10*/  LDL.LU.64 R228, [R1+0xcb8] ;  /* 0x000cb80001e47983 */ /* 0x000ea80000300a00 */
[----:B------:R-:W-:Y:S01]  /*1de20*/  STL [R1+0x878], R2 ;  /* 0x0008780201007387 */ /* 0x000fe20000100800 */
[----:B-1----:R-:W-:-:S03]  /*1de30*/  IMAD.WIDE R4, R251, 0x4, R234 ;  /* 0x00000004fb047825 */ /* 0x002fc600078e02ea */
[----:B------:R3:W-:Y:S04]  /*1de40*/  STL [R1+0x874], R3 ;  /* 0x0008740301007387 */ /* 0x0007e80000100800 */
[----:B------:R-:W-:Y:S04]  /*1de50*/  STL [R1+0x898], R4 ;  /* 0x0008980401007387 */ /* 0x000fe80000100800 */
[----:B------:R4:W-:Y:S04]  /*1de60*/  STL [R1+0x894], R5 ;  /* 0x0008940501007387 */ /* 0x0009e80000100800 */
[----:B------:R3:W-:Y:S04]  /*1de70*/  LDGSTS.E [R252+0x35600], [R2.64], P4 ;  /* 0x3560000002fc7fae */ /* 0x0007e8000a12184a */
[----:B------:R-:W2:Y:S04]  /*1de80*/  LDL.LU.64 R234, [R1+0xcc0] ;  /* 0x000cc00001ea7983 */ /* 0x000ea80000300a00 */
[----:B------:R4:W-:Y:S01]  /*1de90*/  LDGSTS.E [R252+0x35e00], [R4.64], P4 ;  /* 0x35e0000004fc7fae */ /* 0x0009e2000a12184a */
[----:B---3--:R-:W-:-:S03]  /*1dea0*/  IMAD.WIDE R2, R251, 0x4, R240 ;  /* 0x00000004fb027825 */ /* 0x008fc600078e02f0 */
[----:B------:R-:W2:Y:S04]  /*1deb0*/  LDL.LU.64 R240, [R1+0xcc8] ;  /* 0x000cc80001f07983 */ /* 0x000ea80000300a00 */
[----:B------:R-:W-:Y:S04]  /*1dec0*/  STL [R1+0x8b8], R2 ;  /* 0x0008b80201007387 */ /* 0x000fe80000100800 */
[----:B------:R1:W-:Y:S04]  /*1ded0*/  STL [R1+0x8b4], R3 ;  /* 0x0008b40301007387 */ /* 0x0003e80000100800 */
[----:B------:R1:W-:Y:S01]  /*1dee0*/  LDGSTS.E [R252+0x36600], [R2.64], P4 ;  /* 0x3660000002fc7fae */ /* 0x0003e2000a12184a */
[----:B----4-:R-:W-:-:S05]  /*1def0*/  IMAD.WIDE R4, R251, 0x4, R216 ;  /* 0x00000004fb047825 */ /* 0x010fca00078e02d8 */
[----:B------:R-:W-:Y:S04]  /*1df00*/  STL [R1+0x8d8], R4 ;  /* 0x0008d80401007387 */ /* 0x000fe80000100800 */
[----:B------:R4:W-:Y:S04]  /*1df10*/  STL [R1+0x8d4], R5 ;  /* 0x0008d40501007387 */ /* 0x0009e80000100800 */
[----:B------:R-:W3:Y:S04]  /*1df20*/  LDL.LU.64 R210, [R1+0xcd0] ;  /* 0x000cd00001d27983 */ /* 0x000ee80000300a00 */
[----:B------:R4:W-:Y:S01]  /*1df30*/  LDGSTS.E [R252+0x36e00], [R4.64], P4 ;  /* 0x36e0000004fc7fae */ /* 0x0009e2000a12184a */
[----:B-1----:R-:W-:-:S03]  /*1df40*/  IMAD.WIDE R2, R251, 0x4, R246 ;  /* 0x00000004fb027825 */ /* 0x002fc600078e02f6 */
        /* <DEDUP_REMOVED lines=8> */
[----:B------:R-:W4:Y:S04]  /*1dfd0*/  LDL.LU.64 R216, [R1+0xce8] ;  /* 0x000ce80001d87983 */ /* 0x000f280000300a00 */
[----:B------:R2:W-:Y:S01]  /*1dfe0*/  LDGSTS.E [R252+0x37e00], [R4.64], P4 ;  /* 0x37e0000004fc7fae */ /* 0x0005e2000a12184a */
[----:B-1----:R-:W-:-:S05]  /*1dff0*/  IMAD.WIDE R2, R251, 0x4, R222 ;  /* 0x00000004fb027825 */ /* 0x002fca00078e02de */
[----:B------:R-:W-:Y:S04]  /*1e000*/  STL [R1+0x938], R2 ;  /* 0x0009380201007387 */ /* 0x000fe80000100800 */
[----:B------:R1:W-:Y:S04]  /*1e010*/  STL [R1+0x934], R3 ;  /* 0x0009340301007387 */ /* 0x0003e80000100800 */
[----:B------:R1:W-:Y:S01]  /*1e020*/  LDGSTS.E [R252+0x38600], [R2.64], P4 ;  /* 0x3860000002fc7fae */ /* 0x0003e2000a12184a */
[----:B--2---:R-:W-:-:S05]  /*1e030*/  IMAD.WIDE R4, R251, 0x4, R228 ;  /* 0x00000004fb047825 */ /* 0x004fca00078e02e4 */
[----:B------:R-:W-:Y:S04]  /*1e040*/  STL [R1+0x958], R4 ;  /* 0x0009580401007387 */ /* 0x000fe80000100800 */
[----:B------:R-:W2:Y:S04]  /*1e050*/  LDL.LU.64 R222, [R1+0xcf0] ;  /* 0x000cf00001de7983 */ /* 0x000ea80000300a00 */
[----:B------:R-:W2:Y:S04]  /*1e060*/  LDL.LU.64 R228, [R1+0xd00] ;  /* 0x000d000001e47983 */ /* 0x000ea80000300a00 */
[----:B------:R1:W-:Y:S04]  /*1e070*/  LDGSTS.E [R252+0x38e00], [R4.64], P4 ;  /* 0x38e0000004fc7fae */ /* 0x0003e8000a12184a */
[----:B------:R1:W-:Y:S02]  /*1e080*/  STL [R1+0x954], R5 ;  /* 0x0009540501007387 */ /* 0x0003e40000100800 */
[----:B-1----:R-:W-:-:S05]  /*1e090*/  IMAD.WIDE R2, R251, 0x4, R234 ;  /* 0x00000004fb027825 */ /* 0x002fca00078e02ea */
[----:B------:R-:W-:Y:S01]  /*1e0a0*/  STL [R1+0x978], R2 ;  /* 0x0009780201007387 */ /* 0x000fe20000100800 */
[----:B------:R-:W-:-:S03]  /*1e0b0*/  IMAD.WIDE R4, R251, 0x4, R240 ;  /* 0x00000004fb047825 */ /* 0x000fc600078e02f0 */
[----:B------:R3:W-:Y:S04]  /*1e0c0*/  STL [R1+0x974], R3 ;  /* 0x0009740301007387 */ /* 0x0007e80000100800 */
[----:B------:R-:W-:Y:S04]  /*1e0d0*/  STL [R1+0x998], R4 ;  /* 0x0009980401007387 */ /* 0x000fe80000100800 */
[----:B------:R-:W2:Y:S04]  /*1e0e0*/  LDL.LU.64 R234, [R1+0xd08] ;  /* 0x000d080001ea7983 */ /* 0x000ea80000300a00 */
[----:B------:R-:W2:Y:S04]  /*1e0f0*/  LDL.LU.64 R240, [R1+0xd10] ;  /* 0x000d100001f07983 */ /* 0x000ea80000300a00 */
[----:B------:R3:W-:Y:S04]  /*1e100*/  LDGSTS.E [R252+0x39600], [R2.64], P4 ;  /* 0x3960000002fc7fae */ /* 0x0007e8000a12184a */
[----:B------:R1:W-:Y:S04]  /*1e110*/  LDGSTS.E [R252+0x39e00], [R4.64], P4 ;  /* 0x39e0000004fc7fae */ /* 0x0003e8000a12184a */
[----:B------:R1:W-:Y:S01]  /*1e120*/  STL [R1+0x994], R5 ;  /* 0x0009940501007387 */ /* 0x0003e20000100800 */
[----:B---3--:R-:W-:-:S05]  /*1e130*/  IMAD.WIDE R2, R251, 0x4, R210 ;  /* 0x00000004fb027825 */ /* 0x008fca00078e02d2 */
[----:B------:R-:W-:Y:S01]  /*1e140*/  STL [R1+0x9b8], R2 ;  /* 0x0009b80201007387 */ /* 0x000fe20000100800 */
[----:B-1----:R-:W-:-:S03]  /*1e150*/  IMAD.WIDE R4, R251, 0x4, R246 ;  /* 0x00000004fb047825 */ /* 0x002fc600078e02f6 */
[----:B------:R4:W-:Y:S04]  /*1e160*/  STL [R1+0x9b4], R3 ;  /* 0x0009b40301007387 */ /* 0x0009e80000100800 */
[----:B------:R-:W-:Y:S04]  /*1e170*/  STL [R1+0x9d8], R4 ;  /* 0x0009d80401007387 */ /* 0x000fe80000100800 */
[----:B------:R1:W-:Y:S04]  /*1e180*/  STL [R1+0x9d4], R5 ;  /* 0x0009d40501007387 */ /* 0x0003e80000100800 */
[----:B------:R-:W3:Y:S04]  /*1e190*/  LDL.LU.64 R246, [R1+0xd18] ;  /* 0x000d180001f67983 */ /* 0x000ee80000300a00 */
[----:B------:R4:W-:Y:S04]  /*1e1a0*/  LDGSTS.E [R252+0x3a600], [R2.64], P4 ;  /* 0x3a60000002fc7fae */ /* 0x0009e8000a12184a */
[----:B------:R1:W-:Y:S01]  /*1e1b0*/  LDGSTS.E [R252+0x3ae00], [R4.64], P4 ;  /* 0x3ae0000004fc7fae */ /* 0x0003e2000a12184a */
[----:B----4-:R-:W-:-:S03]  /*1e1c0*/  IMAD.WIDE R2, R251, 0x4, R6 ;  /* 0x00000004fb027825 */ /* 0x010fc600078e0206 */
[----:B------:R-:W4:Y:S01]  /*1e1d0*/  LDL.LU.64 R6, [R1+0xd20] ;  /* 0x000d200001067983 */ /* 0x000f220000300a00 */
[----:B-1----:R-:W-:-:S03]  /*1e1e0*/  IMAD.WIDE R4, R251, 0x4, R216 ;  /* 0x00000004fb047825 */ /* 0x002fc600078e02d8 */
[----:B------:R-:W-:Y:S04]  /*1e1f0*/  STL [R1+0x9f8], R2 ;  /* 0x0009f80201007387 */ /* 0x000fe80000100800 */
[----:B------:R2:W-:Y:S04]  /*1e200*/  STL [R1+0x9f4], R3 ;  /* 0x0009f40301007387 */ /* 0x0005e80000100800 */
[----:B------:R-:W-:Y:S04]  /*1e210*/  STL [R1+0xa18], R4 ;  /* 0x000a180401007387 */ /* 0x000fe80000100800 */
[----:B------:R1:W-:Y:S04]  /*1e220*/  STL [R1+0xa14], R5 ;  /* 0x000a140501007387 */ /* 0x0003e80000100800 */
[----:B------:R-:W4:Y:S04]  /*1e230*/  LDL.LU.64 R210, [R1+0xd28] ;  /* 0x000d280001d27983 */ /* 0x000f280000300a00 */
[----:B------:R-:W4:Y:S04]  /*1e240*/  LDL.LU.64 R216, [R1+0xd30] ;  /* 0x000d300001d87983 */ /* 0x000f280000300a00 */
[----:B------:R2:W-:Y:S04]  /*1e250*/  LDGSTS.E [R252+0x3b600], [R2.64], P4 ;  /* 0x3b60000002fc7fae */ /* 0x0005e8000a12184a */
[----:B------:R1:W-:Y:S01]  /*1e260*/  LDGSTS.E [R252+0x3be00], [R4.64], P4 ;  /* 0x3be0000004fc7fae */ /* 0x0003e2000a12184a */
[----:B--2---:R-:W-:-:S04]  /*1e270*/  IMAD.WIDE R2, R251, 0x4, R222 ;  /* 0x00000004fb027825 */ /* 0x004fc800078e02de */
[C---:B-1----:R-:W-:Y:S01]  /*1e280*/  IMAD.WIDE R4, R251.reuse, 0x4, R228 ;  /* 0x00000004fb047825 */ /* 0x042fe200078e02e4 */
[----:B------:R-:W-:Y:S04]  /*1e290*/  STL [R1+0xa38], R2 ;  /* 0x000a380201007387 */ /* 0x000fe80000100800 */
[----:B------:R1:W-:Y:S04]  /*1e2a0*/  LDGSTS.E [R252+0x3c600], [R2.64], P4 ;  /* 0x3c60000002fc7fae */ /* 0x0003e8000a12184a */
[----:B------:R1:W-:Y:S04]  /*1e2b0*/  STL [R1+0xa34], R3 ;  /* 0x000a340301007387 */ /* 0x0003e80000100800 */
[----:B------:R-:W-:Y:S04]  /*1e2c0*/  STL [R1+0xa58], R4 ;  /* 0x000a580401007387 */ /* 0x000fe80000100800 */
[----:B------:R2:W-:Y:S04]  /*1e2d0*/  STL [R1+0xa54], R5 ;  /* 0x000a540501007387 */ /* 0x0005e80000100800 */
[----:B------:R2:W-:Y:S01]  /*1e2e0*/  LDGSTS.E [R252+0x3ce00], [R4.64], P4 ;  /* 0x3ce0000004fc7fae */ /* 0x0005e2000a12184a */
[----:B-1----:R-:W-:-:S05]  /*1e2f0*/  IMAD.WIDE R2, R251, 0x4, R234 ;  /* 0x00000004fb027825 */ /* 0x002fca00078e02ea */
[----:B------:R-:W-:Y:S04]  /*1e300*/  STL [R1+0xa78], R2 ;  /* 0x000a780201007387 */ /* 0x000fe80000100800 */
[----:B------:R-:W4:Y:S01]  /*1e310*/  LDL.LU.64 R222, [R1+0xe28] ;  /* 0x000e280001de7983 */ /* 0x000f220000300a00 */
[----:B--2---:R-:W-:-:S03]  /*1e320*/  IMAD.WIDE R4, R251, 0x4, R240 ;  /* 0x00000004fb047825 */ /* 0x004fc600078e02f0 */
[----:B------:R3:W-:Y:S04]  /*1e330*/  STL [R1+0xa74], R3 ;  /* 0x000a740301007387 */ /* 0x0007e80000100800 */
[----:B------:R-:W2:Y:S04]  /*1e340*/  LDL.LU.64 R228, [R1+0xe30] ;  /* 0x000e300001e47983 */ /* 0x000ea80000300a00 */
[----:B------:R-:W-:Y:S04]  /*1e350*/  STL [R1+0xa98], R4 ;  /* 0x000a980401007387 */ /* 0x000fe80000100800 */
[----:B------:R-:W2:Y:S04]  /*1e360*/  LDL.LU.64 R234, [R1+0xe18] ;  /* 0x000e180001ea7983 */ /* 0x000ea80000300a00 */
[----:B------:R4:W-:Y:S04]  /*1e370*/  STL [R1+0xa94], R5 ;  /* 0x000a940501007387 */ /* 0x0009e80000100800 */
[----:B------:R-:W2:Y:S04]  /*1e380*/  LDL.LU.64 R192, [R1+0xe20] ;  /* 0x000e200001c07983 */ /* 0x000ea80000300a00 */
[----:B------:R-:W2:Y:S04]  /*1e390*/  LDL.LU.64 R240, [R1+0xe08] ;  /* 0x000e080001f07983 */ /* 0x000ea80000300a00 */
[----:B------:R3:W-:Y:S04]  /*1e3a0*/  LDGSTS.E [R252+0x3d600], [R2.64], P4 ;  /* 0x3d60000002fc7fae */ /* 0x0007e8000a12184a */
[----:B------:R4:W-:Y:S01]  /*1e3b0*/  LDGSTS.E [R252+0x3de00], [R4.64], P4 ;  /* 0x3de0000004fc7fae */ /* 0x0009e2000a12184a */
[----:B---3--:R-:W-:-:S05]  /*1e3c0*/  IMAD.WIDE R2, R251, 0x4, R246 ;  /* 0x00000004fb027825 */ /* 0x008fca00078e02f6 */
[----:B------:R-:W-:Y:S04]  /*1e3d0*/  STL [R1+0xab8], R2 ;  /* 0x000ab80201007387 */ /* 0x000fe80000100800 */
[----:B------:R1:W-:Y:S04]  /*1e3e0*/  STL [R1+0xab4], R3 ;  /* 0x000ab40301007387 */ /* 0x0003e80000100800 */
[----:B------:R-:W3:Y:S04]  /*1e3f0*/  LDL.LU.64 R246, [R1+0xe10] ;  /* 0x000e100001f67983 */ /* 0x000ee80000300a00 */
[----:B------:R-:W3:Y:S04]  /*1e400*/  LDL.LU.64 R198, [R1+0xdf8] ;  /* 0x000df80001c67983 */ /* 0x000ee80000300a00 */
[----:B------:R1:W-:Y:S01]  /*1e410*/  LDGSTS.E [R252+0x3e600], [R2.64], P4 ;  /* 0x3e60000002fc7fae */ /* 0x0003e2000a12184a */
[----:B----4-:R-:W-:-:S05]  /*1e420*/  IMAD.WIDE R4, R251, 0x4, R6 ;  /* 0x00000004fb047825 */ /* 0x010fca00078e0206 */
[----:B------:R-:W-:Y:S04]  /*1e430*/  STL [R1+0xad8], R4 ;  /* 0x000ad80401007387 */ /* 0x000fe80000100800 */
[----:B------:R4:W-:Y:S04]  /*1e440*/  STL [R1+0xad4], R5 ;  /* 0x000ad40501007387 */ /* 0x0009e80000100800 */
[----:B------:R-:W3:Y:S04]  /*1e450*/  LDL.LU.64 R6, [R1+0xe00] ;  /* 0x000e000001067983 */ /* 0x000ee80000300a00 */
[----:B------:R-:W3:Y:S01]  /*1e460*/  LDL.LU.64 R204, [R1+0xde8] ;  /* 0x000de80001cc7983 */ /* 0x000ee20000300a00 */
[----:B-1----:R-:W-:-:S03]  /*1e470*/  IMAD.WIDE R2, R251, 0x4, R210 ;  /* 0x00000004fb027825 */ /* 0x002fc600078e02d2 */
[----:B------:R4:W-:Y:S04]  /*1e480*/  LDGSTS.E [R252+0x3ee00], [R4.64], P4 ;  /* 0x3ee0000004fc7fae */ /* 0x0009e8000a12184a */
[----:B------:R-:W-:Y:S04]  /*1e490*/  STL [R1+0xaf8], R2 ;  /* 0x000af80201007387 */ /* 0x000fe80000100800 */
[----:B------:R-:W3:Y:S01]  /*1e4a0*/  LDL.LU.64 R210, [R1+0xdf0] ;  /* 0x000df00001d27983 */ /* 0x000ee20000300a00 */
[----:B----4-:R-:W-:-:S03]  /*1e4b0*/  IMAD.WIDE R4, R251, 0x4, R216 ;  /* 0x00000004fb047825 */ /* 0x010fc600078e02d8 */
[----:B------:R-:W-:Y:S04]  /*1e4c0*/  STL [R1+0xaf4], R3 ;  /* 0x000af40301007387 */ /* 0x000fe80000100800 */
[----:B------:R-:W-:Y:S04]  /*1e4d0*/  STL [R1+0xb18], R4 ;  /* 0x000b180401007387 */ /* 0x000fe80000100800 */
[----:B------:R-:W4:Y:S04]  /*1e4e0*/  LDL.LU.64 R216, [R1+0xdd8] ;  /* 0x000dd80001d87983 */ /* 0x000f280000300a00 */
[----:B------:R-:W-:Y:S04]  /*1e4f0*/  STL [R1+0xb14], R5 ;  /* 0x000b140501007387 */ /* 0x000fe80000100800 */
[----:B------:R1:W-:Y:S04]  /*1e500*/  LDGSTS.E [R252+0x3f600], [R2.64], P4 ;  /* 0x3f60000002fc7fae */ /* 0x0003e8000a12184a */
[----:B------:R1:W-:Y:S04]  /*1e510*/  LDGSTS.E [R252+0x3fe00], [R4.64], P4 ;  /* 0x3fe0000004fc7fae */ /* 0x0003e8000a12184a */
[----:B------:R-:W0:Y:S04]  /*1e520*/  LDGDEPBAR ;  /* 0x00000000000079af */ /* 0x000e280000000000 */
[----:B------:R1:W-:Y:S01]  /*1e530*/  STL [R1+0x310], R222 ;  /* 0x000310de01007387 */ /* 0x0003e20000100800 */
[----:B------:R-:W-:-:S03]  /*1e540*/  IMAD.MOV.U32 R0, RZ, RZ, R223 ;  /* 0x000000ffff007224 */ /* 0x000fc600078e00df */
[----:B-1----:R-:W4:Y:S04]  /*1e550*/  LDL.LU.64 R222, [R1+0xde0] ;  /* 0x000de00001de7983 */ /* 0x002f280000300a00 */
[----:B------:R1:W-:Y:S04]  /*1e560*/  STL [R1+0x30c], R0 ;  /* 0x00030c0001007387 */ /* 0x0003e80000100800 */
[----:B--2---:R2:W-:Y:S01]  /*1e570*/  STL [R1+0x320], R228 ;  /* 0x000320e401007387 */ /* 0x0045e20000100800 */
[----:B-1----:R-:W-:-:S03]  /*1e580*/  IMAD.MOV.U32 R0, RZ, RZ, R229 ;  /* 0x000000ffff007224 */ /* 0x002fc600078e00e5 */
[----:B------:R-:W-:Y:S04]  /*1e590*/  STL [R1+0x330], R234 ;  /* 0x000330ea01007387 */ /* 0x000fe80000100800 */
[----:B------:R1:W-:Y:S04]  /*1e5a0*/  STL [R1+0x31c], R0 ;  /* 0x00031c0001007387 */ /* 0x0003e80000100800 */
[----:B--2---:R-:W4:Y:S01]  /*1e5b0*/  LDL.LU.64 R228, [R1+0xdc8] ;  /* 0x000dc80001e47983 */ /* 0x004f220000300a00 */
[----:B-1----:R-:W-:-:S03]  /*1e5c0*/  IMAD.MOV.U32 R0, RZ, RZ, R235 ;  /* 0x000000ffff007224 */ /* 0x002fc600078e00eb */
[----:B------:R-:W-:Y:S04]  /*1e5d0*/  STL [R1+0x340], R192 ;  /* 0x000340c001007387 */ /* 0x000fe80000100800 */
[----:B------:R1:W-:Y:S04]  /*1e5e0*/  STL [R1+0x32c], R0 ;  /* 0x00032c0001007387 */ /* 0x0003e80000100800 */
[----:B------:R-:W4:Y:S01]  /*1e5f0*/  LDL.LU.64 R234, [R1+0xdd0] ;  /* 0x000dd00001ea7983 */ /* 0x000f220000300a00 */
[----:B-1----:R-:W-:-:S03]  /*1e600*/  IMAD.MOV.U32 R0, RZ, RZ, R193 ;  /* 0x000000ffff007224 */ /* 0x002fc600078e00c1 */
[----:B------:R-:W-:Y:S04]  /*1e610*/  STL [R1+0x350], R240 ;  /* 0x000350f001007387 */ /* 0x000fe80000100800 */
[----:B------:R1:W-:Y:S02]  /*1e620*/  STL [R1+0x33c], R0 ;  /* 0x00033c0001007387 */ /* 0x0003e40000100800 */
[----:B-1----:R-:W-:Y:S02]  /*1e630*/  IMAD.MOV.U32 R0, RZ, RZ, R241 ;  /* 0x000000ffff007224 */ /* 0x002fe400078e00f1 */
[----:B------:R-:W4:Y:S04]  /*1e640*/  LDL.LU.64 R240, [R1+0xdb8] ;  /* 0x000db80001f07983 */ /* 0x000f280000300a00 */
[----:B------:R3:W-:Y:S02]  /*1e650*/  STL [R1+0x34c], R0 ;  /* 0x00034c0001007387 */ /* 0x0007e40000100800 */
[----:B---3--:R-:W-:-:S02]  /*1e660*/  IMAD.MOV.U32 R0, RZ, RZ, R247 ;  /* 0x000000ffff007224 */ /* 0x008fc400078e00f7 */
[----:B------:R1:W-:Y:S04]  /*1e670*/  STL [R1+0x360], R246 ;  /* 0x000360f601007387 */ /* 0x0003e80000100800 */
[----:B------:R-:W-:Y:S04]  /*1e680*/  STL [R1+0x370], R198 ;  /* 0x000370c601007387 */ /* 0x000fe80000100800 */
[----:B------:R3:W-:Y:S04]  /*1e690*/  STL [R1+0x35c], R0 ;  /* 0x00035c0001007387 */ /* 0x0007e80000100800 */
[----:B-1----:R-:W2:Y:S01]  /*1e6a0*/  LDL.LU.64 R246, [R1+0xdc0] ;  /* 0x000dc00001f67983 */ /* 0x002ea20000300a00 */
[----:B---3--:R-:W-:-:S03]  /*1e6b0*/  IMAD.MOV.U32 R0, RZ, RZ, R199 ;  /* 0x000000ffff007224 */ /* 0x008fc600078e00c7 */
[----:B------:R-:W-:Y:S04]  /*1e6c0*/  STL [R1+0x380], R6 ;  /* 0x0003800601007387 */ /* 0x000fe80000100800 */
[----:B------:R1:W-:Y:S02]  /*1e6d0*/  STL [R1+0x36c], R0 ;  /* 0x00036c0001007387 */ /* 0x0003e40000100800 */
[----:B-1----:R-:W-:Y:S02]  /*1e6e0*/  IMAD.MOV.U32 R0, RZ, RZ, R7 ;  /* 0x000000ffff007224 */ /* 0x002fe400078e0007 */
[----:B------:R-:W3:Y:S04]  /*1e6f0*/  LDL.LU.64 R6, [R1+0xda8] ;  /* 0x000da80001067983 */ /* 0x000ee80000300a00 */
[----:B------:R1:W-:Y:S04]  /*1e700*/  STL [R1+0x37c], R0 ;  /* 0x00037c0001007387 */ /* 0x0003e80000100800 */
[----:B------:R-:W-:Y:S04]  /*1e710*/  STL [R1+0x390], R204 ;  /* 0x000390cc01007387 */ /* 0x000fe80000100800 */
[----:B------:R-:W3:Y:S01]  /*1e720*/  LDL.LU.64 R168, [R1+0xdb0] ;  /* 0x000db00001a87983 */ /* 0x000ee20000300a00 */
[----:B-1----:R-:W-:-:S05]  /*1e730*/  MOV R0, R205 ;  /* 0x000000cd00007202 */ /* 0x002fca0000000f00 */
[----:B------:R1:W-:Y:S04]  /*1e740*/  STL [R1+0x38c], R0 ;  /* 0x00038c0001007387 */ /* 0x0003e80000100800 */
[----:B------:R-:W-:Y:S04]  /*1e750*/  STL [R1+0x3a0], R210 ;  /* 0x0003a0d201007387 */ /* 0x000fe80000100800 */
[----:B------:R-:W3:Y:S01]  /*1e760*/  LDL.LU.64 R174, [R1+0xd98] ;  /* 0x000d980001ae7983 */ /* 0x000ee20000300a00 */
[----:B-1----:R-:W-:-:S03]  /*1e770*/  IMAD.MOV.U32 R0, RZ, RZ, R211 ;  /* 0x000000ffff007224 */ /* 0x002fc600078e00d3 */
[----:B------:R-:W3:Y:S04]  /*1e780*/  LDL.LU.64 R180, [R1+0xda0] ;  /* 0x000da00001b47983 */ /* 0x000ee80000300a00 */
[----:B------:R1:W-:Y:S04]  /*1e790*/  STL [R1+0x39c], R0 ;  /* 0x00039c0001007387 */ /* 0x0003e80000100800 */
[----:B----4-:R-:W-:Y:S04]  /*1e7a0*/  STL [R1+0x3b0], R216 ;  /* 0x0003b0d801007387 */ /* 0x010fe80000100800 */
[----:B------:R-:W3:Y:S01]  /*1e7b0*/  LDL.LU.64 R186, [R1+0xd88] ;  /* 0x000d880001ba7983 */ /* 0x000ee20000300a00 */
[----:B-1----:R-:W-:-:S03]  /*1e7c0*/  IMAD.MOV.U32 R0, RZ, RZ, R217 ;  /* 0x000000ffff007224 */ /* 0x002fc600078e00d9 */
[----:B------:R-:W3:Y:S04]  /*1e7d0*/  LDL.LU.64 R192, [R1+0xd90] ;  /* 0x000d900001c07983 */ /* 0x000ee80000300a00 */
[----:B------:R1:W-:Y:S04]  /*1e7e0*/  STL [R1+0x3ac], R0 ;  /* 0x0003ac0001007387 */ /* 0x0003e80000100800 */
[----:B------:R-:W-:Y:S04]  /*1e7f0*/  STL [R1+0x3c0], R222 ;  /* 0x0003c0de01007387 */ /* 0x000fe80000100800 */
[----:B------:R-:W3:Y:S01]  /*1e800*/  LDL.LU.64 R198, [R1+0xd78] ;  /* 0x000d780001c67983 */ /* 0x000ee20000300a00 */
[----:B-1----:R-:W-:-:S03]  /*1e810*/  IMAD.MOV.U32 R0, RZ, RZ, R223 ;  /* 0x000000ffff007224 */ /* 0x002fc600078e00df */
[----:B------:R-:W3:Y:S04]  /*1e820*/  LDL.LU.64 R204, [R1+0xd80] ;  /* 0x000d800001cc7983 */ /* 0x000ee80000300a00 */
[----:B------:R1:W-:Y:S02]  /*1e830*/  STL [R1+0x3bc], R0 ;  /* 0x0003bc0001007387 */ /* 0x0003e40000100800 */
[----:B-1----:R-:W-:Y:S02]  /*1e840*/  IMAD.MOV.U32 R0, RZ, RZ, R229 ;  /* 0x000000ffff007224 */ /* 0x002fe400078e00e5 */
[----:B------:R-:W-:Y:S04]  /*1e850*/  STL [R1+0x3d0], R228 ;  /* 0x0003d0e401007387 */ /* 0x000fe80000100800 */
[----:B------:R-:W3:Y:S04]  /*1e860*/  LDL.LU.64 R210, [R1+0xd68] ;  /* 0x000d680001d27983 */ /* 0x000ee80000300a00 */
[----:B------:R1:W-:Y:S04]  /*1e870*/  STL [R1+0x3cc], R0 ;  /* 0x0003cc0001007387 */ /* 0x0003e80000100800 */
[----:B------:R-:W-:Y:S04]  /*1e880*/  STL [R1+0x3e0], R234 ;  /* 0x0003e0ea01007387 */ /* 0x000fe80000100800 */
[----:B------:R-:W3:Y:S01]  /*1e890*/  LDL.LU.64 R216, [R1+0xd70] ;  /* 0x000d700001d87983 */ /* 0x000ee20000300a00 */
[----:B-1----:R-:W-:-:S03]  /*1e8a0*/  IMAD.MOV.U32 R0, RZ, RZ, R235 ;  /* 0x000000ffff007224 */ /* 0x002fc600078e00eb */
[----:B------:R-:W3:Y:S04]  /*1e8b0*/  LDL.LU.64 R222, [R1+0xd60] ;  /* 0x000d600001de7983 */ /* 0x000ee80000300a00 */
[----:B------:R1:W-:Y:S04]  /*1e8c0*/  STL [R1+0x3dc], R0 ;  /* 0x0003dc0001007387 */ /* 0x0003e80000100800 */
[----:B------:R2:W-:Y:S04]  /*1e8d0*/  STL [R1+0x3f0], R240 ;  /* 0x0003f0f001007387 */ /* 0x0005e80000100800 */
[----:B------:R-:W3:Y:S01]  /*1e8e0*/  LDL.LU.64 R228, [R1+0xd38] ;  /* 0x000d380001e47983 */ /* 0x000ee20000300a00 */
[----:B-1----:R-:W-:-:S03]  /*1e8f0*/  IMAD.MOV.U32 R0, RZ, RZ, R241 ;  /* 0x000000ffff007224 */ /* 0x002fc600078e00f1 */
[----:B------:R-:W3:Y:S04]  /*1e900*/  LDL.LU.64 R234, [R1+0xd40] ;  /* 0x000d400001ea7983 */ /* 0x000ee80000300a00 */
[----:B------:R1:W-:Y:S04]  /*1e910*/  STL [R1+0x3ec], R0 ;  /* 0x0003ec0001007387 */ /* 0x0003e80000100800 */
[----:B--2---:R2:W-:Y:S04]  /*1e920*/  STL [R1+0x400], R246 ;  /* 0x000400f601007387 */ /* 0x0045e80000100800 */
[----:B------:R-:W4:Y:S01]  /*1e930*/  LDL.LU.64 R240, [R1+0xd48] ;  /* 0x000d480001f07983 */ /* 0x000f220000300a00 */
[----:B-1----:R-:W-:-:S03]  /*1e940*/  IMAD.MOV.U32 R0, RZ, RZ, R247 ;  /* 0x000000ffff007224 */ /* 0x002fc600078e00f7 */
[----:B--2---:R-:W2:Y:S04]  /*1e950*/  LDL.LU.64 R246, [R1+0xd50] ;  /* 0x000d500001f67983 */ /* 0x004ea80000300a00 */
[----:B------:R1:W-:Y:S04]  /*1e960*/  STL [R1+0x3fc], R0 ;  /* 0x0003fc0001007387 */ /* 0x0003e80000100800 */
[----:B---3--:R3:W-:Y:S01]  /*1e970*/  STL [R1+0x318], R6 ;  /* 0x0003180601007387 */ /* 0x0087e20000100800 */
[----:B-1----:R-:W-:-:S03]  /*1e980*/  IMAD.MOV.U32 R0, RZ, RZ, R7 ;  /* 0x000000ffff007224 */ /* 0x002fc600078e0007 */
[----:B---3--:R-:W3:Y:S04]  /*1e990*/  LDL.LU.64 R6, [R1+0xd58] ;  /* 0x000d580001067983 */ /* 0x008ee80000300a00 */
[----:B------:R1:W-:Y:S04]  /*1e9a0*/  STL [R1+0x314], R0 ;  /* 0x0003140001007387 */ /* 0x0003e80000100800 */
[----:B------:R-:W-:Y:S01]  /*1e9b0*/  STL [R1+0x328], R168 ;  /* 0x000328a801007387 */ /* 0x000fe20000100800 */
[----:B-1----:R-:W-:-:S03]  /*1e9c0*/  IMAD.MOV.U32 R0, RZ, RZ, R169 ;  /* 0x000000ffff007224 */ /* 0x002fc600078e00a9 */
        /* <DEDUP_REMOVED lines=17> */
[----:B-1----:R-:W-:-:S05]  /*1eae0*/  IMAD.MOV.U32 R0, RZ, RZ, R205 ;  /* 0x000000ffff007224 */ /* 0x002fca00078e00cd */
        /* <DEDUP_REMOVED lines=15> */
[----:B------:R-:W1:Y:S04]  /*1ebe0*/  S2R R252, SR_TID.X ;  /* 0x0000000000fc7919 */ /* 0x000e680000002100 */
[----:B----4-:R-:W-:Y:S04]  /*1ebf0*/  STL [R1+0x3e8], R240 ;  /* 0x0003e8f001007387 */ /* 0x010fe80000100800 */
[----:B------:R4:W-:Y:S04]  /*1ec00*/  STL [R1+0x3d4], R0 ;  /* 0x0003d40001007387 */ /* 0x0009e80000100800 */
[----:B--2---:R-:W-:Y:S01]  /*1ec10*/  STL [R1+0x3f8], R246 ;  /* 0x0003f8f601007387 */ /* 0x004fe20000100800 */
[----:B----4-:R-:W-:-:S05]  /*1ec20*/  MOV R0, R241 ;  /* 0x000000f100007202 */ /* 0x010fca0000000f00 */
[----:B------:R2:W-:Y:S02]  /*1ec30*/  STL [R1+0x3e4], R0 ;  /* 0x0003e40001007387 */ /* 0x0005e40000100800 */
[----:B--2---:R-:W-:-:S05]  /*1ec40*/  IMAD.MOV.U32 R0, RZ, RZ, R247 ;  /* 0x000000ffff007224 */ /* 0x004fca00078e00f7 */
[----:B------:R2:W-:Y:S04]  /*1ec50*/  STL [R1+0x3f4], R0 ;  /* 0x0003f40001007387 */ /* 0x0005e80000100800 */
[----:B---3--:R3:W-:Y:S01]  /*1ec60*/  STL [R1+0x408], R6 ;  /* 0x0004080601007387 */ /* 0x0087e20000100800 */
[----:B--2---:R-:W-:-:S05]  /*1ec70*/  IMAD.MOV.U32 R0, RZ, RZ, R7 ;  /* 0x000000ffff007224 */ /* 0x004fca00078e0007 */
[----:B------:R3:W-:Y:S01]  /*1ec80*/  STL [R1+0x404], R0 ;  /* 0x0004040001007387 */ /* 0x0007e20000100800 */
[----:B------:R-:W-:Y:S05]  /*1ec90*/  @P0 BRA `(.L_x_0) ;  /* 0x00000b0000000947 */ /* 0x000fea0003800000 */
[----:B-1----:R1:W-:Y:S01]  /*1eca0*/  STL [R1+0xe0], RZ ;  /* 0x0000e0ff01007387 */ /* 0x0023e20000100800 */
[----:B---3--:R-:W-:Y:S01]  /*1ecb0*/  IMAD.SHL.U32 R0, R252, 0x40, RZ ;  /* 0x00000040fc007824 */ /* 0x008fe200078e00ff */
[----:B------:R-:W-:Y:S01]  /*1ecc0*/  CS2R R204, SRZ ;  /* 0x0000000000cc7805 */ /* 0x000fe2000001ff00 */
[----:B------:R-:W-:Y:S01]  /*1ecd0*/  CS2R R206, SRZ ;  /* 0x0000000000ce7805 */ /* 0x000fe2000001ff00 */
[----:B------:R1:W-:Y:S01]  /*1ece0*/  STL [R1+0xe4], RZ ;  /* 0x0000e4ff01007387 */ /* 0x0003e20000100800 */
[----:B------:R-:W-:Y:S01]  /*1ecf0*/  CS2R R196, SRZ ;  /* 0x0000000000c47805 */ /* 0x000fe2000001ff00 */
[----:B------:R-:W-:Y:S01]  /*1ed00*/  LOP3.LUT R0, R0, 0x1800, RZ, 0xc0, !PT ;  /* 0x0000180000007812 */ /* 0x000fe200078ec0ff */
[----:B------:R-:W-:Y:S01]  /*1ed10*/  CS2R R198, SRZ ;  /* 0x0000000000c67805 */ /* 0x000fe2000001ff00 */
[----:B------:R1:W-:Y:S01]  /*1ed20*/  STL [R1+0xe8], RZ ;  /* 0x0000e8ff01007387 */ /* 0x0003e20000100800 */
[----:B------:R-:W-:Y:S01]  /*1ed30*/  CS2R R192, SRZ ;  /* 0x0000000000c07805 */ /* 0x000fe2000001ff00 */
[----:B------:R-:W-:Y:S01]  /*1ed40*/  CS2R R194, SRZ ;  /* 0x0000000000c27805 */ /* 0x000fe2000001ff00 */
        /* <DEDUP_REMOVED lines=103> */
[----:B------:R-:W-:-:S02]  /*1f3c0*/  CS2R R210, SRZ ;  /* 0x0000000000d27805 */ /* 0x000fc4000001ff00 */
[----:B------:R1:W-:Y:S04]  /*1f3d0*/  STL [R1+0x184], RZ ;  /* 0x000184ff01007387 */ /* 0x0003e80000100800 */
        /* <DEDUP_REMOVED lines=58> */
[----:B------:R1:W-:Y:S01]  /*1f780*/  STL [R1+0xc20], R0 ;  /* 0x000c200001007387 */ /* 0x0003e20000100800 */
[----:B------:R-:W-:Y:S05]  /*1f790*/  BRA `(.L_x_1) ;  /* 0x00015ce000007947 */ /* 0x000fea0003800000 */
.L_x_0:
[----:B-1----:R-:W-:Y:S01]  /*1f7a0*/  STL [R1+0xe0], RZ ;  /* 0x0000e0ff01007387 */ /* 0x002fe20000100800 */
[----:B---3--:R-:W-:Y:S01]  /*1f7b0*/  IMAD.MOV.U32 R0, RZ, RZ, 0x3f ;  /* 0x0000003fff007424 */ /* 0x008fe200078e00ff */
[C---:B------:R-:W-:Y:S01]  /*1f7c0*/  LOP3.LUT R2, R252.reuse, 0x7, RZ, 0xc0, !PT ;  /* 0x00000007fc027812 */ /* 0x040fe200078ec0ff */
[C---:B------:R-:W-:Y:S01]  /*1f7d0*/  IMAD.SHL.U32 R4, R252.reuse, 0x2, RZ ;  /* 0x00000002fc047824 */ /* 0x040fe200078e00ff */
[----:B------:R-:W-:Y:S01]  /*1f7e0*/  STL [R1+0xe4], RZ ;  /* 0x0000e4ff01007387 */ /* 0x000fe20000100800 */
[----:B------:R-:W-:Y:S01]  /*1f7f0*/  LOP3.LUT R6, R252, 0x3, RZ, 0xc0, !PT ;  /* 0x00000003fc067812 */ /* 0x000fe200078ec0ff */
[----:B------:R-:W-:Y:S01]  /*1f800*/  USHF.R.S32.HI UR8, URZ, 0x1f, UR5 ;  /* 0x0000001f3f087899 */ /* 0x000fe20008011405 */
[----:B------:R-:W-:Y:S01]  /*1f810*/  IADD3 R0, R0, c[0x0][0x180], RZ ;  /* 0x0000600000007a10 */ /* 0x000fe20007ffe0ff */
[----:B------:R-:W-:Y:S01]  /*1f820*/  STL [R1+0xe8], RZ ;  /* 0x0000e8ff01007387 */ /* 0x000fe20000100800 */
[----:B------:R-:W-:Y:S01]  /*1f830*/  LOP3.LUT R5, R252, 0x1c, RZ, 0xc0, !PT ;  /* 0x0000001cfc057812 */ /* 0x000fe200078ec0ff */
[----:B------:R-:W-:Y:S01]  /*1f840*/  CS2R R204, SRZ ;  /* 0x0000000000cc7805 */ /* 0x000fe2000001ff00 */
[----:B------:R-:W-:Y:S01]  /*1f850*/  SHF.R.S32.HI R3, RZ, 0x1f, R0 ;  /* 0x0000001fff037819 */ /* 0x000fe20000011400 */
[----:B------:R-:W-:Y:S01]  /*1f860*/  STL [R1+0xec], RZ ;  /* 0x0000ecff01007387 */ /* 0x000fe20000100800 */
[----:B------:R-:W-:Y:S01]  /*1f870*/  CS2R R206, SRZ ;  /* 0x0000000000ce7805 */ /* 0x000fe2000001ff00 */
[----:B------:R-:W-:Y:S01]  /*1f880*/  IMAD R12, R6, 0x120, R5 ;  /* 0x00000120060c7824 */ /* 0x000fe200078e0205 */
[----:B------:R-:W-:Y:S01]  /*1f890*/  LEA.HI R3, R3, R0, RZ, 0x6 ;  /* 0x0000000003037211 */ /* 0x000fe200078f30ff */
[----:B------:R-:W-:Y:S01]  /*1f8a0*/  STL [R1+0x100], RZ ;  /* 0x000100ff01007387 */ /* 0x000fe20000100800 */
[----:B------:R-:W-:Y:S01]  /*1f8b0*/  IMAD.SHL.U32 R0, R2, 0x10, RZ ;  /* 0x0000001002007824 */ /* 0x000fe200078e00ff */
[----:B------:R-:W-:Y:S01]  /*1f8c0*/  CS2R R196, SRZ ;  /* 0x0000000000c47805 */ /* 0x000fe2000001ff00 */
[----:B------:R-:W-:Y:S01]  /*1f8d0*/  SHF.R.S32.HI R3, RZ, 0x6, R3 ;  /* 0x00000006ff037819 */ /* 0x000fe20000011403 */
[----:B------:R-:W-:Y:S01]  /*1f8e0*/  STL [R1+0x104], RZ ;  /* 0x000104ff01007387 */ /* 0x000fe20000100800 */
[----:B------:R-:W-:Y:S01]  /*1f8f0*/  LOP3.LUT R14, R12, 0x20, RZ, 0x3c, !PT ;  /* 0x000000200c0e7812 */ /* 0x000fe200078e3cff */
[----:B------:R-:W-:Y:S01]  /*1f900*/  CS2R R198, SRZ ;  /* 0x0000000000c67805 */ /* 0x000fe2000001ff00 */
[----:B------:R-:W-:Y:S01]  /*1f910*/  LOP3.LUT R0, R0, 0x30, R4, 0x78, !PT ;  /* 0x0000003000007812 */ /* 0x000fe200078e7804 */
[----:B------:R-:W-:Y:S01]  /*1f920*/  STL [R1+0x108], RZ ;  /* 0x000108ff01007387 */ /* 0x000fe20000100800 */
[----:B------:R-:W-:Y:S01]  /*1f930*/  SHF.R.S32.HI R4, RZ, 0x1f, R251 ;  /* 0x0000001fff047819 */ /* 0x000fe200000114fb */
[----:B------:R-:W-:Y:S01]  /*1f940*/  CS2R R192, SRZ ;  /* 0x0000000000c07805 */ /* 0x000fe2000001ff00 */
[----:B------:R-:W-:Y:S01]  /*1f950*/  LOP3.LUT R13, R12, 0x40, RZ, 0x3c, !PT ;  /* 0x000000400c0d7812 */ /* 0x000fe200078e3cff */
[----:B------:R-:W-:Y:S01]  /*1f960*/  STL [R1+0x10c], RZ ;  /* 0x00010cff01007387 */ /* 0x000fe20000100800 */
[----:B------:R-:W-:Y:S01]  /*1f970*/  IMAD R2, R2, 0x100, R0 ;  /* 0x0000010002027824 */ /* 0x000fe200078e0200 */
[----:B------:R-:W-:Y:S01]  /*1f980*/  SHF.L.U64.HI R0, R251, 0x2, R4 ;  /* 0x00000002fb007819 */ /* 0x000fe20000010204 */
[----:B------:R-:W-:Y:S01]  /*1f990*/  IMAD.SHL.U32 R4, R252, 0x40, RZ ;  /* 0x00000040fc047824 */ /* 0x000fe200078e00ff */
[----:B------:R-:W-:Y:S01]  /*1f9a0*/  STL [R1+0x1d0], RZ ;  /* 0x0001d0ff01007387 */ /* 0x000fe20000100800 */
[----:B------:R-:W-:Y:S01]  /*1f9b0*/  CS2R R194, SRZ ;  /* 0x0000000000c27805 */ /* 0x000fe2000001ff00 */
[----:B------:R-:W-:Y:S01]  /*1f9c0*/  CS2R R32, SRZ ;  /* 0x0000000000207805 */ /* 0x000fe2000001ff00 */
[----:B------:R-:W-:Y:S01]  /*1f9d0*/  CS2R R34, SRZ ;  /* 0x0000000000227805 */ /* 0x000fe2000001ff00 */
[----:B------:R-:W-:Y:S01]  /*1f9e0*/  STL [R1+0x1d4], RZ ;  /* 0x0001d4ff01007387 */ /* 0x000fe20000100800 */
[----:B------:R-:W-:Y:S01]  /*1f9f0*/  LOP3.LUT R4, R4, 0x1800, RZ, 0xc0, !PT ;  /* 0x0000180004047812 */ /* 0x000fe200078ec0ff */
[----:B------:R-:W-:Y:S01]  /*1fa00*/  CS2R R96, SRZ ;  /* 0x0000000000607805 */ /* 0x000fe2000001ff00 */
[----:B------:R-:W-:Y:S01]  /*1fa10*/  CS2R R98, SRZ ;  /* 0x0000000000627805 */ /* 0x000fe2000001ff00 */
[----:B------:R-:W-:Y:S01]  /*1fa20*/  STL [R1+0x1d8], RZ ;  /* 0x0001d8ff01007387 */ /* 0x000fe20000100800 */
[----:B------:R-:W-:Y:S01]  /*1fa30*/  CS2R R100, SRZ ;  /* 0x0000000000647805 */ /* 0x000fe2000001ff00 */
[----:B------:R-:W-:Y:S01]  /*1fa40*/  IMAD.IADD R2, R2, 0x1, R4 ;  /* 0x0000000102027824 */ /* 0x000fe200078e0204 */
[----:B------:R-:W-:Y:S01]  /*1fa50*/  CS2R R102, SRZ ;  /* 0x0000000000667805 */ /* 0x000fe2000001ff00 */
[----:B------:R-:W-:Y:S01]  /*1fa60*/  STL [R1+0x1dc], RZ ;  /* 0x0001dcff01007387 */ /* 0x000fe20000100800 */
[----:B------:R-:W-:Y:S01]  /*1fa70*/  CS2R R104, SRZ ;  /* 0x0000000000687805 */ /* 0x000fe2000001ff00 */
[----:B------:R-:W-:Y:S01]  /*1fa80*/  CS2R R106, SRZ ;  /* 0x00000000006a7805 */ /* 0x000fe2000001ff00 */
        /* <DEDUP_REMOVED lines=92> */
[----:B------:R-:W-:Y:S01]  /*20050*/  LOP3.LUT R12, R12, 0x60, RZ, 0x3c, !PT ;  /* 0x000000600c0c7812 */ /* 0x000fe200078e3cff */
[----:B------:R-:W-:Y:S01]  /*20060*/  STL [R1+0x17c], RZ ;  /* 0x00017cff01007387 */ /* 0x000fe20000100800 */
[----:B------:R-:W-:Y:S01]  /*20070*/  IADD3 R3, R3, -0x2, RZ ;  /* 0xfffffffe03037810 */ /* 0x000fe20007ffe0ff */
[----:B------:R-:W-:-:S02]  /*20080*/  USHF.L.U32 UR12, UR5, 0x2, URZ ;  /* 0x00000002050c7899 */ /* 0x000fc4000800063f */
[----:B------:R-:W-:Y:S01]  /*20090*/  STL [R1+0x160], RZ ;  /* 0x000160ff01007387 */ /* 0x000fe20000100800 */
[----:B------:R-:W-:Y:S02]  /*200a0*/  USHF.L.U64.HI UR8, UR5, 0x2, UR8 ;  /* 0x0000000205087899 */ /* 0x000fe40008010208 */
[----:B------:R-:W-:Y:S01]  /*200b0*/  UIADD3 UR6, UR6, -0x80, URZ ;  /* 0xffffff8006067890 */ /* 0x000fe2000fffe03f */
[----:B------:R-:W-:Y:S01]  /*200c0*/  STL [R1+0x164], RZ ;  /* 0x000164ff01007387 */ /* 0x000fe20000100800 */
[----:B------:R-:W-:Y:S02]  /*200d0*/  UMOV UR4, URZ ;  /* 0x0000003f00047c82 */ /* 0x000fe40008000000 */
[----:B------:R-:W-:Y:S01]  /*200e0*/  UMOV UR7, 0x1 ;  /* 0x0000000100077882 */ /* 0x000fe20000000000 */
[----:B------:R-:W-:Y:S01]  /*200f0*/  STL [R1+0x168], RZ ;  /* 0x000168ff01007387 */ /* 0x000fe20000100800 */
[----:B------:R-:W-:-:S03]  /*20100*/  UMOV UR5, 0xffffffff ;  /* 0xffffffff00057882 */ /* 0x000fc60000000000 */
[----:B------:R-:W-:Y:S04]  /*20110*/  STL [R1+0x16c], RZ ;  /* 0x00016cff01007387 */ /* 0x000fe80000100800 */
        /* <DEDUP_REMOVED lines=48> */
[----:B------:R1:W-:Y:S04]  /*20420*/  STL [R1+0xc20], R4 ;  /* 0x000c200401007387 */ /* 0x0003e80000100800 */
[----:B------:R2:W-:Y:S01]  /*20430*/  STL [R1+0xc18], R2 ;  /* 0x000c180201007387 */ /* 0x0005e20000100800 */
[----:B-1----:R-:W-:Y:S01]  /*20440*/  CS2R R4, SRZ ;  /* 0x0000000000047805 */ /* 0x002fe2000001ff00 */
[----:B--2---:R-:W-:-:S05]  /*20450*/  LOP3.LUT R2, R2, 0x40, RZ, 0x3c, !PT ;  /* 0x0000004002027812 */ /* 0x004fca00078e3cff */
[----:B------:R1:W-:Y:S02]  /*20460*/  STL [R1+0xc1c], R2 ;  /* 0x000c1c0201007387 */ /* 0x0003e40000100800 */
.L_x_2:
[----:B------:R-:W2:Y:S01]  /*20470*/  LDL R15, [R1+0xc18] ;  /* 0x000c1800010f7983 */ /* 0x000ea20000100800 */
[----:B------:R-:W-:Y:S01]  /*20480*/  UIADD3 UR5, UR5, 0x1, URZ ;  /* 0x0000000105057890 */ /* 0x000fe2000fffe03f */
[----:B------:R-:W-:-:S04]  /*20490*/  DEPBAR.LE SB0, 0x2 ;  /* 0x000080800000791a */ /* 0x000fc80000000000 */
[----:B------:R-:W3:Y:S01]  /*204a0*/  S2R R12, SR_TID.X ;  /* 0x00000000000c7919 */ /* 0x000ee20000002100 */
[----:B------:R-:W-:-:S03]  /*204b0*/  UISETP.GT.AND UP0, UPT, UR5, 0x1, UPT ;  /* 0x000000010500788c */ /* 0x000fc6000bf04270 */
[----:B------:R-:W-:Y:S01]  /*204c0*/  STL [R1+0x1608], R209 ;  /* 0x001608d101007387 */ /* 0x000fe20000100800 */
[----:B------:R-:W-:-:S03]  /*204d0*/  USEL UR5, UR5, URZ, !UP0 ;  /* 0x0000003f05057287 */ /* 0x000fc6000c000000 */
[----:B------:R-:W-:Y:S03]  /*204e0*/  STL [R1+0x1604], R210 ;  /* 0x001604d201007387 */ /* 0x000fe60000100800 */
[----:B------:R-:W-:Y:S01]  /*204f0*/  IMAD.U32 R252, RZ, RZ, UR5 ;  /* 0x00000005fffc7e24 */ /* 0x000fe2000f8e00ff */
[----:B------:R-:W-:Y:S01]  /*20500*/  STL [R1+0x1600], R211 ;  /* 0x001600d301007387 */ /* 0x000fe20000100800 */
[----:B-1----:R-:W-:-:S03]  /*20510*/  IMAD.U32 R2, RZ, RZ, UR5 ;  /* 0x00000005ff027e24 */ /* 0x002fc6000f8e00ff */
[----:B------:R1:W-:Y:S01]  /*20520*/  STL [R1+0x12bc], R0 ;  /* 0x0012bc0001007387 */ /* 0x0003e20000100800 */
[C---:B---3--:R-:W-:Y:S02]  /*20530*/  LOP3.LUT R13, R12.reuse, 0x1c, RZ, 0xc0, !PT ;  /* 0x0000001c0c0d7812 */ /* 0x048fe400078ec0ff */
[C---:B------:R-:W-:Y:S02]  /*20540*/  LOP3.LUT R3, R12.reuse, 0x3, RZ, 0xc0, !PT ;  /* 0x000000030c037812 */ /* 0x040fe400078ec0ff */
[C---:B------:R-:W-:Y:S02]  /*20550*/  LOP3.LUT R14, R12.reuse, 0x1c, RZ, 0xc0, !PT ;  /* 0x0000001c0c0e7812 */ /* 0x040fe400078ec0ff */
[----:B------:R-:W-:Y:S01]  /*20560*/  LOP3.LUT R12, R12, 0x3, RZ, 0xc0, !PT ;  /* 0x000000030c0c7812 */ /* 0x000fe200078ec0ff */
[----:B------:R-:W-:-:S04]  /*20570*/  IMAD R3, R3, 0x120, R13 ;  /* 0x0000012003037824 */ /* 0x000fc800078e020d */
[----:B------:R-:W-:Y:S01]  /*20580*/  IMAD R12, R12, 0x120, R14 ;  /* 0x000001200c0c7824 */ /* 0x000fe200078e020e */
[----:B------:R-:W-:-:S03]  /*20590*/  LOP3.LUT R3, R3, 0x20, RZ, 0x3c, !PT ;  /* 0x0000002003037812 */ /* 0x000fc600078e3cff */
[----:B------:R-:W-:Y:S01]  /*205a0*/  IMAD R252, R252, 0x4000, R12 ;  /* 0x00004000fcfc7824 */ /* 0x000fe200078e020c */
[----:B------:R-:W-:Y:S01]  /*205b0*/  BAR.SYNC.DEFER_BLOCKING 0x0 ;  /* 0x0000000000007b1d */ /* 0x000fe20000010000 */
[----:B------:R-:W-:Y:S02]  /*205c0*/  IMAD R14, R2, 0x4000, R3 ;  /* 0x00004000020e7824 */ /* 0x000fe400078e0203 */
[----:B------:R-:W-:-:S03]  /*205d0*/  IMAD.U32 R3, RZ, RZ, UR5 ;  /* 0x00000005ff037e24 */ /* 0x000fc6000f8e00ff */
[----:B------:R-:W3:Y:S04]  /*205e0*/  S2R R12, SR_TID.X ;  /* 0x00000000000c7919 */ /* 0x000ee80000002100 */
[----:B------:R-:W-:Y:S04]  /*205f0*/  STL [R1+0x2f0], R14 ;  /* 0x0002f00e01007387 */ /* 0x000fe80000100800 */
[----:B------:R-:W-:Y:S04]  /*20600*/  LDS R68, [R252+0x40000] ;  /* 0x04000000fc447984 */ /* 0x000fe80000000800 */
[----:B------:R-:W-:Y:S01]  /*20610*/  LDS R70, [R252+0x40400] ;  /* 0x04040000fc467984 */ /* 0x000fe20000000800 */
[----:B---3--:R-:W-:-:S02]  /*20620*/  LOP3.LUT R18, R12, 0x1c, RZ, 0xc0, !PT ;  /* 0x0000001c0c127812 */ /* 0x008fc400078ec0ff */
[C---:B------:R-:W-:Y:S01]  /*20630*/  LOP3.LUT R13, R12.reuse, 0x3, RZ, 0xc0, !PT ;  /* 0x000000030c0d7812 */ /* 0x040fe200078ec0ff */
[----:B------:R-:W-:Y:S01]  /*20640*/  LDS R69, [R14+0x40000] ;  /* 0x040000000e457984 */ /* 0x000fe20000000800 */
[C---:B------:R-:W-:Y:S02]  /*20650*/  LOP3.LUT R17, R12.reuse, 0x1c, RZ, 0xc0, !PT ;  /* 0x0000001c0c117812 */ /* 0x040fe400078ec0ff */
[----:B------:R-:W-:Y:S01]  /*20660*/  LOP3.LUT R16, R12, 0x3, RZ, 0xc0, !PT ;  /* 0x000000030c107812 */ /* 0x000fe200078ec0ff */
[----:B------:R-:W-:Y:S01]  /*20670*/  IMAD R13, R13, 0x120, R18 ;  /* 0x000001200d0d7824 */ /* 0x000fe200078e0212 */
[----:B------:R-:W-:Y:S01]  /*20680*/  LDS R71, [R14+0x40400] ;  /* 0x040400000e477984 */ /* 0x000fe20000000800 */
[----:B------:R-:W-:Y:S02]  /*20690*/  IMAD.U32 R12, RZ, RZ, UR5 ;  /* 0x00000005ff0c7e24 */ /* 0x000fe4000f8e00ff */
[----:B------:R-:W-:Y:S01]  /*206a0*/  IMAD R16, R16, 0x120, R17 ;  /* 0x0000012010107824 */ /* 0x000fe200078e0211 */
[----:B------:R-:W-:Y:S01]  /*206b0*/  LOP3.LUT R13, R13, 0x40, RZ, 0x3c, !PT ;  /* 0x000000400d0d7812 */ /* 0x000fe200078e3cff */
[----:B------:R-:W-:Y:S03]  /*206c0*/  LDS R40, [R252+0x40080] ;  /* 0x04008000fc287984 */ /* 0x000fe60000000800 */
[----:B------:R-:W-:Y:S01]  /*206d0*/  LOP3.LUT R16, R16, 0x60, RZ, 0x3c, !PT ;  /* 0x0000006010107812 */ /* 0x000fe200078e3cff */
[----:B------:R-:W-:Y:S01]  /*206e0*/  IMAD R13, R2, 0x4000, R13 ;  /* 0x00004000020d7824 */ /* 0x000fe200078e020d */
[----:B------:R-:W-:Y:S03]  /*206f0*/  LDS R42, [R252+0x40480] ;  /* 0x04048000fc2a7984 */ /* 0x000fe60000000800 */
[----:B-1----:R-:W-:Y:S01]  /*20700*/  IMAD R0, R3, 0x4000, R16 ;  /* 0x0000400003007824 */ /* 0x002fe200078e0210 */
[----:B------:R-:W-:Y:S04]  /*20710*/  LDS R64, [R13+0x40000] ;  /* 0x040000000d407984 */ /* 0x000fe80000000800 */
        /* <DEDUP_REMOVED lines=9> */
[----:B------:R-:W-:Y:S04]  /*207b0*/  STL [R1+0x2f4], R13 ;  /* 0x0002f40d01007387 */ /* 0x000fe80000100800 */
[----:B------:R-:W-:Y:S04]  /*207c0*/  STL [R1+0x2f8], R0 ;  /* 0x0002f80001007387 */ /* 0x000fe80000100800 */
[----:B------:R-:W-:Y:S01]  /*207d0*/  STL [R1+0x15e0], R0 ;  /* 0x0015e00001007387 */ /* 0x000fe20000100800 */
[----:B--2---:R-:W-:-:S05]  /*207e0*/  IMAD R2, R12, 0x20000, R15 ;  /* 0x000200000c027824 */ /* 0x004fca00078e020f */
[----:B------:R-:W1:Y:S04]  /*207f0*/  LDSM.16.M88.4 R28, [R2] ;  /* 0x00000000021c783b */ /* 0x000e680000000200 */
[----:B------:R-:W2:Y:S04]  /*20800*/  LDSM.16.M88.4 R24, [R2+0x2000] ;  /* 0x002000000218783b */ /* 0x000ea80000000200 */
[----:B------:R-:W3:Y:S04]  /*20810*/  LDSM.16.M88.4 R16, [R2+0x6000] ;  /* 0x006000000210783b */ /* 0x000ee80000000200 */
[----:B------:R-:W-:Y:S04]  /*20820*/  LDSM.16.M88.4 R20, [R2+0x4000] ;  /* 0x004000000214783b */ /* 0x000fe80000000200 */
[----:B------:R-:W4:Y:S04]  /*20830*/  LDSM.16.M88.4 R12, [R2+0x8000] ;  /* 0x00800000020c783b */ /* 0x000f280000000200 */
[----:B------:R-:W-:Y:S01]  /*20840*/  LDSM.16.M88.4 R164, [R2+0x1a000] ;  /* 0x01a0000002a4783b */ /* 0x000fe20000000200 */
[-C--:B-1----:R-:W-:Y:S03]  /*20850*/  HMMA.1688.F32.TF32 R152, R68, R28.reuse, R204 ;  /* 0x0000001c4498723c */ /* 0x082fe600000810cc */
[----:B------:R-:W-:Y:S04]  /*20860*/  STL [R1+0x15fc], R31 ;  /* 0x0015fc1f01007387 */ /* 0x000fe80000100800 */
[----:B--2---:R-:W-:Y:S01]  /*20870*/  STL [R1+0x15f4], R26 ;  /* 0x0015f41a01007387 */ /* 0x004fe20000100800 */
[-C--:B------:R-:W-:Y:S03]  /*20880*/  HMMA.1688.F32.TF32 R32, R64, R28.reuse, R32 ;  /* 0x0000001c4020723c */ /* 0x080fe60000081020 */
[----:B------:R-:W-:Y:S04]  /*20890*/  STL [R1+0x15f0], R27 ;  /* 0x0015f01b01007387 */ /* 0x000fe80000100800 */
[----:B---3--:R-:W-:Y:S01]  /*208a0*/  STL [R1+0x15f8], R19 ;  /* 0x0015f81301007387 */ /* 0x008fe20000100800 */
[----:B------:R-:W-:Y:S08]  /*208b0*/  HMMA.1688.F32.TF32 R92, R40, R28, R92 ;  /* 0x0000001c285c723c */ /* 0x000ff0000008105c */
[----:B------:R-:W-:Y:S01]  /*208c0*/  IMAD.MOV.U32 R184, RZ, RZ, R152 ;  /* 0x000000ffffb87224 */ /* 0x000fe200078e0098 */
[----:B------:R-:W-:Y:S01]  /*208d0*/  MOV R210, R154 ;  /* 0x0000009a00d27202 */ /* 0x000fe20000000f00 */
[----:B------:R-:W-:-:S02]  /*208e0*/  IMAD.MOV.U32 R209, RZ, RZ, R153 ;  /* 0x000000ffffd17224 */ /* 0x000fc400078e0099 */
[----:B------:R-:W-:Y:S01]  /*208f0*/  IMAD.MOV.U32 R211, RZ, RZ, R155 ;  /* 0x000000ffffd37224 */ /* 0x000fe200078e009b */
[----:B------:R-:W2:Y:S04]  /*20900*/  LDL.LU.64 R152, [R1+0xe0] ;  /* 0x0000e00001987983 */ /* 0x000ea80000300a00 */
[----:B------:R-:W2:Y:S04]  /*20910*/  LDL.LU.64 R154, [R1+0xe8] ;  /* 0x0000e800019a7983 */ /* 0x000ea80000300a00 */
[----:B------:R-:W-:Y:S04]  /*20920*/  STL.64 [R1+0x120], R32 ;  /* 0x0001202001007387 */ /* 0x000fe80000100a00 */
[----:B------:R1:W-:Y:S02]  /*20930*/  STL.64 [R1+0x128], R34 ;  /* 0x0001282201007387 */ /* 0x0003e40000100a00 */
[----:B-1----:R-:W-:Y:S11]  /*20940*/  HMMA.1688.F32.TF32 R32, R60, R28, R76 ;  /* 0x0000001c3c20723c */ /* 0x002ff6000008104c */
[----:B------:R-:W-:Y:S11]  /*20950*/  @!UPT UIADD3 URZ, URZ, URZ, URZ ;  /* 0x0000003f3f3ff290 */ /* 0x000ff6000fffe03f */
[----:B------:R-:W-:Y:S01]  /*20960*/  @!UPT UIADD3 URZ, URZ, URZ, URZ ;  /* 0x0000003f3f3ff290 */ /* 0x000fe2000fffe03f */
[----:B------:R1:W-:Y:S01]  /*20970*/  STL.64 [R1+0x2c0], R32 ;  /* 0x0002c02001007387 */ /* 0x0003e20000100a00 */
[----:B------:R-:W-:-:S03]  /*20980*/  IMAD.MOV.U32 R29, RZ, RZ, R35 ;  /* 0x000000ffff1d7224 */ /* 0x000fc600078e0023 */
[----:B------:R-:W-:Y:S04]  /*20990*/  STL.64 [R1+0xb0], R92 ;  /* 0x0000b05c01007387 */ /* 0x000fe80000100a00 */
[----:B------:R-:W-:Y:S04]  /*209a0*/  STL.64 [R1+0xb8], R94 ;  /* 0x0000b85e01007387 */ /* 0x000fe80000100a00 */
[----:B------:R3:W-:Y:S04]  /*209b0*/  STL [R1+0x2c8], R34 ;  /* 0x0002c82201007387 */ /* 0x0007e80000100800 */
[----:B-1----:R-:W5:Y:S04]  /*209c0*/  LDL.LU.64 R32, [R1+0x100] ;  /* 0x0001000001207983 */ /* 0x002f680000300a00 */
[----:B---3--:R-:W5:Y:S01]  /*209d0*/  LDL.LU.64 R34, [R1+0x108] ;  /* 0x0001080001227983 */ /* 0x008f620000300a00 */
[-C--:B------:R-:W-:Y:S03]  /*209e0*/  HMMA.1688.F32.TF32 R76, R68, R24.reuse, R196 ;  /* 0x00000018444c723c */ /* 0x080fe600000810c4 */
[----:B------:R-:W-:Y:S05]  /*209f0*/  STL [R1+0x15c4], R29 ;  /* 0x0015c41d01007387 */ /* 0x000fea0000100800 */
[C---:B------:R-:W-:Y:S08]  /*20a00*/  HMMA.1688.F32.TF32 R92, R40.reuse, R24, R136 ;  /* 0x00000018285c723c */ /* 0x040ff00000081088 */
[C---:B----4-:R-:W-:Y:S08]  /*20a10*/  HMMA.1688.F32.TF32 R200, R40.reuse, R12, R148 ;  /* 0x0000000c28c8723c */ /* 0x050ff00000081094 */
[----:B------:R-:W-:Y:S01]  /*20a20*/  IMAD.MOV.U32 R31, RZ, RZ, R76 ;  /* 0x000000ffff1f7224 */ /* 0x000fe200078e004c */
[----:B------:R-:W-:Y:S01]  /*20a30*/  HMMA.1688.F32.TF32 R248, R40, R16, R144 ;  /* 0x0000001028f8723c */ /* 0x000fe20000081090 */
[----:B------:R-:W-:-:S02]  /*20a40*/  IMAD.MOV.U32 R19, RZ, RZ, R77 ;  /* 0x000000ffff137224 */ /* 0x000fc400078e004d */
[----:B------:R-:W-:Y:S02]  /*20a50*/  IMAD.MOV.U32 R26, RZ, RZ, R78 ;  /* 0x000000ffff1a7224 */ /* 0x000fe400078e004e */
[----:B------:R-:W-:-:S03]  /*20a60*/  IMAD.MOV.U32 R27, RZ, RZ, R79 ;  /* 0x000000ffff1b7224 */ /* 0x000fc600078e004f */
[----:B------:R-:W-:Y:S01]  /*20a70*/  HMMA.1688.F32.TF32 R76, R64, R24, R96 ;  /* 0x00000018404c723c */ /* 0x000fe20000081060 */
[----:B------:R-:W-:Y:S11]  /*20a80*/  LDSM.16.M88.4 R96, [R2+0x12000] ;  /* 0x012000000260783b */ /* 0x000ff60000000200 */
[----:B------:R-:W-:Y:S11]  /*20a90*/  @!UPT UIADD3 URZ, URZ, URZ, URZ ;  /* 0x0000003f3f3ff290 */ /* 0x000ff6000fffe03f */
[----:B------:R-:W-:Y:S01]  /*20aa0*/  STL.64 [R1+0x110], R76 ;  /* 0x0001104c01007387 */ /* 0x000fe20000100a00 */
[----:B------:R-:W-:-:S03]  /*20ab0*/  IMAD.MOV.U32 R0, RZ, RZ, R79 ;  /* 0x000000ffff007224 */ /* 0x000fc600078e004f */
[----:B------:R1:W-:Y:S04]  /*20ac0*/  STL [R1+0x118], R78 ;  /* 0x0001184e01007387 */ /* 0x0003e80000100800 */
[----:B------:R-:W-:Y:S01]  /*20ad0*/  STL [R1+0x15e4], R0 ;  /* 0x0015e40001007387 */ /* 0x000fe20000100800 */
[----:B-1----:R-:W-:Y:S08]  /*20ae0*/  HMMA.1688.F32.TF32 R76, R60, R24, R84 ;  /* 0x000000183c4c723c */ /* 0x002ff00000081054 */
[----:B------:R-:W-:Y:S01]  /*20af0*/  HMMA.1688.F32.TF32 R84, R64, R20, R100 ;  /* 0x000000144054723c */ /* 0x000fe20000081064 */
[----:B------:R-:W-:Y:S11]  /*20b00*/  LDSM.16.M88.4 R100, [R2+0x10000] ;  /* 0x010000000264783b */ /* 0x000ff60000000200 */
[----:B------:R-:W-:Y:S03]  /*20b10*/  @!UPT UIADD3 URZ, URZ, URZ, URZ ;  /* 0x0000003f3f3ff290 */ /* 0x000fe6000fffe03f */
[----:B------:R-:W-:Y:S01]  /*20b20*/  STL [R1+0x2b0], R76 ;  /* 0x0002b04c01007387 */ /* 0x000fe20000100800 */
[----:B------:R-:W-:-:S03]  /*20b30*/  IMAD.MOV.U32 R29, RZ, RZ, R77 ;  /* 0x000000ffff1d7224 */ /* 0x000fc600078e004d */
[----:B------:R-:W-:Y:S04]  /*20b40*/  STL.64 [R1+0x90], R92 ;  /* 0x0000905c01007387 */ /* 0x000fe80000100a00 */
[----:B------:R-:W-:Y:S04]  /*20b50*/  STL.64 [R1+0x98], R94 ;  /* 0x0000985e01007387 */ /* 0x000fe80000100a00 */
[----:B------:R1:W-:Y:S04]  /*20b60*/  STL.64 [R1+0x2b8], R78 ;  /* 0x0002b84e01007387 */ /* 0x0003e80000100a00 */
[----:B------:R-:W-:Y:S04]  /*20b70*/  STL [R1+0x15c8], R29 ;  /* 0x0015c81d01007387 */ /* 0x000fe80000100800 */
[----:B------:R-:W-:Y:S01]  /*20b80*/  LDSM.16.M88.4 R92, [R2+0x14000] ;  /* 0x01400000025c783b */ /* 0x000fe20000000200 */
[-C--:B-1----:R-:W-:Y:S11]  /*20b90*/  HMMA.1688.F32.TF32 R76, R68, R20.reuse, R192 ;  /* 0x00000014444c723c */ /* 0x082ff600000810c0 */
[----:B------:R-:W-:Y:S11]  /*20ba0*/  @!UPT UIADD3 URZ, URZ, URZ, URZ ;  /* 0x0000003f3f3ff290 */ /* 0x000ff6000fffe03f */
[----:B------:R-:W-:Y:S02]  /*20bb0*/  @!UPT UIADD3 URZ, URZ, URZ, URZ ;  /* 0x0000003f3f3ff290 */ /* 0x000fe4000fffe03f */
[----:B------:R-:W-:Y:S02]  /*20bc0*/  IMAD.MOV.U32 R195, RZ, RZ, R76 ;  /* 0x000000ffffc37224 */ /* 0x000fe400078e004c */
[----:B------:R-:W-:Y:S02]  /*20bd0*/  IMAD.MOV.U32 R194, RZ, RZ, R77 ;  /* 0x000000ffffc27224 */ /* 0x000fe400078e004d */
[----:B------:R-:W-:Y:S02]  /*20be0*/  IMAD.MOV.U32 R193, RZ, RZ, R78 ;  /* 0x000000ffffc17224 */ /* 0x000fe400078e004e */
[----:B------:R-:W-:Y:S02]  /*20bf0*/  IMAD.MOV.U32 R192, RZ, RZ, R79 ;  /* 0x000000ffffc07224 */ /* 0x000fe400078e004f */
[----:B------:R-:W-:Y:S11]  /*20c00*/  HMMA.1688.F32.TF32 R76, R40, R20, R140 ;  /* 0x00000014284c723c */ /* 0x000ff6000008108c */
[----:B------:R-:W-:Y:S11]  /*20c10*/  @!UPT UIADD3 URZ, URZ, URZ, URZ ;  /* 0x0000003f3f3ff290 */ /* 0x000ff6000fffe03f */
[----:B------:R-:W-:Y:S01]  /*20c20*/  @!UPT UIADD3 URZ, URZ, URZ, URZ ;  /* 0x0000003f3f3ff290 */ /* 0x000fe2000fffe03f */
[----:B------:R-:W-:Y:S01]  /*20c30*/  STL.64 [R1+0x50], R76 ;  /* 0x0000504c01007387 */ /* 0x000fe20000100a00 */
[----:B------:R-:W-:-:S03]  /*20c40*/  IMAD.MOV.U32 R0, RZ, RZ, R79 ;  /* 0x000000ffff007224 */ /* 0x000fc600078e004f */
[----:B------:R-:W-:Y:S04]  /*20c50*/  STL.64 [R1+0xf0], R84 ;  /* 0x0000f05401007387 */ /* 0x000fe80000100a00 */
[----:B------:R-:W-:Y:S04]  /*20c60*/  STL.64 [R1+0xf8], R86 ;  /* 0x0000f85601007387 */ /* 0x000fe80000100a00 */
[----:B------:R1:W-:Y:S04]  /*20c70*/  STL [R1+0x58], R78 ;  /* 0x0000584e01007387 */ /* 0x0003e80000100800 */
[----:B------:R3:W-:Y:S04]  /*20c80*/  STL.64 [R1+0x15e8], R22 ;  /* 0x0015e81601007387 */ /* 0x0007e80000100a00 */
[----:B------:R-:W-:Y:S01]  /*20c90*/  LDSM.16.M88.4 R84, [R2+0x18000] ;  /* 0x018000000254783b */ /* 0x000fe20000000200 */
[C---:B-1----:R-:W-:Y:S03]  /*20ca0*/  HMMA.1688.F32.TF32 R76, R60.reuse, R20, R88 ;  /* 0x000000143c4c723c */ /* 0x042fe60000081058 */
[----:B------:R-:W1:Y:S05]  /*20cb0*/  LDSM.16.M88.4 R88, [R2+0x16000] ;  /* 0x016000000258783b */ /* 0x000e6a0000000200 */
[-C--:B---3--:R-:W-:Y:S01]  /*20cc0*/  HMMA.1688.F32.TF32 R20, R60, R16.reuse, R80 ;  /* 0x000000103c14723c */ /* 0x088fe20000081050 */
[----:B------:R-:W-:Y:S11]  /*20cd0*/  LDSM.16.M88.4 R80, [R2+0xa000] ;  /* 0x00a000000250783b */ /* 0x000ff60000000200 */
[----:B------:R-:W-:Y:S03]  /*20ce0*/  @!UPT UIADD3 URZ, URZ, URZ, URZ ;  /* 0x0000003f3f3ff290 */ /* 0x000fe6000fffe03f */
[----:B------:R-:W-:Y:S04]  /*20cf0*/  STL.64 [R1+0x260], R76 ;  /* 0x0002604c01007387 */ /* 0x000fe80000100a00 */
[----:B------:R3:W-:Y:S05]  /*20d00*/  STL.64 [R1+0x268], R78 ;  /* 0x0002684e01007387 */ /* 0x0007ea0000100a00 */
[----:B------:R-:W-:Y:S01]  /*20d10*/  IMAD.MOV.U32 R29, RZ, RZ, R23 ;  /* 0x000000ffff1d7224 */ /* 0x000fe200078e0017 */
[-C--:B---3--:R-:W-:Y:S01]  /*20d20*/  HMMA.1688.F32.TF32 R76, R64, R16.reuse, R104 ;  /* 0x00000010404c723c */ /* 0x088fe20000081068 */
[----:B------:R-:W-:Y:S07]  /*20d30*/  LDSM.16.M88.4 R104, [R2+0xe000] ;  /* 0x00e000000268783b */ /* 0x000fee0000000200 */
[----:B--2---:R-:W-:Y:S11]  /*20d40*/  HMMA.1688.F32.TF32 R204, R68, R16, R152 ;  /* 0x0000001044cc723c */ /* 0x004ff60000081098 */
[----:B------:R-:W-:Y:S04]  /*20d50*/  @!UPT UIADD3 URZ, URZ, URZ, URZ ;  /* 0x0000003f3f3ff290 */ /* 0x000fe8000fffe03f */
[----:B------:R-:W-:Y:S04]  /*20d60*/  STL.64 [R1+0xc0], R76 ;  /* 0x0000c04c01007387 */ /* 0x000fe80000100a00 */
[----:B------:R-:W-:Y:S04]  /*20d70*/  STL.64 [R1+0xc8], R78 ;  /* 0x0000c84e01007387 */ /* 0x000fe80000100a00 */
[----:B------:R-:W-:Y:S04]  /*20d80*/  STL.64 [R1+0x250], R20 ;  /* 0x0002501401007387 */ /* 0x000fe80000100a00 */
[----:B------:R2:W-:Y:S04]  /*20d90*/  STL [R1+0x258], R22 ;  /* 0x0002581601007387 */ /* 0x0005e80000100800 */
[----:B------:R-:W-:Y:S04]  /*20da0*/  STL [R1+0x15d4], R29 ;  /* 0x0015d41d01007387 */ /* 0x000fe80000100800 */
[----:B------:R-:W-:Y:S01]  /*20db0*/  LDSM.16.M88.4 R76, [R2+0xc000] ;  /* 0x00c00000024c783b */ /* 0x000fe20000000200 */
[-C--:B--2---:R-:W-:Y:S03]  /*20dc0*/  HMMA.1688.F32.TF32 R20, R60, R12.reuse, R72 ;  /* 0x0000000c3c14723c */ /* 0x084fe60000081048 */
[----:B------:R-:W2:Y:S05]  /*20dd0*/  LDSM.16.M88.4 R72, [R2+0x1c000] ;  /* 0x01c000000248783b */ /* 0x000eaa0000000200 */
[-C--:B-----5:R-:W-:Y:S11]  /*20de0*/  HMMA.1688.F32.TF32 R196, R68, R12.reuse, R32 ;  /* 0x0000000c44c4723c */ /* 0x0a0ff60000081020 */
[----:B------:R-:W-:Y:S05]  /*20df0*/  @!UPT UIADD3 URZ, URZ, URZ, URZ ;  /* 0x0000003f3f3ff290 */ /* 0x000fea000fffe03f */
[----:B------:R-:W-:Y:S02]  /*20e00*/  IMAD.MOV.U32 R28, RZ, RZ, R20 ;  /* 0x000000ffff1c7224 */ /* 0x000fe400078e0014 */
[----:B------:R-:W-:Y:S02]  /*20e10*/  IMAD.MOV.U32 R25, RZ, RZ, R21 ;  /* 0x000000ffff197224 */ /* 0x000fe400078e0015 */
[----:B------:R-:W-:Y:S01]  /*20e20*/  IMAD.MOV.U32 R24, RZ, RZ, R22 ;  /* 0x000000ffff187224 */ /* 0x000fe200078e0016 */
[C---:B------:R-:W-:Y:S01]  /*20e30*/  HMMA.1688.F32.TF32 R32, R64.reuse, R12, R108 ;  /* 0x0000000c4020723c */ /* 0x040fe2000008106c */
[----:B------:R-:W-:Y:S11]  /*20e40*/  IMAD.MOV.U32 R3, RZ, RZ, R23 ;  /* 0x000000ffff037224 */ /* 0x000ff600078e0017 */
[----:B------:R-:W-:Y:S11]  /*20e50*/  @!UPT UIADD3 URZ, URZ, URZ, URZ ;  /* 0x0000003f3f3ff290 */ /* 0x000ff6000fffe03f */
[----:B------:R-:W-:Y:S04]  /*20e60*/  STL.64 [R1+0xa0], R32 ;  /* 0x0000a02001007387 */ /* 0x000fe80000100a00 */
[----:B------:R-:W-:Y:S04]  /*20e70*/  STL.64 [R1+0xa8], R34 ;  /* 0x0000a82201007387 */ /* 0x000fe80000100a00 */
[----:B------:R-:W3:Y:S04]  /*20e80*/  LDL.LU.64 R148, [R1+0x1d0] ;  /* 0x0001d00001947983 */ /* 0x000ee80000300a00 */
[----:B------:R-:W3:Y:S04]  /*20e90*/  LDL.LU.64 R150, [R1+0x1d8] ;  /* 0x0001d80001967983 */ /* 0x000ee80000300a00 */
[----:B------:R-:W4:Y:S04]  /*20ea0*/  LDL.LU.64 R152, [R1+0x1c0] ;  /* 0x0001c00001987983 */ /* 0x000f280000300a00 */
[----:B------:R-:W4:Y:S04]  /*20eb0*/  LDL.LU.64 R154, [R1+0x1c8] ;  /* 0x0001c800019a7983 */ /* 0x000f280000300a00 */
[----:B------:R-:W5:Y:S04]  /*20ec0*/  LDL.LU.64 R156, [R1+0x1b0] ;  /* 0x0001b000019c7983 */ /* 0x000f680000300a00 */
        /* <DEDUP_REMOVED lines=17> */
[----:B------:R-:W-:Y:S04]  /*20fe0*/  STL [R1+0x15dc], R3 ;  /* 0x0015dc0301007387 */ /* 0x000fe80000100800 */
[----:B------:R-:W-:Y:S04]  /*20ff0*/  STL [R1+0x15d8], R24 ;  /* 0x0015d81801007387 */ /* 0x000fe80000100800 */
[----:B------:R-:W-:Y:S04]  /*21000*/  STL [R1+0x15d0], R25 ;  /* 0x0015d01901007387 */ /* 0x000fe80000100800 */
[----:B------:R-:W-:Y:S04]  /*21010*/  STL [R1+0x15cc], R28 ;  /* 0x0015cc1c01007387 */ /* 0x000fe80000100800 */
[----:B------:R-:W-:Y:S04]  /*21020*/  STL [R1+0x14c8], R2 ;  /* 0x0014c80201007387 */ /* 0x000fe80000100800 */
[----:B------:R-:W5:Y:S04]  /*21030*/  LDL.LU.64 R180, [R1+0x1f0] ;  /* 0x0001f00001b47983 */ /* 0x000f680000300a00 */
[----:B------:R-:W5:Y:S04]  /*21040*/  LDL.LU.64 R182, [R1+0x1f8] ;  /* 0x0001f80001b67983 */ /* 0x000f680000300a00 */
[----:B------:R-:W2:Y:S01]  /*21050*/  LDSM.16.M88.4 R32, [R2+0x1e000] ;  /* 0x01e000000220783b */ /* 0x000ea20000000200 */
[C---:B-1----:R-:W-:Y:S08]  /*21060*/  HMMA.1688.F32.TF32 R244, R64.reuse, R88, R48 ;  /* 0x0000005840f4723c */ /* 0x042ff00000081030 */
[C---:B------:R-:W-:Y:S08]  /*21070*/  HMMA.1688.F32.TF32 R56, R64.reuse, R84, R56 ;  /* 0x000000544038723c */ /* 0x040ff00000081038 */
[C---:B------:R-:W-:Y:S08]  /*21080*/  HMMA.1688.F32.TF32 R44, R64.reuse, R164, R44 ;  /* 0x000000a4402c723c */ /* 0x040ff0000008102c */
[C---:B--2---:R-:W-:Y:S08]  /*21090*/  HMMA.1688.F32.TF32 R52, R64.reuse, R72, R52 ;  /* 0x000000484034723c */ /* 0x044ff00000081034 */
[----:B------:R-:W-:Y:S08]  /*210a0*/  HMMA.1688.F32.TF32 R36, R64, R32, R36 ;  /* 0x000000204024723c */ /* 0x000ff00000081024 */
[-C--:B------:R-:W-:Y:S01]  /*210b0*/  HMMA.1688.F32.TF32 R48, R60, R80.reuse, R8 ;  /* 0x000000503c30723c */ /* 0x080fe20000081008 */
[----:B------:R-:W-:Y:S04]  /*210c0*/  LDS R8, [R252+0x40800] ;  /* 0x04080000fc087984 */ /* 0x000fe80000000800 */
[----:B------:R-:W-:Y:S03]  /*210d0*/  LDS R10, [R252+0x40c00] ;  /* 0x040c0000fc0a7984 */ /* 0x000fe60000000800 */
[C---:B---3--:R-:W-:Y:S08]  /*210e0*/  HMMA.1688.F32.TF32 R148, R68.reuse, R80, R148 ;  /* 0x000000504494723c */ /* 0x048ff00000081094 */
[C---:B----4-:R-:W-:Y:S08]  /*210f0*/  HMMA.1688.F32.TF32 R152, R68.reuse, R76, R152 ;  /* 0x0000004c4498723c */ /* 0x050ff00000081098 */
[C---:B-----5:R-:W-:Y:S08]  /*21100*/  HMMA.1688.F32.TF32 R156, R68.reuse, R104, R156 ;  /* 0x00000068449c723c */ /* 0x060ff0000008109c */
[C---:B------:R-:W-:Y:S08]  /*21110*/  HMMA.1688.F32.TF32 R160, R68.reuse, R100, R160 ;  /* 0x0000006444a0723c */ /* 0x040ff000000810a0 */
[C---:B------:R-:W-:Y:S08]  /*21120*/  HMMA.1688.F32.TF32 R168, R68.reuse, R96, R168 ;  /* 0x0000006044a8723c */ /* 0x040ff000000810a8 */
[C---:B------:R-:W-:Y:S08]  /*21130*/  HMMA.1688.F32.TF32 R172, R68.reuse, R92, R172 ;  /* 0x0000005c44ac723c */ /* 0x040ff000000810ac */
[C---:B------:R-:W-:Y:S08]  /*21140*/  HMMA.1688.F32.TF32 R108, R68.reuse, R88, R108 ;  /* 0x00000058446c723c */ /* 0x040ff0000008106c */
[C---:B------:R-:W-:Y:S08]  /*21150*/  HMMA.1688.F32.TF32 R136, R68.reuse, R84, R136 ;  /* 0x000000544488723c */ /* 0x040ff00000081088 */
[C---:B------:R-:W-:Y:S08]  /*21160*/  HMMA.1688.F32.TF32 R140, R68.reuse, R164, R140 ;  /* 0x000000a4448c723c */ /* 0x040ff0000008108c */
[C---:B------:R-:W-:Y:S08]  /*21170*/  HMMA.1688.F32.TF32 R144, R68.reuse, R72, R144 ;  /* 0x000000484490723c */ /* 0x040ff00000081090 */
[----:B------:R-:W-:Y:S08]  /*21180*/  HMMA.1688.F32.TF32 R68, R68, R32, R20 ;  /* 0x000000204444723c */ /* 0x000ff00000081014 */
[C---:B------:R-:W-:Y:S08]  /*21190*/  HMMA.1688.F32.TF32 R20, R64.reuse, R80, R112 ;  /* 0x000000504014723c */ /* 0x040ff00000081070 */
[C---:B------:R-:W-:Y:S08]  /*211a0*/  HMMA.1688.F32.TF32 R112, R64.reuse, R76, R116 ;  /* 0x0000004c4070723c */ /* 0x040ff00000081074 */
[C---:B------:R-:W-:Y:S07]  /*211b0*/  HMMA.1688.F32.TF32 R116, R64.reuse, R104, R120 ;  /* 0x000000684074723c */ /* 0x040fee0000081078 */
[----:B------:R-:W-:Y:S04]  /*211c0*/  STL.64 [R1+0x70], R20 ;  /* 0x0000701401007387 */ /* 0x000fe80000100a00 */
[----:B------:R-:W-:Y:S04]  /*211d0*/  STL.64 [R1+0x78], R22 ;  /* 0x0000781601007387 */ /* 0x000fe80000100a00 */
[----:B------:R-:W-:Y:S04]  /*211e0*/  STL.64 [R1+0x60], R112 ;  /* 0x0000607001007387 */ /* 0x000fe80000100a00 */
[----:B------:R1:W-:Y:S02]  /*211f0*/  STL.64 [R1+0x68], R114 ;  /* 0x0000687201007387 */ /* 0x0003e40000100a00 */
[C---:B-1----:R-:W-:Y:S02]  /*21200*/  HMMA.1688.F32.TF32 R112, R64.reuse, R100, R124 ;  /* 0x000000644070723c */ /* 0x042fe4000008107c */
[----:B------:R-:W-:Y:S04]  /*21210*/  STL.64 [R1+0x40], R116 ;  /* 0x0000407401007387 */ /* 0x000fe80000100a00 */
[----:B------:R1:W-:Y:S02]  /*21220*/  STL.64 [R1+0x48], R118 ;  /* 0x0000487601007387 */ /* 0x0003e40000100a00 */
[----:B-1----:R-:W-:Y:S11]  /*21230*/  HMMA.1688.F32.TF32 R116, R64, R96, R128 ;  /* 0x000000604074723c */ /* 0x002ff60000081080 */
[----:B------:R-:W-:Y:S04]  /*21240*/  @!UPT UIADD3 URZ, URZ, URZ, URZ ;  /* 0x0000003f3f3ff290 */ /* 0x000fe8000fffe03f */
[----:B------:R-:W-:Y:S01]  /*21250*/  STL.64 [R1+0x30], R112 ;  /* 0x0000307001007387 */ /* 0x000fe20000100a00 */
[----:B------:R-:W-:-:S03]  /*21260*/  IMAD.MOV.U32 R3, RZ, RZ, R115 ;  /* 0x000000ffff037224 */ /* 0x000fc600078e0073 */
[----:B------:R1:W-:Y:S02]  /*21270*/  STL [R1+0x38], R114 ;  /* 0x0000387201007387 */ /* 0x0003e40000100800 */
[----:B-1----:R-:W-:Y:S02]  /*21280*/  HMMA.1688.F32.TF32 R112, R64, R92, R132 ;  /* 0x0000005c4070723c */ /* 0x002fe40000081084 */
[----:B------:R1:W-:Y:S04]  /*21290*/  STL.64 [R1+0x20], R116 ;  /* 0x0000207401007387 */ /* 0x0003e80000100a00 */
[----:B------:R2:W-:Y:S02]  /*212a0*/  STL.64 [R1+0x28], R118 ;  /* 0x0000287601007387 */ /* 0x0005e40000100a00 */
[----:B------:R-:W-:Y:S01]  /*212b0*/  HMMA.1688.F32.TF32 R64, R40, R80, R180 ;  /* 0x000000502840723c */ /* 0x000fe200000810b4 */
[----:B------:R-:W-:Y:S11]  /*212c0*/  IMAD.MOV.U32 R21, RZ, RZ, R184 ;  /* 0x000000ffff157224 */ /* 0x000ff600078e00b8 */
[----:B------:R-:W-:Y:S04]  /*212d0*/  @!UPT UIADD3 URZ, URZ, URZ, URZ ;  /* 0x0000003f3f3ff290 */ /* 0x000fe8000fffe03f */
[----:B------:R-:W-:Y:S01]  /*212e0*/  MOV R24, R112 ;  /* 0x0000007000187202 */ /* 0x000fe20000000f00 */
[----:B------:R-:W-:Y:S02]  /*212f0*/  IMAD.MOV.U32 R29, RZ, RZ, R113 ;  /* 0x000000ffff1d7224 */ /* 0x000fe400078e0071 */
[----:B------:R-:W-:Y:S01]  /*21300*/  IMAD.MOV.U32 R25, RZ, RZ, R114 ;  /* 0x000000ffff197224 */ /* 0x000fe200078e0072 */
[----:B------:R-:W3:Y:S01]  /*21310*/  LDL.LU.64 R112, [R1+0x200] ;  /* 0x0002000001707983 */ /* 0x000ee20000300a00 */
[----:B------:R-:W-:-:S03]  /*21320*/  IMAD.MOV.U32 R28, RZ, RZ, R115 ;  /* 0x000000ffff1c7224 */ /* 0x000fc600078e0073 */
[----:B------:R-:W3:Y:S04]  /*21330*/  LDL.LU.64 R114, [R1+0x208] ;  /* 0x0002080001727983 */ /* 0x000ee80000300a00 */
[----:B------:R-:W4:Y:S04]  /*21340*/  LDL.LU.64 R124, [R1+0x290] ;  /* 0x00029000017c7983 */ /* 0x000f280000300a00 */
[----:B------:R-:W4:Y:S04]  /*21350*/  LDL.LU.64 R126, [R1+0x298] ;  /* 0x00029800017e7983 */ /* 0x000f280000300a00 */
[----:B-1----:R-:W5:Y:S04]  /*21360*/  LDL.LU.64 R116, [R1+0x280] ;  /* 0x0002800001747983 */ /* 0x002f680000300a00 */
[----:B--2---:R-:W5:Y:S04]  /*21370*/  LDL.LU.64 R118, [R1+0x288] ;  /* 0x0002880001767983 */ /* 0x004f680000300a00 */
[----:B------:R-:W2:Y:S04]  /*21380*/  LDL.LU.64 R180, [R1+0x270] ;  /* 0x0002700001b47983 */ /* 0x000ea80000300a00 */
[----:B------:R-:W2:Y:S04]  /*21390*/  LDL.LU.64 R182, [R1+0x278] ;  /* 0x0002780001b67983 */ /* 0x000ea80000300a00 */
[----:B------:R-:W2:Y:S04]  /*213a0*/  LDL.LU.64 R184, [R1+0x240] ;  /* 0x0002400001b87983 */ /* 0x000ea80000300a00 */
[----:B------:R-:W2:Y:S04]  /*213b0*/  LDL.LU.64 R186, [R1+0x248] ;  /* 0x0002480001ba7983 */ /* 0x000ea80000300a00 */
[----:B------:R-:W2:Y:S04]  /*213c0*/  LDL.LU.64 R120, [R1+0x230] ;  /* 0x0002300001787983 */ /* 0x000ea80000300a00 */
[----:B------:R-:W2:Y:S01]  /*213d0*/  LDL.LU.64 R122, [R1+0x238] ;  /* 0x00023800017a7983 */ /* 0x000ea20000300a00 */
[----:B------:R-:W-:-:S03]  /*213e0*/  IMAD.MOV.U32 R20, RZ, RZ, R21 ;  /* 0x000000ffff147224 */ /* 0x000fc600078e0015 */
[----:B------:R-:W2:Y:S01]  /*213f0*/  LDL.LU.64 R128, [R1+0x220] ;  /* 0x0002200001807983 */ /* 0x000ea20000300a00 */
[----:B------:R-:W-:-:S03]  /*21400*/  IMAD.MOV.U32 R21, RZ, RZ, R209 ;  /* 0x000000ffff157224 */ /* 0x000fc600078e00d1 */
[----:B------:R-:W2:Y:S01]  /*21410*/  LDL.LU.64 R130, [R1+0x228] ;  /* 0x0002280001827983 */ /* 0x000ea20000300a00 */
[----:B------:R-:W-:-:S03]  /*21420*/  IMAD.MOV.U32 R22, RZ, RZ, R210 ;  /* 0x000000ffff167224 */ /* 0x000fc600078e00d2 */
[----:B------:R-:W2:Y:S01]  /*21430*/  LDL.LU.64 R132, [R1+0x210] ;  /* 0x0002100001847983 */ /* 0x000ea20000300a00 */
[----:B------:R-:W-:-:S03]  /*21440*/  IMAD.MOV.U32 R23, RZ, RZ, R211 ;  /* 0x000000ffff177224 */ /* 0x000fc600078e00d3 */
[----:B------:R-:W2:Y:S04]  /*21450*/  LDL.LU.64 R134, [R1+0x218] ;  /* 0x0002180001867983 */ /* 0x000ea80000300a00 */
[----:B------:R-:W2:Y:S04]  /*21460*/  LDL R81, [R1+0x2f0] ;  /* 0x0002f00001517983 */ /* 0x000ea80000100800 */
[----:B------:R-:W3:Y:S04]  /*21470*/  LDL.LU R209, [R1+0x1608] ;  /* 0x0016080001d17983 */ /* 0x000ee80000300800 */
[----:B------:R-:W3:Y:S04]  /*21480*/  LDL.LU R210, [R1+0x1604] ;  /* 0x0016040001d27983 */ /* 0x000ee80000300800 */
[----:B------:R-:W3:Y:S01]  /*21490*/  LDL.LU R211, [R1+0x1600] ;  /* 0x0016000001d37983 */ /* 0x000ee20000300800 */
[C---:B------:R-:W-:Y:S08]  /*214a0*/  HMMA.1688.F32.TF32 R4, R60.reuse, R76, R4 ;  /* 0x0000004c3c04723c */ /* 0x040ff00000081004 */
[C---:B------:R-:W-:Y:S08]  /*214b0*/  HMMA.1688.F32.TF32 R240, R60.reuse, R104, R240 ;  /* 0x000000683cf0723c */ /* 0x040ff000000810f0 */
[C---:B------:R-:W-:Y:S08]  /*214c0*/  HMMA.1688.F32.TF32 R236, R60.reuse, R100, R236 ;  /* 0x000000643cec723c */ /* 0x040ff000000810ec */
[C---:B------:R-:W-:Y:S08]  /*214d0*/  HMMA.1688.F32.TF32 R232, R60.reuse, R96, R232 ;  /* 0x000000603ce8723c */ /* 0x040ff000000810e8 */
[C---:B------:R-:W-:Y:S08]  /*214e0*/  HMMA.1688.F32.TF32 R228, R60.reuse, R92, R228 ;  /* 0x0000005c3ce4723c */ /* 0x040ff000000810e4 */
[C---:B------:R-:W-:Y:S08]  /*214f0*/  HMMA.1688.F32.TF32 R224, R60.reuse, R88, R224 ;  /* 0x000000583ce0723c */ /* 0x040ff000000810e0 */
[C---:B------:R-:W-:Y:S08]  /*21500*/  HMMA.1688.F32.TF32 R220, R60.reuse, R84, R220 ;  /* 0x000000543cdc723c */ /* 0x040ff000000810dc */
[C---:B------:R-:W-:Y:S08]  /*21510*/  HMMA.1688.F32.TF32 R216, R60.reuse, R164, R216 ;  /* 0x000000a43cd8723c */ /* 0x040ff000000810d8 */
[C---:B------:R-:W-:Y:S01]  /*21520*/  HMMA.1688.F32.TF32 R212, R60.reuse, R72, R212 ;  /* 0x000000483cd4723c */ /* 0x040fe200000810d4 */
[----:B--2---:R-:W-:Y:S04]  /*21530*/  LDS R9, [R81+0x40800] ;  /* 0x0408000051097984 */ /* 0x004fe80000000800 */
[----:B------:R-:W1:Y:S03]  /*21540*/  LDS R11, [R81+0x40c00] ;  /* 0x040c0000510b7984 */ /* 0x000e660000000800 */
[----:B---3--:R-:W-:Y:S07]  /*21550*/  HMMA.1688.F32.TF32 R208, R60, R32, R208 ;  /* 0x000000203cd0723c */ /* 0x008fee00000810d0 */
[----:B------:R-:W-:-:S02]  /*21560*/  IMAD.MOV.U32 R60, RZ, RZ, R31 ;  /* 0x000000ffff3c7224 */ /* 0x000fc400078e001f */
[----:B------:R-:W1:Y:S01]  /*21570*/  LDL.LU R31, [R1+0x15fc] ;  /* 0x0015fc00011f7983 */ /* 0x000e620000300800 */
[----:B------:R-:W-:Y:S01]  /*21580*/  IMAD.MOV.U32 R61, RZ, RZ, R19 ;  /* 0x000000ffff3d7224 */ /* 0x000fe200078e0013 */
[----:B------:R-:W-:Y:S01]  /*21590*/  HMMA.1688.F32.TF32 R120, R40, R88, R120 ;  /* 0x000000582878723c */ /* 0x000fe20000081078 */
[----:B------:R-:W-:Y:S01]  /*215a0*/  IMAD.MOV.U32 R62, RZ, RZ, R26 ;  /* 0x000000ffff3e7224 */ /* 0x000fe200078e001a */
[----:B------:R-:W2:Y:S01]  /*215b0*/  LDL.LU R19, [R1+0x15f8] ;  /* 0x0015f80001137983 */ /* 0x000ea20000300800 */
[----:B------:R-:W-:-:S03]  /*215c0*/  IMAD.MOV.U32 R63, RZ, RZ, R27 ;  /* 0x000000ffff3f7224 */ /* 0x000fc600078e001b */
[----:B------:R-:W2:Y:S04]  /*215d0*/  LDL.LU R26, [R1+0x15f4] ;  /* 0x0015f400011a7983 */ /* 0x000ea80000300800 */
[----:B------:R-:W2:Y:S01]  /*215e0*/  LDL.LU R27, [R1+0x15f0] ;  /* 0x0015f000011b7983 */ /* 0x000ea20000300800 */
[----:B-1----:R-:W-:Y:S11]  /*215f0*/  HMMA.1688.F32.TF32 R20, R8, R30, R20 ;  /* 0x0000001e0814723c */ /* 0x002ff60000081014 */
[----:B------:R-:W-:Y:S11]  /*21600*/  @!UPT UIADD3 URZ, URZ, URZ, URZ ;  /* 0x0000003f3f3ff290 */ /* 0x000ff6000fffe03f */
[----:B------:R-:W-:Y:S02]  /*21610*/  @!UPT UIADD3 URZ, URZ, URZ, URZ ;  /* 0x0000003f3f3ff290 */ /* 0x000fe4000fffe03f */
[----:B------:R-:W-:Y:S02]  /*21620*/  IMAD.MOV.U32 R89, RZ, RZ, R22 ;  /* 0x000000ffff597224 */ /* 0x000fe400078e0016 */
[----:B------:R-:W-:Y:S02]  /*21630*/  IMAD.MOV.U32 R88, RZ, RZ, R23 ;  /* 0x000000ffff587224 */ /* 0x000fe400078e0017 */
[----:B------:R-:W3:Y:S01]  /*21640*/  LDL.LU.64 R22, [R1+0x15e8] ;  /* 0x0015e80001167983 */ /* 0x000ee20000300a00 */
[C---:B------:R-:W-:Y:S08]  /*21650*/  HMMA.1688.F32.TF32 R112, R40.reuse, R76, R112 ;  /* 0x0000004c2870723c */ /* 0x040ff00000081070 */
[C---:B----4-:R-:W-:Y:S08]  /*21660*/  HMMA.1688.F32.TF32 R124, R40.reuse, R104, R124 ;  /* 0x00000068287c723c */ /* 0x050ff0000008107c */
[C---:B-----5:R-:W-:Y:S08]  /*21670*/  HMMA.1688.F32.TF32 R116, R40.reuse, R100, R116 ;  /* 0x000000642874723c */ /* 0x060ff00000081074 */
[C---:B------:R-:W-:Y:S08]  /*21680*/  HMMA.1688.F32.TF32 R180, R40.reuse, R96, R180 ;  /* 0x0000006028b4723c */ /* 0x040ff000000810b4 */
[C---:B------:R-:W-:Y:S08]  /*21690*/  HMMA.1688.F32.TF32 R184, R40.reuse, R92, R184 ;  /* 0x0000005c28b8723c */ /* 0x040ff000000810b8 */
[C---:B------:R-:W-:Y:S08]  /*216a0*/  HMMA.1688.F32.TF32 R128, R40.reuse, R84, R128 ;  /* 0x000000542880723c */ /* 0x040ff00000081080 */
[C---:B------:R-:W-:Y:S08]  /*216b0*/  HMMA.1688.F32.TF32 R132, R40.reuse, R164, R132 ;  /* 0x000000a42884723c */ /* 0x040ff00000081084 */
[C---:B------:R-:W-:Y:S08]  /*216c0*/  HMMA.1688.F32.TF32 R176, R40.reuse, R72, R176 ;  /* 0x0000004828b0723c */ /* 0x040ff000000810b0 */
[----:B------:R-:W-:Y:S07]  /*216d0*/  HMMA.1688.F32.TF32 R188, R40, R32, R188 ;  /* 0x0000002028bc723c */ /* 0x000fee00000810bc */
[----:B------:R-:W-:-:S02]  /*216e0*/  IMAD.MOV.U32 R40, RZ, RZ, R195 ;  /* 0x000000ffff287224 */ /* 0x000fc400078e00c3 */
[----:B------:R-:W-:Y:S01]  /*216f0*/  IMAD.MOV.U32 R41, RZ, RZ, R194 ;  /* 0x000000ffff297224 */ /* 0x000fe200078e00c2 */
[C---:B--2---:R-:W-:Y:S01]  /*21700*/  HMMA.1688.F32.TF32 R204, R8.reuse, R18, R204 ;  /* 0x0000001208cc723c */ /* 0x044fe200000810cc */
[----:B------:R-:W-:Y:S01]  /*21710*/  IMAD.MOV.U32 R42, RZ, RZ, R193 ;  /* 0x000000ffff2a7224 */ /* 0x000fe200078e00c1 */
[----:B------:R-:W-:Y:S01]  /*21720*/  LDS R194, [R252+0x40c80] ;  /* 0x040c8000fcc27984 */ /* 0x000fe20000000800 */
[----:B------:R-:W-:Y:S02]  /*21730*/  IMAD.MOV.U32 R43, RZ, RZ, R192 ;  /* 0x000000ffff2b7224 */ /* 0x000fe400078e00c0 */
[----:B------:R-:W-:Y:S01]  /*21740*/  IMAD.MOV.U32 R93, RZ, RZ, R20 ;  /* 0x000000ffff5d7224 */ /* 0x000fe200078e0014 */
[----:B------:R-:W-:Y:S02]  /*21750*/  LDS R192, [R252+0x40880] ;  /* 0x04088000fcc07984 */ /* 0x000fe40000000800 */
[C---:B------:R-:W-:Y:S08]  /*21760*/  HMMA.1688.F32.TF32 R60, R8.reuse, R26, R60 ;  /* 0x0000001a083c723c */ /* 0x040ff0000008103c */
[C---:B------:R-:W-:Y:S01]  /*21770*/  HMMA.1688.F32.TF32 R196, R8.reuse, R14, R196 ;  /* 0x0000000e08c4723c */ /* 0x040fe200000810c4 */
[----:B------:R-:W-:Y:S01]  /*21780*/  IMAD.MOV.U32 R92, RZ, RZ, R21 ;  /* 0x000000ffff5c7224 */ /* 0x000fe200078e0015 */
[----:B------:R-:W-:Y:S04]  /*21790*/  LDS R193, [R81+0x40880] ;  /* 0x0408800051c17984 */ /* 0x000fe80000000800 */
[----:B------:R-:W2:Y:S04]  /*217a0*/  LDL R21, [R1+0x2f4] ;  /* 0x0002f40001157983 */ /* 0x000ea80000100800 */
[----:B------:R1:W-:Y:S04]  /*217b0*/  STL [R1+0x15c0], R206 ;  /* 0x0015c0ce01007387 */ /* 0x0003e80000100800 */
[----:B------:R4:W-:Y:S02]  /*217c0*/  STL [R1+0x15bc], R207 ;  /* 0x0015bccf01007387 */ /* 0x0009e40000100800 */
[----:B------:R-:W-:Y:S01]  /*217d0*/  IMAD.MOV.U32 R85, RZ, RZ, R60 ;  /* 0x000000ffff557224 */ /* 0x000fe200078e003c */
[----:B------:R-:W-:Y:S01]  /*217e0*/  MOV R84, R61 ;  /* 0x0000003d00547202 */ /* 0x000fe20000000f00 */
[----:B------:R-:W-:Y:S01]  /*217f0*/  IMAD.MOV.U32 R80, RZ, RZ, R62 ;  /* 0x000000ffff507224 */ /* 0x000fe200078e003e */
[C---:B------:R-:W-:Y:S01]  /*21800*/  HMMA.1688.F32.TF32 R168, R8.reuse, R98, R168 ;  /* 0x0000006208a8723c */ /* 0x040fe200000810a8 */
[----:B------:R-:W-:Y:S01]  /*21810*/  IMAD.MOV.U32 R77, RZ, RZ, R63 ;  /* 0x000000ffff4d7224 */ /* 0x000fe200078e003f */
[----:B------:R-:W5:Y:S04]  /*21820*/  LDS R195, [R81+0x40c80] ;  /* 0x040c800051c37984 */ /* 0x000f680000000800 */
[----:B------:R1:W-:Y:S04]  /*21830*/  STL [R1+0x15b8], R199 ;  /* 0x0015b8c701007387 */ /* 0x0003e80000100800 */
[----:B------:R-:W2:Y:S04]  /*21840*/  LDL.LU R60, [R1+0x90] ;  /* 0x00009000013c7983 */ /* 0x000ea80000300800 */
[----:B------:R-:W2:Y:S04]  /*21850*/  LDL.LU R61, [R1+0x94] ;  /* 0x00009400013d7983 */ /* 0x000ea80000300800 */
[----:B------:R-:W2:Y:S04]  /*21860*/  LDL.LU R62, [R1+0x98] ;  /* 0x00009800013e7983 */ /* 0x000ea80000300800 */
[----:B------:R-:W2:Y:S01]  /*21870*/  LDL.LU R63, [R1+0x9c] ;  /* 0x00009c00013f7983 */ /* 0x000ea20000300800 */
[C---:B---3--:R-:W-:Y:S11]  /*21880*/  HMMA.1688.F32.TF32 R40, R8.reuse, R22, R40 ;  /* 0x000000160828723c */ /* 0x048ff60000081028 */
[----:B------:R-:W-:Y:S11]  /*21890*/  @!UPT UIADD3 URZ, URZ, URZ, URZ ;  /* 0x0000003f3f3ff290 */ /* 0x000ff6000fffe03f */
[----:B------:R-:W-:Y:S02]  /*218a0*/  @!UPT UIADD3 URZ, URZ, URZ, URZ ;  /* 0x0000003f3f3ff290 */ /* 0x000fe4000fffe03f */
[----:B------:R-:W-:Y:S02]  /*218b0*/  IMAD.MOV.U32 R76, RZ, RZ, R40 ;  /* 0x000000ffff4c7224 */ /* 0x000fe400078e0028 */
[----:B------:R-:W-:Y:S02]  /*218c0*/  IMAD.MOV.U32 R20, RZ, RZ, R41 ;  /* 0x000000ffff147224 */ /* 0x000fe400078e0029 */
[----:B------:R-:W-:Y:S02]  /*218d0*/  IMAD.MOV.U32 R17, RZ, RZ, R42 ;  /* 0x000000ffff117224 */ /* 0x000fe400078e002a */
[----:B------:R-:W-:Y:S02]  /*218e0*/  IMAD.MOV.U32 R16, RZ, RZ, R43 ;  /* 0x000000ffff107224 */ /* 0x000fe400078e002b */
[C---:B------:R-:W-:Y:S11]  /*218f0*/  HMMA.1688.F32.TF32 R40, R8.reuse, R78, R152 ;  /* 0x0000004e0828723c */ /* 0x040ff60000081098 */
        /* <DEDUP_REMOVED lines=8> */
[----:B------:R-:W-:Y:S02]  /*21980*/  @!UPT UIADD3 URZ, URZ, URZ, URZ ;  /* 0x0000003f3f3ff290 */ /* 0x000fe4000fffe03f */
[----:B------:R-:W-:Y:S02]  /*21990*/  IMAD.MOV.U32 R96, RZ, RZ, R40 ;  /* 0x000000ffff607224 */ /* 0x000fe400078e0028 */
[----:B------:R-:W-:Y:S01]  /*219a0*/  IMAD.MOV.U32 R73, RZ, RZ, R41 ;  /* 0x000000ffff497224 */ /* 0x000fe200078e0029 */
[----:B------:R-:W3:Y:S01]  /*219b0*/  LDL.LU R40, [R1+0x50] ;  /* 0x0000500001287983 */ /* 0x000ee20000300800 */
[----:B------:R-:W-:Y:S02]  /*219c0*/  IMAD.MOV.U32 R72, RZ, RZ, R42 ;  /* 0x000000ffff487224 */ /* 0x000fe400078e002a */
[----:B------:R-:W-:Y:S01]  /*219d0*/  IMAD.MOV.U32 R33, RZ, RZ, R43 ;  /* 0x000000ffff217224 */ /* 0x000fe200078e002b */
[----:B------:R-:W3:Y:S01]  /*219e0*/  LDL.LU R41, [R1+0x54] ;  /* 0x0000540001297983 */ /* 0x000ee20000300800 */
[----:B------:R-:W-:-:S03]  /*219f0*/  IMAD.MOV.U32 R43, RZ, RZ, R0 ;  /* 0x000000ffff2b7224 */ /* 0x000fc600078e0000 */
[----:B------:R-:W3:Y:S04]  /*21a00*/  LDL.LU R42, [R1+0x58] ;  /* 0x00005800012a7983 */ /* 0x000ee80000300800 */
[----:B------:R-:W2:Y:S01]  /*21a10*/  LDL.LU R0, [R1+0x15e4] ;  /* 0x0015e40001007983 */ /* 0x000ea20000300800 */
[----:B------:R-:W-:Y:S03]  /*21a20*/  HMMA.1688.F32.TF32 R152, R8, R102, R160 ;  /* 0x000000660898723c */ /* 0x000fe600000810a0 */
[----:B------:R-:W3:Y:S04]  /*21a30*/  LDL.LU R160, [R1+0xb0] ;  /* 0x0000b00001a07983 */ /* 0x000ee80000300800 */
[----:B------:R-:W3:Y:S04]  /*21a40*/  LDL.LU R161, [R1+0xb4] ;  /* 0x0000b40001a17983 */ /* 0x000ee80000300800 */
[----:B------:R-:W3:Y:S04]  /*21a50*/  LDL.LU R162, [R1+0xb8] ;  /* 0x0000b80001a27983 */ /* 0x000ee80000300800 */
[----:B------:R-:W3:Y:S04]  /*21a60*/  LDL.LU R163, [R1+0xbc] ;  /* 0x0000bc0001a37983 */ /* 0x000ee80000300800 */
[----:B------:R-:W3:Y:S05]  /*21a70*/  LDL.LU R156, [R1+0x120] ;  /* 0x00012000019c7983 */ /* 0x000eea0000300800 */
[----:B-1----:R-:W-:-:S02]  /*21a80*/  IMAD.MOV.U32 R206, RZ, RZ, R152 ;  /* 0x000000ffffce7224 */ /* 0x002fc400078e0098 */
[----:B----4-:R-:W-:Y:S02]  /*21a90*/  IMAD.MOV.U32 R207, RZ, RZ, R153 ;  /* 0x000000ffffcf7224 */ /* 0x010fe400078e0099 */
[----:B------:R-:W-:Y:S02]  /*21aa0*/  IMAD.MOV.U32 R199, RZ, RZ, R154 ;  /* 0x000000ffffc77224 */ /* 0x000fe400078e009a */
[----:B------:R-:W-:Y:S02]  /*21ab0*/  IMAD.MOV.U32 R97, RZ, RZ, R155 ;  /* 0x000000ffff617224 */ /* 0x000fe400078e009b */
[C---:B------:R-:W-:Y:S01]  /*21ac0*/  HMMA.1688.F32.TF32 R152, R8.reuse, R94, R172 ;  /* 0x0000005e0898723c */ /* 0x040fe200000810ac */
[----:B------:R-:W-:Y:S04]  /*21ad0*/  STL.64 [R1+0x1a0], R168 ;  /* 0x0001a0a801007387 */ /* 0x000fe80000100a00 */
[----:B------:R-:W-:Y:S11]  /*21ae0*/  STL.64 [R1+0x1a8], R170 ;  /* 0x0001a8aa01007387 */ /* 0x000ff60000100a00 */
[----:B------:R-:W-:Y:S07]  /*21af0*/  @!UPT UIADD3 URZ, URZ, URZ, URZ ;  /* 0x0000003f3f3ff290 */ /* 0x000fee000fffe03f */
[----:B------:R1:W-:Y:S04]  /*21b00*/  STL.64 [R1+0x190], R152 ;  /* 0x0001909801007387 */ /* 0x0003e80000100a00 */
[----:B------:R4:W-:Y:S04]  /*21b10*/  STL.64 [R1+0x198], R154 ;  /* 0x0001989a01007387 */ /* 0x0009e80000100a00 */
[----:B------:R-:W3:Y:S04]  /*21b20*/  LDL.LU R157, [R1+0x124] ;  /* 0x00012400019d7983 */ /* 0x000ee80000300800 */
[----:B------:R-:W3:Y:S04]  /*21b30*/  LDL.LU R158, [R1+0x128] ;  /* 0x00012800019e7983 */ /* 0x000ee80000300800 */
[----:B------:R-:W3:Y:S04]  /*21b40*/  LDL.LU R159, [R1+0x12c] ;  /* 0x00012c00019f7983 */ /* 0x000ee80000300800 */
[----:B-1----:R-:W3:Y:S04]  /*21b50*/  LDL.LU R152, [R1+0x110] ;  /* 0x0001100001987983 */ /* 0x002ee80000300800 */
[----:B------:R-:W3:Y:S04]  /*21b60*/  LDL.LU R153, [R1+0x114] ;  /* 0x0001140001997983 */ /* 0x000ee80000300800 */
[----:B----4-:R-:W4:Y:S01]  /*21b70*/  LDL.LU R154, [R1+0x118] ;  /* 0x00011800019a7983 */ /* 0x010f220000300800 */
[C---:B------:R-:W-:Y:S08]  /*21b80*/  HMMA.1688.F32.TF32 R108, R8.reuse, R90, R108 ;  /* 0x0000005a086c723c */ /* 0x040ff0000008106c */
[C---:B------:R-:W-:Y:S08]  /*21b90*/  HMMA.1688.F32.TF32 R168, R8.reuse, R86, R136 ;  /* 0x0000005608a8723c */ /* 0x040ff00000081088 */
[C---:B------:R-:W-:Y:S08]  /*21ba0*/  HMMA.1688.F32.TF32 R136, R8.reuse, R166, R140 ;  /* 0x000000a60888723c */ /* 0x040ff0000008108c */
[----:B------:R-:W-:Y:S01]  /*21bb0*/  HMMA.1688.F32.TF32 R148, R8, R82, R148 ;  /* 0x000000520894723c */ /* 0x000fe20000081094 */
[----:B--2---:R-:W-:-:S02]  /*21bc0*/  IMAD.MOV.U32 R155, RZ, RZ, R0 ;  /* 0x000000ffff9b7224 */ /* 0x004fc400078e0000 */
[----:B------:R-:W2:Y:S04]  /*21bd0*/  LDL.LU R0, [R1+0x15e0] ;  /* 0x0015e00001007983 */ /* 0x000ea80000300800 */
[----:B------:R-:W-:Y:S04]  /*21be0*/  STL.64 [R1+0x180], R108 ;  /* 0x0001806c01007387 */ /* 0x000fe80000100a00 */
[----:B------:R1:W-:Y:S02]  /*21bf0*/  STL.64 [R1+0x188], R110 ;  /* 0x0001886e01007387 */ /* 0x0003e40000100a00 */
[C---:B-1----:R-:W-:Y:S02]  /*21c00*/  HMMA.1688.F32.TF32 R108, R8.reuse, R74, R144 ;  /* 0x0000004a086c723c */ /* 0x042fe40000081090 */
[----:B------:R-:W-:Y:S06]  /*21c10*/  STL.64 [R1+0x170], R168 ;  /* 0x000170a801007387 */ /* 0x000fec0000100a00 */
[----:B------:R-:W-:Y:S01]  /*21c20*/  HMMA.1688.F32.TF32 R8, R8, R34, R68 ;  /* 0x000000220808723c */ /* 0x000fe20000081044 */
[----:B------:R-:W-:Y:S04]  /*21c30*/  STL.64 [R1+0x178], R170 ;  /* 0x000178aa01007387 */ /* 0x000fe80000100a00 */
[----:B------:R-:W-:Y:S04]  /*21c40*/  STL.64 [R1+0x160], R136 ;  /* 0x0001608801007387 */ /* 0x000fe80000100a00 */
[----:B------:R-:W-:Y:S01]  /*21c50*/  STL.64 [R1+0x168], R138 ;  /* 0x0001688a01007387 */ /* 0x000fe20000100a00 */
[C---:B-----5:R-:W-:Y:S03]  /*21c60*/  HMMA.1688.F32.TF32 R124, R192.reuse, R106, R124 ;  /* 0x0000006ac07c723c */ /* 0x060fe6000008107c */
[----:B------:R-:W-:Y:S04]  /*21c70*/  LDS R144, [R21+0x40800] ;  /* 0x0408000015907984 */ /* 0x000fe80000000800 */
[----:B------:R-:W-:Y:S04]  /*21c80*/  STL.64 [R1+0x150], R108 ;  /* 0x0001506c01007387 */ /* 0x000fe80000100a00 */
[----:B------:R-:W-:Y:S04]  /*21c90*/  STL.64 [R1+0x158], R110 ;  /* 0x0001586e01007387 */ /* 0x000fe80000100a00 */
[----:B------:R-:W-:Y:S04]  /*21ca0*/  STL.64 [R1+0x140], R8 ;  /* 0x0001400801007387 */ /* 0x000fe80000100a00 */
[----:B------:R1:W-:Y:S04]  /*21cb0*/  STL.64 [R1+0x148], R10 ;  /* 0x0001480a01007387 */ /* 0x0003e80000100a00 */
[----:B------:R-:W-:Y:S04]  /*21cc0*/  LDS R146, [R21+0x40c00] ;  /* 0x040c000015927984 */ /* 0x000fe80000000800 */
[----:B--2---:R-:W-:Y:S01]  /*21cd0*/  LDS R145, [R0+0x40800] ;  /* 0x0408000000917984 */ /* 0x004fe20000000800 */
[C---:B-1----:R-:W-:Y:S03]  /*21ce0*/  HMMA.1688.F32.TF32 R8, R192.reuse, R82, R64 ;  /* 0x00000052c008723c */ /* 0x042fe60000081040 */
[----:B------:R-:W3:Y:S04]  /*21cf0*/  LDS R147, [R0+0x40c00] ;  /* 0x040c000000937984 */ /* 0x000ee80000000800 */
[----:B------:R-:W-:Y:S01]  /*21d00*/  LDS R136, [R21+0x40880] ;  /* 0x0408800015887984 */ /* 0x000fe20000000800 */
[C---:B------:R-:W-:Y:S03]  /*21d10*/  HMMA.1688.F32.TF32 R64, R192.reuse, R78, R112 ;  /* 0x0000004ec040723c */ /* 0x040fe60000081070 */
[----:B------:R-:W-:Y:S04]  /*21d20*/  LDS R138, [R21+0x40c80] ;  /* 0x040c8000158a7984 */ /* 0x000fe80000000800 */
[----:B------:R-:W-:Y:S01]  /*21d30*/  LDS R137, [R0+0x40880] ;  /* 0x0408800000897984 */ /* 0x000fe20000000800 */
[C---:B------:R-:W-:Y:S03]  /*21d40*/  HMMA.1688.F32.TF32 R112, R192.reuse, R102, R116 ;  /* 0x00000066c070723c */ /* 0x040fe60000081074 */
[----:B------:R-:W1:Y:S11]  /*21d50*/  LDS R139, [R0+0x40c80] ;  /* 0x040c8000008b7984 */ /* 0x000e760000000800 */
[----:B------:R-:W-:Y:S01]  /*21d60*/  @!UPT UIADD3 URZ, URZ, URZ, URZ ;  /* 0x0000003f3f3ff290 */ /* 0x000fe2000fffe03f */
[----:B------:R-:W-:Y:S04]  /*21d70*/  STL.64 [R1+0x1f0], R64 ;  /* 0x0001f04001007387 */ /* 0x000fe80000100a00 */
[----:B------:R2:W-:Y:S02]  /*21d80*/  STL.64 [R1+0x1f8], R66 ;  /* 0x0001f84201007387 */ /* 0x0005e40000100a00 */
[C---:B--2---:R-:W-:Y:S02]  /*21d90*/  HMMA.1688.F32.TF32 R64, R192.reuse, R98, R180 ;  /* 0x00000062c040723c */ /* 0x044fe400000810b4 */
[----:B------:R-:W-:Y:S04]  /*21da0*/  STL.64 [R1+0x200], R124 ;  /* 0x0002007c01007387 */ /* 0x000fe80000100a00 */
[----:B------:R-:W-:Y:S02]  /*21db0*/  STL.64 [R1+0x208], R126 ;  /* 0x0002087e01007387 */ /* 0x000fe40000100a00 */
[C---:B------:R-:W-:Y:S02]  /*21dc0*/  HMMA.1688.F32.TF32 R116, R192.reuse, R94, R184 ;  /* 0x0000005ec074723c */ /* 0x040fe400000810b8 */
[----:B------:R-:W-:Y:S04]  /*21dd0*/  STL.64 [R1+0x2a0], R112 ;  /* 0x0002a07001007387 */ /* 0x000fe80000100a00 */
[----:B------:R2:W-:Y:S09]  /*21de0*/  STL.64 [R1+0x2a8], R114 ;  /* 0x0002a87201007387 */ /* 0x0005f20000100a00 */
[----:B------:R-:W-:Y:S01]  /*21df0*/  STL.64 [R1+0x290], R64 ;  /* 0x0002904001007387 */ /* 0x000fe20000100a00 */
[C---:B--2---:R-:W-:Y:S03]  /*21e00*/  HMMA.1688.F32.TF32 R112, R192.reuse, R90, R120 ;  /* 0x0000005ac070723c */ /* 0x044fe60000081078 */
[----:B------:R2:W-:Y:S05]  /*21e10*/  STL.64 [R1+0x298], R66 ;  /* 0x0002984201007387 */ /* 0x0005ea0000100a00 */
[C---:B--2---:R-:W-:Y:S01]  /*21e20*/  HMMA.1688.F32.TF32 R64, R192.reuse, R86, R128 ;  /* 0x00000056c040723c */ /* 0x044fe20000081080 */
[----:B------:R-:W-:Y:S04]  /*21e30*/  STL.64 [R1+0x280], R116 ;  /* 0x0002807401007387 */ /* 0x000fe80000100a00 */
[----:B------:R2:W-:Y:S10]  /*21e40*/  STL.64 [R1+0x288], R118 ;  /* 0x0002887601007387 */ /* 0x0005f40000100a00 */
[----:B------:R-:W-:Y:S04]  /*21e50*/  STL.64 [R1+0x270], R112 ;  /* 0x0002707001007387 */ /* 0x000fe80000100a00 */
[----:B------:R5:W-:Y:S01]  /*21e60*/  STL.64 [R1+0x278], R114 ;  /* 0x0002787201007387 */ /* 0x000be20000100a00 */
[C---:B--2---:R-:W-:Y:S03]  /*21e70*/  HMMA.1688.F32.TF32 R116, R192.reuse, R166, R132 ;  /* 0x000000a6c074723c */ /* 0x044fe60000081084 */
[----:B------:R-:W-:Y:S05]  /*21e80*/  STL.64 [R1+0x240], R64 ;  /* 0x0002404001007387 */ /* 0x000fea0000100a00 */
[C---:B-----5:R-:W-:Y:S01]  /*21e90*/  HMMA.1688.F32.TF32 R112, R192.reuse, R74, R176 ;  /* 0x0000004ac070723c */ /* 0x060fe200000810b0 */
[----:B------:R2:W-:Y:S07]  /*21ea0*/  STL.64 [R1+0x248], R66 ;  /* 0x0002484201007387 */ /* 0x0005ee0000100a00 */
[C---:B--2---:R-:W-:Y:S07]  /*21eb0*/  HMMA.1688.F32.TF32 R64, R192.reuse, R34, R188 ;  /* 0x00000022c040723c */ /* 0x044fee00000810bc */
[----:B------:R-:W-:Y:S04]  /*21ec0*/  STL.64 [R1+0x230], R116 ;  /* 0x0002307401007387 */ /* 0x000fe80000100a00 */
[----:B------:R-:W-:Y:S04]  /*21ed0*/  STL.64 [R1+0x238], R118 ;  /* 0x0002387601007387 */ /* 0x000fe80000100a00 */
[----:B------:R2:W-:Y:S01]  /*21ee0*/  STL.64 [R1+0x220], R112 ;  /* 0x0002207001007387 */ /* 0x0005e20000100a00 */
[C---:B------:R-:W-:Y:S03]  /*21ef0*/  HMMA.1688.F32.TF32 R108, R192.reuse, R26, R60 ;  /* 0x0000001ac06c723c */ /* 0x040fe6000008103c */
[----:B------:R5:W-:Y:S05]  /*21f00*/  STL.64 [R1+0x228], R114 ;  /* 0x0002287201007387 */ /* 0x000bea0000100a00 */
[----:B------:R-:W-:Y:S01]  /*21f10*/  HMMA.1688.F32.TF32 R60, R192, R18, R248 ;  /* 0x00000012c03c723c */ /* 0x000fe200000810f8 */
[----:B------:R1:W-:Y:S04]  /*21f20*/  STL.64 [R1+0x210], R64 ;  /* 0x0002104001007387 */ /* 0x0003e80000100a00 */
[----:B------:R1:W-:Y:S04]  /*21f30*/  STL.64 [R1+0x218], R66 ;  /* 0x0002184201007387 */ /* 0x0003e80000100a00 */
[----:B------:R-:W4:Y:S04]  /*21f40*/  LDL.LU R248, [R1+0x20] ;  /* 0x0000200001f87983 */ /* 0x000f280000300800 */
        /* <DEDUP_REMOVED lines=11> */
[----:B--2---:R-:W2:Y:S04]  /*22000*/  LDL.LU R112, [R1+0x70] ;  /* 0x0000700001707983 */ /* 0x004ea80000300800 */
[----:B------:R-:W2:Y:S04]  /*22010*/  LDL.LU R113, [R1+0x74] ;  /* 0x0000740001717983 */ /* 0x000ea80000300800 */
[----:B-----5:R-:W2:Y:S04]  /*22020*/  LDL.LU R114, [R1+0x78] ;  /* 0x0000780001727983 */ /* 0x020ea80000300800 */
[----:B------:R-:W2:Y:S04]  /*22030*/  LDL.LU R115, [R1+0x7c] ;  /* 0x00007c0001737983 */ /* 0x000ea80000300800 */
[----:B------:R-:W5:Y:S04]  /*22040*/  LDL.LU R120, [R1+0xc0] ;  /* 0x0000c00001787983 */ /* 0x000f680000300800 */
[----:B------:R-:W5:Y:S04]  /*22050*/  LDL.LU R121, [R1+0xc4] ;  /* 0x0000c40001797983 */ /* 0x000f680000300800 */
[----:B------:R-:W5:Y:S04]  /*22060*/  LDL.LU R122, [R1+0xc8] ;  /* 0x0000c800017a7983 */ /* 0x000f680000300800 */
[----:B------:R-:W5:Y:S04]  /*22070*/  LDL.LU R123, [R1+0xcc] ;  /* 0x0000cc00017b7983 */ /* 0x000f680000300800 */
[----:B------:R-:W2:Y:S04]  /*22080*/  LDL.LU R124, [R1+0xf0] ;  /* 0x0000f000017c7983 */ /* 0x000ea80000300800 */
[----:B------:R-:W2:Y:S04]  /*22090*/  LDL.LU R125, [R1+0xf4] ;  /* 0x0000f400017d7983 */ /* 0x000ea80000300800 */
[----:B------:R-:W2:Y:S04]  /*220a0*/  LDL.LU R126, [R1+0xf8] ;  /* 0x0000f800017e7983 */ /* 0x000ea80000300800 */
[----:B------:R-:W2:Y:S04]  /*220b0*/  LDL.LU R127, [R1+0xfc] ;  /* 0x0000fc00017f7983 */ /* 0x000ea80000300800 */
[----:B-1----:R-:W2:Y:S04]  /*220c0*/  LDL.LU R64, [R1+0xa0] ;  /* 0x0000a00001407983 */ /* 0x002ea80000300800 */
[----:B------:R-:W2:Y:S04]  /*220d0*/  LDL.LU R65, [R1+0xa4] ;  /* 0x0000a40001417983 */ /* 0x000ea80000300800 */
[----:B------:R-:W2:Y:S01]  /*220e0*/  LDL.LU R66, [R1+0xa8] ;  /* 0x0000a80001427983 */ /* 0x000ea20000300800 */
[----:B---3--:R-:W-:Y:S03]  /*220f0*/  HMMA.1688.F32.TF32 R140, R144, R30, R156 ;  /* 0x0000001e908c723c */ /* 0x008fe6000008109c */
[----:B------:R-:W3:Y:S01]  /*22100*/  LDL.LU R67, [R1+0xac] ;  /* 0x0000ac0001437983 */ /* 0x000ee20000300800 */
[----:B------:R-:W-:-:S03]  /*22110*/  MOV R183, R3 ;  /* 0x0000000300b77202 */ /* 0x000fc60000000f00 */
[----:B------:R-:W2:Y:S01]  /*22120*/  LDL.LU R180, [R1+0x30] ;  /* 0x0000300001b47983 */ /* 0x000ea20000300800 */
[----:B------:R-:W-:-:S03]  /*22130*/  IMAD.MOV.U32 R156, RZ, RZ, R24 ;  /* 0x000000ffff9c7224 */ /* 0x000fc600078e0018 */
[----:B------:R-:W2:Y:S01]  /*22140*/  LDL.LU R181, [R1+0x34] ;  /* 0x0000340001b57983 */ /* 0x000ea20000300800 */
[----:B------:R-:W-:-:S03]  /*22150*/  IMAD.MOV.U32 R157, RZ, RZ, R29 ;  /* 0x000000ffff9d7224 */ /* 0x000fc600078e001d */
[----:B------:R-:W2:Y:S04]  /*22160*/  LDL.LU R182, [R1+0x38] ;  /* 0x0000380001b67983 */ /* 0x000ea80000300800 */
[----:B------:R-:W2:Y:S04]  /*22170*/  LDL.LU R3, [R1+0x15dc] ;  /* 0x0015dc0001037983 */ /* 0x000ea80000300800 */
[----:B------:R-:W2:Y:S04]  /*22180*/  LDL.LU R24, [R1+0x15d8] ;  /* 0x0015d80001187983 */ /* 0x000ea80000300800 */
[----:B------:R-:W2:Y:S01]  /*22190*/  LDL.LU R29, [R1+0x15d4] ;  /* 0x0015d400011d7983 */ /* 0x000ea20000300800 */
[----:B------:R-:W-:Y:S01]  /*221a0*/  IMAD.MOV.U32 R158, RZ, RZ, R25 ;  /* 0x000000ffff9e7224 */ /* 0x000fe200078e0019 */
[----:B------:R-:W-:Y:S01]  /*221b0*/  HMMA.1688.F32.TF32 R168, R192, R30, R160 ;  /* 0x0000001ec0a8723c */ /* 0x000fe200000810a0 */
[----:B------:R-:W-:Y:S01]  /*221c0*/  IMAD.MOV.U32 R159, RZ, RZ, R28 ;  /* 0x000000ffff9f7224 */ /* 0x000fe200078e001c */
[----:B------:R-:W3:Y:S04]  /*221d0*/  LDL.LU R25, [R1+0x15d0] ;  /* 0x0015d00001197983 */ /* 0x000ee80000300800 */
[----:B------:R-:W3:Y:S04]  /*221e0*/  LDL.LU R28, [R1+0x15cc] ;  /* 0x0015cc00011c7983 */ /* 0x000ee80000300800 */
[----:B------:R-:W3:Y:S04]  /*221f0*/  LDL.LU R160, [R1+0x250] ;  /* 0x0002500001a07983 */ /* 0x000ee80000300800 */
[----:B------:R-:W3:Y:S04]  /*22200*/  LDL.LU R161, [R1+0x254] ;  /* 0x0002540001a17983 */ /* 0x000ee80000300800 */
[----:B------:R-:W3:Y:S01]  /*22210*/  LDL.LU R162, [R1+0x258] ;  /* 0x0002580001a27983 */ /* 0x000ee20000300800 */
[----:B--2---:R-:W-:-:S03]  /*22220*/  IMAD.MOV.U32 R163, RZ, RZ, R29 ;  /* 0x000000ffffa37224 */ /* 0x004fc600078e001d */
[----:B------:R-:W2:Y:S01]  /*22230*/  LDL.LU R29, [R1+0x15c8] ;  /* 0x0015c800011d7983 */ /* 0x000ea20000300800 */
[----:B----4-:R-:W-:Y:S03]  /*22240*/  HMMA.1688.F32.TF32 R132, R144, R78, R132 ;  /* 0x0000004e9084723c */ /* 0x010fe60000081084 */
[----:B------:R-:W4:Y:S04]  /*22250*/  LDL.LU R172, [R1+0x260] ;  /* 0x0002600001ac7983 */ /* 0x000f280000300800 */
[----:B------:R-:W4:Y:S01]  /*22260*/  LDL.LU R173, [R1+0x264] ;  /* 0x0002640001ad7983 */ /* 0x000f220000300800 */
[C---:B------:R-:W-:Y:S03]  /*22270*/  HMMA.1688.F32.TF32 R68, R192.reuse, R22, R40 ;  /* 0x00000016c044723c */ /* 0x040fe60000081028 */
[----:B------:R-:W4:Y:S04]  /*22280*/  LDL.LU R174, [R1+0x268] ;  /* 0x0002680001ae7983 */ /* 0x000f280000300800 */
[----:B------:R-:W4:Y:S01]  /*22290*/  LDL.LU R175, [R1+0x26c] ;  /* 0x00026c0001af7983 */ /* 0x000f220000300800 */
[----:B------:R-:W-:Y:S03]  /*222a0*/  HMMA.1688.F32.TF32 R40, R192, R14, R200 ;  /* 0x0000000ec028723c */ /* 0x000fe600000810c8 */
[----:B------:R-:W3:Y:S05]  /*222b0*/  LDL.LU R200, [R1+0x2b0] ;  /* 0x0002b00001c87983 */ /* 0x000eea0000300800 */
[C---:B------:R-:W-:Y:S08]  /*222c0*/  HMMA.1688.F32.TF32 R184, R144.reuse, R106, R184 ;  /* 0x0000006a90b8723c */ /* 0x040ff000000810b8 */
[C---:B------:R-:W-:Y:S08]  /*222d0*/  HMMA.1688.F32.TF32 R176, R144.reuse, R102, R180 ;  /* 0x0000006690b0723c */ /* 0x040ff000000810b4 */
[C---:B------:R-:W-:Y:S08]  /*222e0*/  HMMA.1688.F32.TF32 R56, R144.reuse, R86, R56 ;  /* 0x000000569038723c */ /* 0x040ff00000081038 */
[C---:B------:R-:W-:Y:S08]  /*222f0*/  HMMA.1688.F32.TF32 R44, R144.reuse, R166, R44 ;  /* 0x000000a6902c723c */ /* 0x040ff0000008102c */
[----:B-----5:R-:W-:Y:S01]  /*22300*/  HMMA.1688.F32.TF32 R120, R144, R18, R120 ;  /* 0x000000129078723c */ /* 0x020fe20000081078 */
[----:B--2---:R-:W-:-:S02]  /*22310*/  IMAD.MOV.U32 R201, RZ, RZ, R29 ;  /* 0x000000ffffc97224 */ /* 0x004fc400078e001d */
[----:B------:R-:W2:Y:S04]  /*22320*/  LDL.LU R29, [R1+0x15c4] ;  /* 0x0015c400011d7983 */ /* 0x000ea80000300800 */
[----:B------:R-:W5:Y:S04]  /*22330*/  LDL.LU R202, [R1+0x2b8] ;  /* 0x0002b80001ca7983 */ /* 0x000f680000300800 */
[----:B------:R-:W5:Y:S04]  /*22340*/  LDL.LU R203, [R1+0x2bc] ;  /* 0x0002bc0001cb7983 */ /* 0x000f680000300800 */
[----:B------:R-:W4:Y:S04]  /*22350*/  LDL.LU R116, [R1+0x2c0] ;  /* 0x0002c00001747983 */ /* 0x000f280000300800 */
[----:B------:R-:W4:Y:S04]  /*22360*/  LDL.LU R117, [R1+0x2c4] ;  /* 0x0002c40001757983 */ /* 0x000f280000300800 */
[----:B------:R-:W4:Y:S04]  /*22370*/  LDL.LU R118, [R1+0x2c8] ;  /* 0x0002c80001767983 */ /* 0x000f280000300800 */
[----:B------:R-:W-:Y:S04]  /*22380*/  STL.64 [R1+0xf0], R132 ;  /* 0x0000f08401007387 */ /* 0x000fe80000100a00 */
[----:B------:R1:W-:Y:S02]  /*22390*/  STL.64 [R1+0xf8], R134 ;  /* 0x0000f88601007387 */ /* 0x0003e40000100a00 */
[C---:B-1----:R-:W-:Y:S02]  /*223a0*/  HMMA.1688.F32.TF32 R132, R144.reuse, R98, R248 ;  /* 0x000000629084723c */ /* 0x042fe400000810f8 */
[----:B------:R-:W-:Y:S04]  /*223b0*/  STL.64 [R1+0xe0], R184 ;  /* 0x0000e0b801007387 */ /* 0x000fe80000100a00 */
[----:B------:R-:W-:Y:S04]  /*223c0*/  STL.64 [R1+0xe8], R186 ;  /* 0x0000e8ba01007387 */ /* 0x000fe80000100a00 */
[----:B------:R-:W-:Y:S01]  /*223d0*/  STL.64 [R1+0xd0], R176 ;  /* 0x0000d0b001007387 */ /* 0x000fe20000100a00 */
[C---:B------:R-:W-:Y:S03]  /*223e0*/  HMMA.1688.F32.TF32 R248, R144.reuse, R90, R244 ;  /* 0x0000005a90f8723c */ /* 0x040fe600000810f4 */
[----:B------:R-:W-:Y:S05]  /*223f0*/  STL.64 [R1+0xd8], R178 ;  /* 0x0000d8b201007387 */ /* 0x000fea0000100a00 */
[C---:B------:R-:W-:Y:S08]  /*22400*/  HMMA.1688.F32.TF32 R128, R144.reuse, R26, R152 ;  /* 0x0000001a9080723c */ /* 0x040ff00000081098 */
[----:B------:R-:W-:Y:S01]  /*22410*/  HMMA.1688.F32.TF32 R124, R144, R22, R124 ;  /* 0x00000016907c723c */ /* 0x000fe2000008107c */
[----:B------:R-:W-:Y:S01]  /*22420*/  IMAD.MOV.U32 R100, RZ, RZ, R132 ;  /* 0x000000ffff647224 */ /* 0x000fe200078e0084 */
[----:B------:R1:W-:Y:S01]  /*22430*/  STL.64 [R1+0xc8], R134 ;  /* 0x0000c88601007387 */ /* 0x0003e20000100a00 */
[----:B------:R-:W-:-:S05]  /*22440*/  IMAD.MOV.U32 R101, RZ, RZ, R133 ;  /* 0x000000ffff657224 */ /* 0x000fca00078e0085 */
[C---:B---3--:R-:W-:Y:S08]  /*22450*/  HMMA.1688.F32.TF32 R64, R144.reuse, R14, R64 ;  /* 0x0000000e9040723c */ /* 0x048ff00000081040 */
[C---:B------:R-:W-:Y:S08]  /*22460*/  HMMA.1688.F32.TF32 R112, R144.reuse, R82, R112 ;  /* 0x000000529070723c */ /* 0x040ff00000081070 */
[----:B------:R-:W-:Y:S01]  /*22470*/  HMMA.1688.F32.TF32 R52, R144, R74, R52 ;  /* 0x0000004a9034723c */ /* 0x000fe20000081034 */
[----:B------:R-:W-:Y:S01]  /*22480*/  IMAD.MOV.U32 R182, RZ, RZ, R89 ;  /* 0x000000ffffb67224 */ /* 0x000fe200078e0059 */
[----:B------:R-:W-:Y:S01]  /*22490*/  LDS R244, [R21+0x41080] ;  /* 0x0410800015f47984 */ /* 0x000fe20000000800 */
[----:B------:R-:W-:-:S03]  /*224a0*/  IMAD.MOV.U32 R183, RZ, RZ, R88 ;  /* 0x000000ffffb77224 */ /* 0x000fc600078e0058 */
[----:B------:R-:W-:Y:S02]  /*224b0*/  LDS R246, [R21+0x41480] ;  /* 0x0414800015f67984 */ /* 0x000fe40000000800 */
[----:B-1----:R-:W-:Y:S02]  /*224c0*/  HMMA.1688.F32.TF32 R132, R144, R94, R156 ;  /* 0x0000005e9084723c */ /* 0x002fe4000008109c */
[----:B------:R-:W-:Y:S04]  /*224d0*/  LDS R245, [R0+0x41080] ;  /* 0x0410800000f57984 */ /* 0x000fe80000000800 */
[----:B------:R-:W-:Y:S11]  /*224e0*/  LDS R247, [R0+0x41480] ;  /* 0x0414800000f77984 */ /* 0x000ff60000000800 */
[----:B------:R-:W-:Y:S06]  /*224f0*/  @!UPT UIADD3 URZ, URZ, URZ, URZ ;  /* 0x0000003f3f3ff290 */ /* 0x000fec000fffe03f */
[----:B------:R-:W-:Y:S04]  /*22500*/  STL.64 [R1+0x48], R134 ;  /* 0x0000488601007387 */ /* 0x000fe80000100a00 */
[----:B------:R-:W-:Y:S04]  /*22510*/  STL [R1+0x15b4], R248 ;  /* 0x0015b4f801007387 */ /* 0x000fe80000100800 */
[----:B------:R-:W-:Y:S04]  /*22520*/  STL [R1+0x15b0], R249 ;  /* 0x0015b0f901007387 */ /* 0x000fe80000100800 */
[----:B------:R-:W-:Y:S04]  /*22530*/  STL [R1+0x15ac], R250 ;  /* 0x0015acfa01007387 */ /* 0x000fe80000100800 */
[----:B------:R-:W-:Y:S04]  /*22540*/  STL [R1+0x15a8], R251 ;  /* 0x0015a8fb01007387 */ /* 0x000fe80000100800 */
[----:B------:R-:W-:Y:S04]  /*22550*/  STL.64 [R1], R56 ;  /* 0x0000003801007387 */ /* 0x000fe80000100a00 */
[----:B------:R-:W-:Y:S04]  /*22560*/  STL.64 [R1+0x8], R58 ;  /* 0x0000083a01007387 */ /* 0x000fe80000100a00 */
[----:B------:R-:W-:Y:S04]  /*22570*/  STL.64 [R1+0x10], R44 ;  /* 0x0000102c01007387 */ /* 0x000fe80000100a00 */
[----:B------:R1:W-:Y:S02]  /*22580*/  STL.64 [R1+0x18], R46 ;  /* 0x0000182e01007387 */ /* 0x0003e40000100a00 */
[----:B-1----:R-:W-:Y:S02]  /*22590*/  HMMA.1688.F32.TF32 R44, R136, R18, R160 ;  /* 0x00000012882c723c */ /* 0x002fe400000810a0 */
[----:B------:R-:W3:Y:S01]  /*225a0*/  LDL R18, [R1+0xc1c] ;  /* 0x000c1c0001127983 */ /* 0x000ee20000100800 */
[----:B------:R-:W-:-:S02]  /*225b0*/  IMAD.MOV.U32 R152, RZ, RZ, R28 ;  /* 0x000000ffff987224 */ /* 0x000fc400078e001c */
[----:B------:R-:W-:Y:S01]  /*225c0*/  IMAD.MOV.U32 R153, RZ, RZ, R25 ;  /* 0x000000ffff997224 */ /* 0x000fe200078e0019 */
[----:B------:R-:W-:Y:S01]  /*225d0*/  LDS R160, [R252+0x41080] ;  /* 0x04108000fca07984 */ /* 0x000fe20000000800 */
[----:B------:R-:W-:Y:S02]  /*225e0*/  IMAD.MOV.U32 R154, RZ, RZ, R24 ;  /* 0x000000ffff9a7224 */ /* 0x000fe400078e0018 */
[----:B------:R-:W-:Y:S01]  /*225f0*/  IMAD.MOV.U32 R155, RZ, RZ, R3 ;  /* 0x000000ffff9b7224 */ /* 0x000fe200078e0003 */
[----:B------:R-:W-:Y:S01]  /*22600*/  HMMA.1688.F32.TF32 R156, R144, R34, R36 ;  /* 0x00000022909c723c */ /* 0x000fe20000081024 */
[----:B------:R-:W-:Y:S01]  /*22610*/  IMAD.MOV.U32 R248, RZ, RZ, R52 ;  /* 0x000000fffff87224 */ /* 0x000fe200078e0034 */
[----:B------:R-:W-:Y:S01]  /*22620*/  LDS R162, [R252+0x41480] ;  /* 0x04148000fca27984 */ /* 0x000fe20000000800 */
[----:B------:R-:W-:Y:S02]  /*22630*/  IMAD.MOV.U32 R249, RZ, RZ, R53 ;  /* 0x000000fffff97224 */ /* 0x000fe400078e0035 */
[----:B------:R-:W-:Y:S01]  /*22640*/  IMAD.MOV.U32 R250, RZ, RZ, R54 ;  /* 0x000000fffffa7224 */ /* 0x000fe200078e0036 */
[----:B------:R-:W-:Y:S02]  /*22650*/  LDS R161, [R81+0x41080] ;  /* 0x0410800051a17984 */ /* 0x000fe40000000800 */
[C---:B------:R-:W-:Y:S01]  /*22660*/  HMMA.1688.F32.TF32 R144, R136.reuse, R106, R240 ;  /* 0x0000006a8890723c */ /* 0x040fe200000810f0 */
[----:B------:R-:W-:Y:S01]  /*22670*/  IMAD.MOV.U32 R251, RZ, RZ, R55 ;  /* 0x000000fffffb7224 */ /* 0x000fe200078e0037 */
[----:B------:R-:W-:Y:S06]  /*22680*/  LDS R163, [R81+0x41480] ;  /* 0x0414800051a37984 */ /* 0x000fec0000000800 */
[C---:B------:R-:W-:Y:S08]  /*22690*/  HMMA.1688.F32.TF32 R36, R136.reuse, R14, R152 ;  /* 0x0000000e8824723c */ /* 0x040ff00000081098 */
[C---:B------:R-:W-:Y:S08]  /*226a0*/  HMMA.1688.F32.TF32 R152, R136.reuse, R78, R4 ;  /* 0x0000004e8898723c */ /* 0x040ff00000081004 */
[C---:B------:R-:W-:Y:S01]  /*226b0*/  HMMA.1688.F32.TF32 R4, R136.reuse, R98, R232 ;  /* 0x000000628804723c */ /* 0x040fe200000810e8 */
[----:B------:R-:W-:Y:S01]  /*226c0*/  IMAD.U32 R3, RZ, RZ, UR5 ;  /* 0x00000005ff037e24 */ /* 0x000fe2000f8e00ff */
[----:B------:R1:W-:Y:S04]  /*226d0*/  STL [R1+0x15a4], R144 ;  /* 0x0015a49001007387 */ /* 0x0003e80000100800 */
[----:B------:R1:W-:Y:S02]  /*226e0*/  STL [R1+0x15a0], R145 ;  /* 0x0015a09101007387 */ /* 0x0003e40000100800 */
[----:B------:R-:W-:Y:S02]  /*226f0*/  HMMA.1688.F32.TF32 R56, R136, R102, R236 ;  /* 0x000000668838723c */ /* 0x000fe400000810ec */
[----:B------:R1:W-:Y:S04]  /*22700*/  STL [R1+0x159c], R146 ;  /* 0x00159c9201007387 */ /* 0x0003e80000100800 */
[----:B------:R1:W-:Y:S10]  /*22710*/  STL [R1+0x1598], R147 ;  /* 0x0015989301007387 */ /* 0x0003f40000100800 */
[----:B-1----:R-:W-:Y:S01]  /*22720*/  IMAD.MOV.U32 R144, RZ, RZ, R4 ;  /* 0x000000ffff907224 */ /* 0x002fe200078e0004 */
[----:B------:R-:W-:Y:S01]  /*22730*/  MOV R145, R5 ;  /* 0x0000000500917202 */ /* 0x000fe20000000f00 */
[----:B------:R-:W-:-:S02]  /*22740*/  IMAD.MOV.U32 R146, RZ, RZ, R6 ;  /* 0x000000ffff927224 */ /* 0x000fc400078e0006 */
[----:B------:R-:W-:Y:S02]  /*22750*/  IMAD.MOV.U32 R147, RZ, RZ, R7 ;  /* 0x000000ffff937224 */ /* 0x000fe400078e0007 */
[C---:B------:R-:W-:Y:S01]  /*22760*/  HMMA.1688.F32.TF32 R4, R136.reuse, R86, R220 ;  /* 0x000000568804723c */ /* 0x040fe200000810dc */
[----:B------:R-:W-:Y:S04]  /*22770*/  STL.64 [R1+0xb0], R56 ;  /* 0x0000b03801007387 */ /* 0x000fe80000100a00 */
[----:B------:R1:W-:Y:S01]  /*22780*/  STL.64 [R1+0xb8], R58 ;  /* 0x0000b83a01007387 */ /* 0x0003e20000100a00 */
[----:B------:R-:W-:Y:S02]  /*22790*/  IMAD.MOV.U32 R180, RZ, RZ, R93 ;  /* 0x000000ffffb47224 */ /* 0x000fe400078e005d */
[----:B------:R-:W-:Y:S01]  /*227a0*/  HMMA.1688.F32.TF32 R164, R136, R166, R216 ;  /* 0x000000a688a4723c */ /* 0x000fe200000810d8 */
[----:B------:R-:W-:-:S07]  /*227b0*/  IMAD.MOV.U32 R181, RZ, RZ, R92 ;  /* 0x000000ffffb57224 */ /* 0x000fce00078e005c */
[----:B-1----:R-:W-:Y:S01]  /*227c0*/  HMMA.1688.F32.TF32 R56, R136, R90, R224 ;  /* 0x0000005a8838723c */ /* 0x002fe200000810e0 */
[----:B--2---:R-:W-:-:S07]  /*227d0*/  IMAD.MOV.U32 R119, RZ, RZ, R29 ;  /* 0x000000ffff777224 */ /* 0x004fce00078e001d */
[C---:B----4-:R-:W-:Y:S08]  /*227e0*/  HMMA.1688.F32.TF32 R52, R136.reuse, R30, R116 ;  /* 0x0000001e8834723c */ /* 0x050ff00000081074 */
[C---:B------:R-:W-:Y:S07]  /*227f0*/  HMMA.1688.F32.TF32 R28, R136.reuse, R22, R172 ;  /* 0x00000016881c723c */ /* 0x040fee00000810ac */
[----:B------:R-:W-:Y:S01]  /*22800*/  IMAD.MOV.U32 R172, RZ, RZ, R85 ;  /* 0x000000ffffac7224 */ /* 0x000fe200078e0055 */
[C---:B------:R-:W-:Y:S01]  /*22810*/  HMMA.1688.F32.TF32 R116, R136.reuse, R94, R228 ;  /* 0x0000005e8874723c */ /* 0x040fe200000810e4 */
[----:B------:R-:W-:Y:S01]  /*22820*/  IMAD.MOV.U32 R173, RZ, RZ, R84 ;  /* 0x000000ffffad7224 */ /* 0x000fe200078e0054 */
[----:B------:R-:W-:Y:S04]  /*22830*/  LDS R228, [R252+0x41000] ;  /* 0x04100000fce47984 */ /* 0x000fe80000000800 */
[----:B------:R-:W-:Y:S04]  /*22840*/  LDS R230, [R252+0x41400] ;  /* 0x04140000fce67984 */ /* 0x000fe80000000800 */
[----:B------:R-:W-:Y:S04]  /*22850*/  LDS R229, [R81+0x41000] ;  /* 0x0410000051e57984 */ /* 0x000fe80000000800 */
[----:B------:R-:W-:Y:S09]  /*22860*/  LDS R231, [R81+0x41400] ;  /* 0x0414000051e77984 */ /* 0x000ff20000000800 */
[----:B------:R-:W-:Y:S04]  /*22870*/  STL.64 [R1+0x70], R116 ;  /* 0x0000707401007387 */ /* 0x000fe80000100a00 */
[----:B------:R-:W-:Y:S04]  /*22880*/  STL.64 [R1+0x78], R118 ;  /* 0x0000787601007387 */ /* 0x000fe80000100a00 */
[----:B------:R-:W-:Y:S04]  /*22890*/  LDS R116, [R21+0x41000] ;  /* 0x0410000015747984 */ /* 0x000fe80000000800 */
[----:B------:R-:W-:Y:S04]  /*228a0*/  LDS R118, [R21+0x41400] ;  /* 0x0414000015767984 */ /* 0x000fe80000000800 */
[----:B------:R-:W-:Y:S04]  /*228b0*/  LDS R117, [R0+0x41000] ;  /* 0x0410000000757984 */ /* 0x000fe80000000800 */
[----:B------:R-:W-:Y:S01]  /*228c0*/  LDS R119, [R0+0x41400] ;  /* 0x0414000000777984 */ /* 0x000fe20000000800 */
[C---:B------:R-:W-:Y:S08]  /*228d0*/  HMMA.1688.F32.TF32 R236, R136.reuse, R74, R212 ;  /* 0x0000004a88ec723c */ /* 0x040ff000000810d4 */
[C---:B------:R-:W-:Y:S08]  /*228e0*/  HMMA.1688.F32.TF32 R240, R136.reuse, R34, R208 ;  /* 0x0000002288f0723c */ /* 0x040ff000000810d0 */
[----:B-----5:R-:W-:Y:S07]  /*228f0*/  HMMA.1688.F32.TF32 R24, R136, R26, R200 ;  /* 0x0000001a8818723c */ /* 0x020fee00000810c8 */
[----:B------:R-:W-:-:S02]  /*22900*/  IMAD.MOV.U32 R202, RZ, RZ, R17 ;  /* 0x000000ffffca7224 */ /* 0x000fc400078e0011 */
[----:B------:R-:W-:Y:S01]  /*22910*/  IMAD.MOV.U32 R203, RZ, RZ, R16 ;  /* 0x000000ffffcb7224 */ /* 0x000fe200078e0010 */
[----:B------:R-:W-:Y:S01]  /*22920*/  STL.64 [R1+0x60], R56 ;  /* 0x0000603801007387 */ /* 0x000fe20000100a00 */
[----:B---3--:R-:W-:-:S05]  /*22930*/  IMAD R3, R3, 0x20000, R18 ;  /* 0x0002000003037824 */ /* 0x008fca00078e0212 */
[----:B------:R-:W1:Y:S04]  /*22940*/  LDSM.16.M88.4 R84, [R3] ;  /* 0x000000000354783b */ /* 0x000e680000000200 */
[----:B------:R-:W2:Y:S04]  /*22950*/  LDSM.16.M88.4 R88, [R3+0x2000] ;  /* 0x002000000358783b */ /* 0x000ea80000000200 */
[----:B------:R-:W-:Y:S04]  /*22960*/  STL.64 [R1+0x68], R58 ;  /* 0x0000683a01007387 */ /* 0x000fe80000100a00 */
[----:B------:R-:W-:Y:S01]  /*22970*/  STL.64 [R1+0x1540], R166 ;  /* 0x001540a601007387 */ /* 0x000fe20000100a00 */
[----:B------:R-:W-:-:S03]  /*22980*/  IMAD.MOV.U32 R174, RZ, RZ, R80 ;  /* 0x000000ffffae7224 */ /* 0x000fc600078e0050 */
[----:B------:R-:W-:Y:S01]  /*22990*/  STL.64 [R1+0x1538], R164 ;  /* 0x001538a401007387 */ /* 0x000fe20000100a00 */
[----:B------:R-:W-:-:S03]  /*229a0*/  IMAD.MOV.U32 R175, RZ, RZ, R77 ;  /* 0x000000ffffaf7224 */ /* 0x000fc600078e004d */
[----:B------:R-:W-:Y:S01]  /*229b0*/  STL.64 [R1+0x1550], R238 ;  /* 0x001550ee01007387 */ /* 0x000fe20000100a00 */
[----:B------:R-:W-:Y:S02]  /*229c0*/  IMAD.MOV.U32 R235, RZ, RZ, R4 ;  /* 0x000000ffffeb7224 */ /* 0x000fe400078e0004 */
[----:B------:R-:W-:Y:S01]  /*229d0*/  IMAD.MOV.U32 R234, RZ, RZ, R5 ;  /* 0x000000ffffea7224 */ /* 0x000fe200078e0005 */
[----:B------:R-:W-:Y:S01]  /*229e0*/  HMMA.1688.F32.TF32 R48, R136, R82, R48 ;  /* 0x000000528830723c */ /* 0x000fe20000081030 */
[----:B------:R-:W-:Y:S01]  /*229f0*/  IMAD.MOV.U32 R233, RZ, RZ, R6 ;  /* 0x000000ffffe97224 */ /* 0x000fe200078e0006 */
[----:B------:R-:W-:Y:S06]  /*22a00*/  LDSM.16.M88.4 R92, [R3+0x8000] ;  /* 0x00800000035c783b */ /* 0x000fec0000000200 */
[-C--:B-1----:R-:W-:Y:S01]  /*22a10*/  HMMA.1688.F32.TF32 R16, R228, R84.reuse, R180 ;  /* 0x00000054e410723c */ /* 0x082fe200000810b4 */
[----:B------:R-:W-:Y:S04]  /*22a20*/  STL.64 [R1+0x1548], R236 ;  /* 0x001548ec01007387 */ /* 0x000fe80000100a00 */
[----:B------:R-:W-:Y:S03]  /*22a30*/  STL.64 [R1+0x1560], R242 ;  /* 0x001560f201007387 */ /* 0x000fe60000100a00 */
[----:B------:R-:W-:Y:S01]  /*22a40*/  HMMA.1688.F32.TF32 R168, R160, R84, R168 ;  /* 0x00000054a0a8723c */ /* 0x000fe200000810a8 */
[----:B------:R-:W-:Y:S04]  /*22a50*/  STL.64 [R1+0x1558], R240 ;  /* 0x001558f001007387 */ /* 0x000fe80000100a00 */
[----:B------:R-:W-:Y:S01]  /*22a60*/  STL [R1+0x14f8], R0 ;  /* 0x0014f80001007387 */ /* 0x000fe20000100800 */
[----:B------:R-:W-:-:S02]  /*22a70*/  IMAD.MOV.U32 R232, RZ, RZ, R7 ;  /* 0x000000ffffe87224 */ /* 0x000fc400078e0007 */
[----:B--2---:R-:W-:Y:S01]  /*22a80*/  HMMA.1688.F32.TF32 R172, R228, R88, R172 ;  /* 0x00000058e4ac723c */ /* 0x004fe200000810ac */
[----:B------:R-:W1:Y:S01]  /*22a90*/  LDSM.16.M88.4 R80, [R3+0x4000] ;  /* 0x004000000350783b */ /* 0x000e620000000200 */
[----:B------:R-:W-:Y:S02]  /*22aa0*/  IMAD.MOV.U32 R201, RZ, RZ, R20 ;  /* 0x000000ffffc97224 */ /* 0x000fe400078e0014 */
[----:B------:R-:W-:Y:S01]  /*22ab0*/  IMAD.MOV.U32 R200, RZ, RZ, R76 ;  /* 0x000000ffffc87224 */ /* 0x000fe200078e004c */
[----:B------:R-:W-:Y:S04]  /*22ac0*/  LDSM.16.M88.4 R56, [R3+0x16000] ;  /* 0x016000000338783b */ /* 0x000fe80000000200 */
[----:B------:R-:W-:Y:S04]  /*22ad0*/  STL.64 [R1+0x1570], R18 ;  /* 0x0015701201007387 */ /* 0x000fe80000100a00 */
[----:B------:R2:W-:Y:S01]  /*22ae0*/  STL.64 [R1+0x1568], R16 ;  /* 0x0015681001007387 */ /* 0x0005e20000100a00 */
[-C--:B------:R-:W-:Y:S03]  /*22af0*/  HMMA.1688.F32.TF32 R4, R244, R84.reuse, R52 ;  /* 0x00000054f404723c */ /* 0x080fe60000081034 */
[----:B------:R-:W3:Y:S05]  /*22b00*/  LDSM.16.M88.4 R76, [R3+0x6000] ;  /* 0x00600000034c783b */ /* 0x000eea0000000200 */
[----:B--2---:R-:W-:Y:S01]  /*22b10*/  HMMA.1688.F32.TF32 R16, R116, R84, R140 ;  /* 0x000000547410723c */ /* 0x004fe2000008108c */
[----:B------:R-:W-:Y:S04]  /*22b20*/  STL [R1+0x1504], R168 ;  /* 0x001504a801007387 */ /* 0x000fe80000100800 */
[----:B------:R-:W-:Y:S04]  /*22b30*/  STL [R1+0x1500], R169 ;  /* 0x001500a901007387 */ /* 0x000fe80000100800 */
[----:B------:R-:W-:Y:S04]  /*22b40*/  STL [R1+0x14fc], R170 ;  /* 0x0014fcaa01007387 */ /* 0x000fe80000100800 */
[----:B------:R-:W-:Y:S01]  /*22b50*/  STL [R1+0x14f4], R171 ;  /* 0x0014f4ab01007387 */ /* 0x000fe20000100800 */
[----:B------:R-:W-:Y:S01]  /*22b60*/  HMMA.1688.F32.TF32 R20, R160, R88, R108 ;  /* 0x00000058a014723c */ /* 0x000fe2000008106c */
[----:B------:R-:W-:-:S02]  /*22b70*/  IMAD.MOV.U32 R224, RZ, RZ, R96 ;  /* 0x000000ffffe07224 */ /* 0x000fc400078e0060 */
[----:B------:R-:W-:Y:S02]  /*22b80*/  IMAD.MOV.U32 R104, RZ, RZ, R132 ;  /* 0x000000ffff687224 */ /* 0x000fe400078e0084 */
[----:B------:R-:W-:Y:S02]  /*22b90*/  IMAD.MOV.U32 R105, RZ, RZ, R133 ;  /* 0x000000ffff697224 */ /* 0x000fe400078e0085 */
[----:B------:R-:W-:Y:S01]  /*22ba0*/  IMAD.MOV.U32 R195, RZ, RZ, R2 ;  /* 0x000000ffffc37224 */ /* 0x000fe200078e0002 */
[----:B-1----:R-:W-:Y:S01]  /*22bb0*/  HMMA.1688.F32.TF32 R176, R228, R80, R200 ;  /* 0x00000050e4b0723c */ /* 0x002fe200000810c8 */
[----:B------:R-:W-:Y:S04]  /*22bc0*/  STL.64 [R1+0x90], R16 ;  /* 0x0000901001007387 */ /* 0x000fe80000100a00 */
[----:B------:R-:W-:Y:S04]  /*22bd0*/  STL.64 [R1+0x98], R18 ;  /* 0x0000981201007387 */ /* 0x000fe80000100a00 */
[----:B------:R-:W-:Y:S04]  /*22be0*/  STL.64 [R1+0x1580], R174 ;  /* 0x001580ae01007387 */ /* 0x000fe80000100a00 */
[----:B------:R-:W-:Y:S04]  /*22bf0*/  STL.64 [R1+0x260], R4 ;  /* 0x0002600401007387 */ /* 0x000fe80000100a00 */
[----:B------:R1:W-:Y:S04]  /*22c00*/  STL.64 [R1+0x268], R6 ;  /* 0x0002680601007387 */ /* 0x0003e80000100a00 */
[----:B------:R-:W2:Y:S01]  /*22c10*/  LDSM.16.M88.4 R132, [R3+0xa000] ;  /* 0x00a000000384783b */ /* 0x000ea20000000200 */
[----:B------:R-:W-:-:S02]  /*22c20*/  IMAD.MOV.U32 R225, RZ, RZ, R73 ;  /* 0x000000ffffe17224 */ /* 0x000fc400078e0049 */
[----:B------:R-:W-:Y:S02]  /*22c30*/  IMAD.MOV.U32 R226, RZ, RZ, R72 ;  /* 0x000000ffffe27224 */ /* 0x000fe400078e0048 */
[----:B------:R-:W-:Y:S01]  /*22c40*/  IMAD.MOV.U32 R227, RZ, RZ, R33 ;  /* 0x000000ffffe37224 */ /* 0x000fe200078e0021 */
[----:B------:R-:W-:Y:S01]  /*22c50*/  MOV R139, R251 ;  /* 0x000000fb008b7202 */ /* 0x000fe20000000f00 */
[----:B------:R-:W-:Y:S01]  /*22c60*/  IMAD.MOV.U32 R136, RZ, RZ, R248 ;  /* 0x000000ffff887224 */ /* 0x000fe200078e00f8 */
[----:B-1----:R-:W-:Y:S01]  /*22c70*/  HMMA.1688.F32.TF32 R4, R116, R88, R128 ;  /* 0x000000587404723c */ /* 0x002fe20000081080 */
[----:B------:R-:W-:Y:S04]  /*22c80*/  STL.64 [R1+0x1578], R172 ;  /* 0x001578ac01007387 */ /* 0x000fe80000100a00 */
[----:B------:R-:W-:Y:S01]  /*22c90*/  STL [R1+0x150c], R20 ;  /* 0x00150c1401007387 */ /* 0x000fe20000100800 */
[----:B------:R-:W-:-:S02]  /*22ca0*/  IMAD.MOV.U32 R200, RZ, RZ, R206 ;  /* 0x000000ffffc87224 */ /* 0x000fc400078e00ce */
[----:B------:R-:W-:Y:S01]  /*22cb0*/  IMAD.MOV.U32 R201, RZ, RZ, R207 ;  /* 0x000000ffffc97224 */ /* 0x000fe200078e00cf */
[----:B------:R-:W-:Y:S01]  /*22cc0*/  HMMA.1688.F32.TF32 R108, R116, R92, R64 ;  /* 0x0000005c746c723c */ /* 0x000fe20000081040 */
[----:B------:R-:W-:Y:S01]  /*22cd0*/  IMAD.MOV.U32 R202, RZ, RZ, R199 ;  /* 0x000000ffffca7224 */ /* 0x000fe200078e00c7 */
[----:B------:R-:W-:Y:S01]  /*22ce0*/  LDSM.16.M88.4 R64, [R3+0x1a000] ;  /* 0x01a000000340783b */ /* 0x000fe20000000200 */
[----:B------:R-:W-:-:S03]  /*22cf0*/  IMAD.MOV.U32 R203, RZ, RZ, R97 ;  /* 0x000000ffffcb7224 */ /* 0x000fc600078e0061 */
[----:B------:R-:W-:Y:S01]  /*22d00*/  LDSM.16.M88.4 R72, [R3+0x1e000] ;  /* 0x01e000000348783b */ /* 0x000fe20000000200 */
[----:B------:R-:W-:Y:S02]  /*22d10*/  IMAD.MOV.U32 R137, RZ, RZ, R249 ;  /* 0x000000ffff897224 */ /* 0x000fe400078e00f9 */
[----:B------:R-:W-:Y:S01]  /*22d20*/  IMAD.MOV.U32 R138, RZ, RZ, R250 ;  /* 0x000000ffff8a7224 */ /* 0x000fe200078e00fa */
[----:B------:R-:W-:Y:S04]  /*22d30*/  LDSM.16.M88.4 R52, [R3+0x14000] ;  /* 0x014000000334783b */ /* 0x000fe80000000200 */
[----:B------:R-:W-:Y:S04]  /*22d40*/  STL.64 [R1+0x80], R4 ;  /* 0x0000800401007387 */ /* 0x000fe80000100a00 */
[----:B------:R1:W-:Y:S02]  /*22d50*/  STL.64 [R1+0x88], R6 ;  /* 0x0000880601007387 */ /* 0x0003e40000100a00 */
[----:B-1----:R-:W-:Y:S02]  /*22d60*/  HMMA.1688.F32.TF32 R4, R244, R88, R24 ;  /* 0x00000058f404723c */ /* 0x002fe40000081018 */
[----:B------:R-:W-:Y:S04]  /*22d70*/  STL [R1+0x1508], R21 ;  /* 0x0015081501007387 */ /* 0x000fe80000100800 */
[----:B------:R-:W-:Y:S04]  /*22d80*/  STL [R1+0x14f0], R22 ;  /* 0x0014f01601007387 */ /* 0x000fe80000100800 */
[----:B------:R-:W-:Y:S04]  /*22d90*/  STL [R1+0x14ec], R23 ;  /* 0x0014ec1701007387 */ /* 0x000fe80000100800 */
[----:B------:R-:W-:Y:S09]  /*22da0*/  STL.64 [R1+0x1590], R178 ;  /* 0x001590b201007387 */ /* 0x000ff20000100a00 */
[----:B------:R-:W-:Y:S04]  /*22db0*/  STL.64 [R1+0x250], R4 ;  /* 0x0002500401007387 */ /* 0x000fe80000100a00 */
[----:B------:R1:W-:Y:S02]  /*22dc0*/  STL.64 [R1+0x258], R6 ;  /* 0x0002580601007387 */ /* 0x0003e40000100a00 */
[-C--:B-1----:R-:W-:Y:S02]  /*22dd0*/  HMMA.1688.F32.TF32 R4, R116, R80.reuse, R124 ;  /* 0x000000507404723c */ /* 0x082fe4000008107c */
[----:B------:R-:W-:Y:S06]  /*22de0*/  STL.64 [R1+0x1588], R176 ;  /* 0x001588b001007387 */ /* 0x000fec0000100a00 */
[-C--:B------:R-:W-:Y:S01]  /*22df0*/  HMMA.1688.F32.TF32 R24, R160, R80.reuse, R68 ;  /* 0x00000050a018723c */ /* 0x080fe20000081044 */
[----:B------:R-:W-:Y:S11]  /*22e00*/  LDSM.16.M88.4 R68, [R3+0x1c000] ;  /* 0x01c000000344783b */ /* 0x000ff60000000200 */
[----:B------:R-:W-:Y:S03]  /*22e10*/  @!UPT UIADD3 URZ, URZ, URZ, URZ ;  /* 0x0000003f3f3ff290 */ /* 0x000fe6000fffe03f */
[----:B------:R1:W-:Y:S01]  /*22e20*/  STL [R1+0x5c], R7 ;  /* 0x00005c0701007387 */ /* 0x0003e20000100800 */
[----:B------:R-:W-:Y:S01]  /*22e30*/  MOV R171, R4 ;  /* 0x0000000400ab7202 */ /* 0x000fe20000000f00 */
[----:B------:R-:W-:Y:S02]  /*22e40*/  IMAD.MOV.U32 R22, RZ, RZ, R5 ;  /* 0x000000ffff167224 */ /* 0x000fe400078e0005 */
[----:B------:R-:W-:Y:S02]  /*22e50*/  IMAD.MOV.U32 R23, RZ, RZ, R6 ;  /* 0x000000ffff177224 */ /* 0x000fe400078e0006 */
[----:B-1----:R-:W-:Y:S03]  /*22e60*/  HMMA.1688.F32.TF32 R4, R244, R80, R28 ;  /* 0x00000050f404723c */ /* 0x002fe6000008101c */
[----:B------:R-:W-:Y:S04]  /*22e70*/  STL [R1+0x1518], R23 ;  /* 0x0015181701007387 */ /* 0x000fe80000100800 */
[----:B------:R-:W-:Y:S04]  /*22e80*/  STL [R1+0x1514], R22 ;  /* 0x0015141601007387 */ /* 0x000fe80000100800 */
[----:B------:R-:W-:Y:S04]  /*22e90*/  STL [R1+0x1510], R171 ;  /* 0x001510ab01007387 */ /* 0x000fe80000100800 */
[----:B------:R-:W-:Y:S04]  /*22ea0*/  STL [R1+0x1528], R24 ;  /* 0x0015281801007387 */ /* 0x000fe80000100800 */
[----:B------:R-:W-:Y:S04]  /*22eb0*/  STL [R1+0x1524], R25 ;  /* 0x0015241901007387 */ /* 0x000fe80000100800 */
[----:B------:R-:W-:Y:S04]  /*22ec0*/  STL [R1+0x1520], R26 ;  /* 0x0015201a01007387 */ /* 0x000fe80000100800 */
[----:B------:R-:W-:Y:S04]  /*22ed0*/  STL [R1+0x151c], R27 ;  /* 0x00151c1b01007387 */ /* 0x000fe80000100800 */
[----:B------:R-:W4:Y:S04]  /*22ee0*/  LDL.LU R206, [R1+0x15c0] ;  /* 0x0015c00001ce7983 */ /* 0x000f280000300800 */
[----:B------:R-:W-:Y:S04]  /*22ef0*/  STL.64 [R1+0x130], R4 ;  /* 0x0001300401007387 */ /* 0x000fe80000100a00 */
[----:B------:R1:W-:Y:S04]  /*22f00*/  STL.64 [R1+0x138], R6 ;  /* 0x0001380601007387 */ /* 0x0003e80000100a00 */
[----:B------:R-:W4:Y:S04]  /*22f10*/  LDL.LU R207, [R1+0x15bc] ;  /* 0x0015bc0001cf7983 */ /* 0x000f280000300800 */
[----:B------:R-:W5:Y:S01]  /*22f20*/  LDL.LU R199, [R1+0x15b8] ;  /* 0x0015b80001c77983 */ /* 0x000f620000300800 */
[-C--:B---3--:R-:W-:Y:S08]  /*22f30*/  HMMA.1688.F32.TF32 R96, R116, R76.reuse, R120 ;  /* 0x0000004c7460723c */ /* 0x088ff00000081078 */
[C---:B-1----:R-:W-:Y:S11]  /*22f40*/  HMMA.1688.F32.TF32 R4, R244.reuse, R76, R44 ;  /* 0x0000004cf404723c */ /* 0x042ff6000008102c */
[----:B------:R-:W-:Y:S04]  /*22f50*/  @!UPT UIADD3 URZ, URZ, URZ, URZ ;  /* 0x0000003f3f3ff290 */ /* 0x000fe8000fffe03f */
[----:B------:R-:W-:Y:S04]  /*22f60*/  STL [R1+0x1534], R97 ;  /* 0x0015346101007387 */ /* 0x000fe80000100800 */
[----:B------:R-:W-:Y:S04]  /*22f70*/  STL [R1+0x1530], R98 ;  /* 0x0015306201007387 */ /* 0x000fe80000100800 */
[----:B------:R-:W-:Y:S04]  /*22f80*/  STL [R1+0x152c], R99 ;  /* 0x00152c6301007387 */ /* 0x000fe80000100800 */
[----:B------:R-:W-:Y:S04]  /*22f90*/  STL.64 [R1+0x120], R4 ;  /* 0x0001200401007387 */ /* 0x000fe80000100a00 */
[----:B------:R1:W-:Y:S02]  /*22fa0*/  STL.64 [R1+0x128], R6 ;  /* 0x0001280601007387 */ /* 0x0003e40000100a00 */
[C---:B-1----:R-:W-:Y:S02]  /*22fb0*/  HMMA.1688.F32.TF32 R4, R244.reuse, R92, R36 ;  /* 0x0000005cf404723c */ /* 0x042fe40000081024 */
[----:B------:R-:W-:Y:S06]  /*22fc0*/  LDSM.16.M88.4 R36, [R3+0x12000] ;  /* 0x012000000324783b */ /* 0x000fec0000000200 */
[----:B--2---:R-:W-:Y:S11]  /*22fd0*/  HMMA.1688.F32.TF32 R16, R244, R132, R48 ;  /* 0x00000084f410723c */ /* 0x004ff60000081030 */
[----:B------:R-:W-:Y:S04]  /*22fe0*/  @!UPT UIADD3 URZ, URZ, URZ, URZ ;  /* 0x0000003f3f3ff290 */ /* 0x000fe8000fffe03f */
[----:B------:R-:W-:Y:S01]  /*22ff0*/  STL [R1+0x118], R6 ;  /* 0x0001180601007387 */ /* 0x000fe20000100800 */
[----:B------:R-:W-:Y:S02]  /*23000*/  IMAD.MOV.U32 R88, RZ, RZ, R4 ;  /* 0x000000ffff587224 */ /* 0x000fe400078e0004 */
[----:B------:R-:W-:Y:S02]  /*23010*/  IMAD.MOV.U32 R89, RZ, RZ, R5 ;  /* 0x000000ffff597224 */ /* 0x000fe400078e0005 */
[----:B------:R-:W-:Y:S02]  /*23020*/  IMAD.MOV.U32 R2, RZ, RZ, R7 ;  /* 0x000000ffff027224 */ /* 0x000fe400078e0007 */
[----:B------:R-:W1:Y:S04]  /*23030*/  LDSM.16.M88.4 R4, [R3+0xe000] ;  /* 0x00e000000304783b */ /* 0x000e680000000200 */
[----:B------:R-:W-:Y:S04]  /*23040*/  STL [R1+0x14d8], R89 ;  /* 0x0014d85901007387 */ /* 0x000fe80000100800 */
[----:B------:R-:W-:Y:S04]  /*23050*/  STL [R1+0x14d4], R88 ;  /* 0x0014d45801007387 */ /* 0x000fe80000100800 */
[----:B------:R-:W-:Y:S04]  /*23060*/  STL [R1+0x14cc], R2 ;  /* 0x0014cc0201007387 */ /* 0x000fe80000100800 */
[----:B------:R2:W-:Y:S04]  /*23070*/  STL.64 [R1+0x100], R16 ;  /* 0x0001001001007387 */ /* 0x0005e80000100a00 */
[----:B------:R3:W-:Y:S04]  /*23080*/  STL.64 [R1+0x108], R18 ;  /* 0x0001081201007387 */ /* 0x0007e80000100a00 */
[----:B------:R-:W-:Y:S04]  /*23090*/  STL [R1+0x13dc], R3 ;  /* 0x0013dc0301007387 */ /* 0x000fe80000100800 */
[----:B------:R-:W2:Y:S04]  /*230a0*/  LDL.LU R106, [R1+0x48] ;  /* 0x00004800016a7983 */ /* 0x000ea80000300800 */
[----:B------:R-:W2:Y:S04]  /*230b0*/  LDL.LU R107, [R1+0x4c] ;  /* 0x00004c00016b7983 */ /* 0x000ea80000300800 */
[----:B------:R-:W2:Y:S04]  /*230c0*/  LDL.LU R140, [R1+0xd0] ;  /* 0x0000d000018c7983 */ /* 0x000ea80000300800 */
[----:B------:R-:W2:Y:S04]  /*230d0*/  LDL.LU R141, [R1+0xd4] ;  /* 0x0000d400018d7983 */ /* 0x000ea80000300800 */
[----:B------:R-:W2:Y:S04]  /*230e0*/  LDL.LU R142, [R1+0xd8] ;  /* 0x0000d800018e7983 */ /* 0x000ea80000300800 */
[----:B------:R-:W2:Y:S01]  /*230f0*/  LDL.LU R143, [R1+0xdc] ;  /* 0x0000dc00018f7983 */ /* 0x000ea20000300800 */
[C---:B-----5:R-:W-:Y:S08]  /*23100*/  HMMA.1688.F32.TF32 R184, R228.reuse, R92, R196 ;  /* 0x0000005ce4b8723c */ /* 0x060ff000000810c4 */
[----:B-1----:R-:W-:Y:S01]  /*23110*/  HMMA.1688.F32.TF32 R196, R228, R4, R224 ;  /* 0x00000004e4c4723c */ /* 0x002fe200000810e0 */
[----:B------:R-:W5:Y:S04]  /*23120*/  LDL.LU R224, [R1+0x150] ;  /* 0x0001500001e07983 */ /* 0x000f680000300800 */
        /* <DEDUP_REMOVED lines=37> */
[----:B--2---:R-:W2:Y:S04]  /*23380*/  LDL.LU R16, [R1] ;  /* 0x0000000001107983 */ /* 0x004ea80000300800 */
[----:B------:R-:W2:Y:S04]  /*23390*/  LDL.LU R17, [R1+0x4] ;  /* 0x0000040001117983 */ /* 0x000ea80000300800 */
[----:B---3--:R-:W2:Y:S04]  /*233a0*/  LDL.LU R18, [R1+0x8] ;  /* 0x0000080001127983 */ /* 0x008ea80000300800 */
[----:B------:R-:W2:Y:S04]  /*233b0*/  LDL.LU R19, [R1+0xc] ;  /* 0x00000c0001137983 */ /* 0x000ea80000300800 */
[----:B------:R-:W3:Y:S04]  /*233c0*/  LDL.LU R240, [R1+0x10] ;  /* 0x0000100001f07983 */ /* 0x000ee80000300800 */
[----:B------:R-:W3:Y:S04]  /*233d0*/  LDL.LU R241, [R1+0x14] ;  /* 0x0000140001f17983 */ /* 0x000ee80000300800 */
[----:B------:R-:W3:Y:S04]  /*233e0*/  LDL.LU R242, [R1+0x18] ;  /* 0x0000180001f27983 */ /* 0x000ee80000300800 */
[----:B------:R-:W3:Y:S01]  /*233f0*/  LDL.LU R243, [R1+0x1c] ;  /* 0x00001c0001f37983 */ /* 0x000ee20000300800 */
[----:B------:R-:W-:Y:S03]  /*23400*/  HMMA.1688.F32.TF32 R28, R160, R76, R60 ;  /* 0x0000004ca01c723c */ /* 0x000fe6000008103c */
[----:B------:R-:W-:Y:S04]  /*23410*/  LDSM.16.M88.4 R60, [R3+0x18000] ;  /* 0x01800000033c783b */ /* 0x000fe80000000200 */
[----:B------:R-:W3:Y:S01]  /*23420*/  LDL.LU R248, [R1+0x15b4] ;  /* 0x0015b40001f87983 */ /* 0x000ee20000300800 */
[C---:B------:R-:W-:Y:S03]  /*23430*/  HMMA.1688.F32.TF32 R188, R228.reuse, R132, R148 ;  /* 0x00000084e4bc723c */ /* 0x040fe60000081094 */
[----:B------:R-:W1:Y:S04]  /*23440*/  LDSM.16.M88.4 R148, [R3+0xc000] ;  /* 0x00c000000394783b */ /* 0x000e680000000200 */
[----:B------:R-:W3:Y:S01]  /*23450*/  LDL.LU R249, [R1+0x15b0] ;  /* 0x0015b00001f97983 */ /* 0x000ee20000300800 */
[----:B----4-:R-:W-:Y:S03]  /*23460*/  HMMA.1688.F32.TF32 R180, R228, R76, R204 ;  /* 0x0000004ce4b4723c */ /* 0x010fe600000810cc */
[----:B------:R-:W4:Y:S04]  /*23470*/  LDL.LU R250, [R1+0x15ac] ;  /* 0x0015ac0001fa7983 */ /* 0x000f280000300800 */
[----:B------:R-:W4:Y:S01]  /*23480*/  LDL.LU R251, [R1+0x15a8] ;  /* 0x0015a80001fb7983 */ /* 0x000f220000300800 */
[----:B-1----:R-:W-:Y:S08]  /*23490*/  HMMA.1688.F32.TF32 R124, R244, R148, R152 ;  /* 0x00000094f47c723c */ /* 0x002ff00000081098 */
[C---:B-----5:R-:W-:Y:S01]  /*234a0*/  HMMA.1688.F32.TF32 R204, R228.reuse, R36, R236 ;  /* 0x00000024e4cc723c */ /* 0x060fe200000810ec */
[----:B------:R-:W5:Y:S04]  /*234b0*/  LDL.LU R236, [R1+0x1f0] ;  /* 0x0001f00001ec7983 */ /* 0x000f680000300800 */
[----:B------:R-:W5:Y:S04]  /*234c0*/  LDL.LU R237, [R1+0x1f4] ;  /* 0x0001f40001ed7983 */ /* 0x000f680000300800 */
[----:B------:R-:W5:Y:S04]  /*234d0*/  LDL.LU R238, [R1+0x1f8] ;  /* 0x0001f80001ee7983 */ /* 0x000f680000300800 */
[----:B------:R-:W5:Y:S01]  /*234e0*/  LDL.LU R239, [R1+0x1fc] ;  /* 0x0001fc0001ef7983 */ /* 0x000f620000300800 */
[----:B------:R-:W-:Y:S08]  /*234f0*/  HMMA.1688.F32.TF32 R208, R228, R52, R212 ;  /* 0x00000034e4d0723c */ /* 0x000ff000000810d4 */
[C---:B--2---:R-:W-:Y:S11]  /*23500*/  HMMA.1688.F32.TF32 R16, R116.reuse, R60, R16 ;  /* 0x0000003c7410723c */ /* 0x044ff60000081010 */
[----:B------:R-:W-:Y:S11]  /*23510*/  @!UPT UIADD3 URZ, URZ, URZ, URZ ;  /* 0x0000003f3f3ff290 */ /* 0x000ff6000fffe03f */
[----:B------:R-:W-:Y:S02]  /*23520*/  @!UPT UIADD3 URZ, URZ, URZ, URZ ;  /* 0x0000003f3f3ff290 */ /* 0x000fe4000fffe03f */
[----:B------:R-:W-:Y:S02]  /*23530*/  IMAD.MOV.U32 R168, RZ, RZ, R16 ;  /* 0x000000ffffa87224 */ /* 0x000fe400078e0010 */
[----:B------:R-:W-:Y:S02]  /*23540*/  IMAD.MOV.U32 R169, RZ, RZ, R17 ;  /* 0x000000ffffa97224 */ /* 0x000fe400078e0011 */
[----:B------:R-:W-:Y:S02]  /*23550*/  IMAD.MOV.U32 R170, RZ, RZ, R18 ;  /* 0x000000ffffaa7224 */ /* 0x000fe400078e0012 */
[----:B------:R-:W-:Y:S02]  /*23560*/  IMAD.MOV.U32 R0, RZ, RZ, R19 ;  /* 0x000000ffff007224 */ /* 0x000fe400078e0013 */
        /* <DEDUP_REMOVED lines=14> */
[----:B------:R-:W-:Y:S08]  /*23650*/  HMMA.1688.F32.TF32 R16, R116, R72, R156 ;  /* 0x000000487410723c */ /* 0x000ff0000008109c */
[----:B------:R-:W-:Y:S01]  /*23660*/  HMMA.1688.F32.TF32 R212, R228, R56, R164 ;  /* 0x00000038e4d4723c */ /* 0x000fe200000810a4 */
[----:B------:R-:W2:Y:S04]  /*23670*/  LDL.LU R164, [R1+0x200] ;  /* 0x0002000001a47983 */ /* 0x000ea80000300800 */
[----:B------:R-:W2:Y:S04]  /*23680*/  LDL.LU R165, [R1+0x204] ;  /* 0x0002040001a57983 */ /* 0x000ea80000300800 */
[----:B------:R-:W2:Y:S04]  /*23690*/  LDL.LU R166, [R1+0x208] ;  /* 0x0002080001a67983 */ /* 0x000ea80000300800 */
[----:B------:R-:W2:Y:S03]  /*236a0*/  LDL.LU R167, [R1+0x20c] ;  /* 0x00020c0001a77983 */ /* 0x000ea60000300800 */
[----:B------:R-:W-:Y:S01]  /*236b0*/  IMAD.MOV.U32 R97, RZ, RZ, R16 ;  /* 0x000000ffff617224 */ /* 0x000fe200078e0010 */
[----:B------:R-:W3:Y:S01]  /*236c0*/  LDL R85, [R1+0x2f0] ;  /* 0x0002f00001557983 */ /* 0x000ee20000100800 */
[----:B------:R-:W-:-:S02]  /*236d0*/  IMAD.MOV.U32 R98, RZ, RZ, R17 ;  /* 0x000000ffff627224 */ /* 0x000fc400078e0011 */
[----:B------:R-:W-:Y:S01]  /*236e0*/  IMAD.MOV.U32 R16, RZ, RZ, R144 ;  /* 0x000000ffff107224 */ /* 0x000fe200078e0090 */
[----:B------:R-:W-:Y:S01]  /*236f0*/  STL.64 [R1+0xe0], R124 ;  /* 0x0000e07c01007387 */ /* 0x000fe20000100a00 */
[----:B------:R-:W-:Y:S02]  /*23700*/  IMAD.MOV.U32 R99, RZ, RZ, R18 ;  /* 0x000000ffff637224 */ /* 0x000fe400078e0012 */
[----:B------:R-:W-:Y:S01]  /*23710*/  IMAD.MOV.U32 R17, RZ, RZ, R145 ;  /* 0x000000ffff117224 */ /* 0x000fe200078e0091 */
[----:B------:R-:W-:Y:S01]  /*23720*/  STL.64 [R1+0xe8], R126 ;  /* 0x0000e87e01007387 */ /* 0x000fe20000100a00 */
[----:B------:R-:W-:Y:S02]  /*23730*/  IMAD.MOV.U32 R24, RZ, RZ, R19 ;  /* 0x000000ffff187224 */ /* 0x000fe400078e0013 */
[----:B------:R-:W-:Y:S01]  /*23740*/  IMAD.MOV.U32 R18, RZ, RZ, R146 ;  /* 0x000000ffff127224 */ /* 0x000fe200078e0092 */
[----:B------:R-:W2:Y:S01]  /*23750*/  LDL.LU R144, [R1+0x15a4] ;  /* 0x0015a40001907983 */ /* 0x000ea20000300800 */
[----:B------:R-:W-:-:S03]  /*23760*/  IMAD.MOV.U32 R19, RZ, RZ, R147 ;  /* 0x000000ffff137224 */ /* 0x000fc600078e0093 */
[----:B------:R-:W2:Y:S04]  /*23770*/  LDL.LU R145, [R1+0x15a0] ;  /* 0x0015a00001917983 */ /* 0x000ea80000300800 */
[----:B------:R-:W2:Y:S04]  /*23780*/  LDL.LU R146, [R1+0x159c] ;  /* 0x00159c0001927983 */ /* 0x000ea80000300800 */
[----:B------:R-:W2:Y:S01]  /*23790*/  LDL.LU R147, [R1+0x1598] ;  /* 0x0015980001937983 */ /* 0x000ea20000300800 */
[----:B------:R-:W-:-:S03]  /*237a0*/  IMAD.MOV.U32 R192, RZ, RZ, R32 ;  /* 0x000000ffffc07224 */ /* 0x000fc600078e0020 */
[----:B------:R-:W1:Y:S01]  /*237b0*/  LDSM.16.M88.4 R32, [R3+0x10000] ;  /* 0x010000000320783b */ /* 0x000e620000000200 */
[----:B------:R-:W-:Y:S02]  /*237c0*/  IMAD.MOV.U32 R193, RZ, RZ, R13 ;  /* 0x000000ffffc17224 */ /* 0x000fe400078e000d */
[----:B------:R-:W-:Y:S01]  /*237d0*/  IMAD.MOV.U32 R194, RZ, RZ, R12 ;  /* 0x000000ffffc27224 */ /* 0x000fe200078e000c */
[----:B------:R-:W-:Y:S01]  /*237e0*/  HMMA.1688.F32.TF32 R44, R116, R4, R172 ;  /* 0x00000004742c723c */ /* 0x000fe200000810ac */
[----:B------:R-:W3:Y:S04]  /*237f0*/  LDL.LU R172, [R1+0xb0] ;  /* 0x0000b00001ac7983 */ /* 0x000ee80000300800 */
[----:B------:R-:W3:Y:S03]  /*23800*/  LDL.LU R173, [R1+0xb4] ;  /* 0x0000b40001ad7983 */ /* 0x000ee60000300800 */
[C---:B------:R-:W-:Y:S01]  /*23810*/  HMMA.1688.F32.TF32 R192, R228.reuse, R148, R192 ;  /* 0x00000094e4c0723c */ /* 0x040fe200000810c0 */
[----:B------:R-:W3:Y:S04]  /*23820*/  LDL.LU R174, [R1+0xb8] ;  /* 0x0000b80001ae7983 */ /* 0x000ee80000300800 */
[----:B------:R-:W3:Y:S03]  /*23830*/  LDL.LU R175, [R1+0xbc] ;  /* 0x0000bc0001af7983 */ /* 0x000ee60000300800 */
[C---:B------:R-:W-:Y:S08]  /*23840*/  HMMA.1688.F32.TF32 R216, R228.reuse, R60, R216 ;  /* 0x0000003ce4d8723c */ /* 0x040ff000000810d8 */
[C---:B------:R-:W-:Y:S08]  /*23850*/  HMMA.1688.F32.TF32 R220, R228.reuse, R64, R220 ;  /* 0x00000040e4dc723c */ /* 0x040ff000000810dc */
[C---:B------:R-:W-:Y:S08]  /*23860*/  HMMA.1688.F32.TF32 R224, R228.reuse, R68, R224 ;  /* 0x00000044e4e0723c */ /* 0x040ff000000810e0 */
[C---:B-1----:R-:W-:Y:S08]  /*23870*/  HMMA.1688.F32.TF32 R200, R228.reuse, R32, R200 ;  /* 0x00000020e4c8723c */ /* 0x042ff000000810c8 */
[----:B------:R-:W-:Y:S01]  /*23880*/  HMMA.1688.F32.TF32 R228, R228, R72, R176 ;  /* 0x00000048e4e4723c */ /* 0x000fe200000810b0 */
[----:B------:R-:W3:Y:S04]  /*23890*/  LDL.LU R176, [R1+0x210] ;  /* 0x0002100001b07983 */ /* 0x000ee80000300800 */
[----:B------:R-:W3:Y:S04]  /*238a0*/  LDL.LU R177, [R1+0x214] ;  /* 0x0002140001b17983 */ /* 0x000ee80000300800 */
[----:B------:R-:W3:Y:S04]  /*238b0*/  LDL.LU R178, [R1+0x218] ;  /* 0x0002180001b27983 */ /* 0x000ee80000300800 */
[----:B------:R-:W3:Y:S04]  /*238c0*/  LDL.LU R179, [R1+0x21c] ;  /* 0x00021c0001b37983 */ /* 0x000ee80000300800 */
[----:B------:R-:W3:Y:S04]  /*238d0*/  LDL.LU R156, [R1+0x220] ;  /* 0x00022000019c7983 */ /* 0x000ee80000300800 */
[----:B------:R-:W3:Y:S04]  /*238e0*/  LDL.LU R157, [R1+0x224] ;  /* 0x00022400019d7983 */ /* 0x000ee80000300800 */
[----:B------:R-:W3:Y:S04]  /*238f0*/  LDL.LU R158, [R1+0x228] ;  /* 0x00022800019e7983 */ /* 0x000ee80000300800 */
[----:B------:R-:W3:Y:S01]  /*23900*/  LDL.LU R159, [R1+0x22c] ;  /* 0x00022c00019f7983 */ /* 0x000ee20000300800 */
[----:B------:R-:W-:Y:S03]  /*23910*/  HMMA.1688.F32.TF32 R48, R116, R32, R140 ;  /* 0x000000207430723c */ /* 0x000fe6000008108c */
[----:B------:R-:W3:Y:S04]  /*23920*/  LDL.LU R152, [R1+0x230] ;  /* 0x0002300001987983 */ /* 0x000ee80000300800 */
        /* <DEDUP_REMOVED lines=12> */
[----:B------:R-:W3:Y:S01]  /*239f0*/  LDL.LU R124, [R1+0x2a0] ;  /* 0x0002a000017c7983 */ /* 0x000ee20000300800 */
[C---:B------:R-:W-:Y:S03]  /*23a00*/  HMMA.1688.F32.TF32 R40, R116.reuse, R148, R128 ;  /* 0x000000947428723c */ /* 0x040fe60000081080 */
[----:B------:R-:W3:Y:S04]  /*23a10*/  LDL.LU R125, [R1+0x2a4] ;  /* 0x0002a400017d7983 */ /* 0x000ee80000300800 */
[----:B------:R-:W3:Y:S04]  /*23a20*/  LDL.LU R126, [R1+0x2a8] ;  /* 0x0002a800017e7983 */ /* 0x000ee80000300800 */
[----:B------:R-:W3:Y:S04]  /*23a30*/  LDL.LU R127, [R1+0x2ac] ;  /* 0x0002ac00017f7983 */ /* 0x000ee80000300800 */
[----:B------:R-:W3:Y:S01]  /*23a40*/  LDL.LU R128, [R1+0x290] ;  /* 0x0002900001807983 */ /* 0x000ee20000300800 */
[-C--:B------:R-:W-:Y:S03]  /*23a50*/  HMMA.1688.F32.TF32 R112, R116, R132.reuse, R112 ;  /* 0x000000847470723c */ /* 0x080fe60000081070 */
[----:B------:R-:W3:Y:S04]  /*23a60*/  LDL.LU R129, [R1+0x294] ;  /* 0x0002940001817983 */ /* 0x000ee80000300800 */
[----:B------:R-:W3:Y:S01]  /*23a70*/  LDL.LU R130, [R1+0x298] ;  /* 0x0002980001827983 */ /* 0x000ee20000300800 */
[----:B------:R-:W-:Y:S03]  /*23a80*/  HMMA.1688.F32.TF32 R8, R160, R132, R8 ;  /* 0x00000084a008723c */ /* 0x000fe60000081008 */
[----:B------:R-:W3:Y:S05]  /*23a90*/  LDL.LU R131, [R1+0x29c] ;  /* 0x00029c0001837983 */ /* 0x000eea0000300800 */
[C---:B------:R-:W-:Y:S08]  /*23aa0*/  HMMA.1688.F32.TF32 R100, R116.reuse, R36, R100 ;  /* 0x000000247464723c */ /* 0x040ff00000081064 */
[C---:B------:R-:W-:Y:S08]  /*23ab0*/  HMMA.1688.F32.TF32 R104, R116.reuse, R52, R104 ;  /* 0x000000347468723c */ /* 0x040ff00000081068 */
[----:B----4-:R-:W-:Y:S08]  /*23ac0*/  HMMA.1688.F32.TF32 R248, R116, R56, R248 ;  /* 0x0000003874f8723c */ /* 0x010ff000000810f8 */
[----:B-----5:R-:W-:Y:S08]  /*23ad0*/  HMMA.1688.F32.TF32 R116, R160, R148, R236 ;  /* 0x00000094a074723c */ /* 0x020ff000000810ec */
[C---:B--2---:R-:W-:Y:S11]  /*23ae0*/  HMMA.1688.F32.TF32 R144, R244.reuse, R4, R144 ;  /* 0x00000004f490723c */ /* 0x044ff60000081090 */
[----:B------:R-:W-:Y:S11]  /*23af0*/  @!UPT UIADD3 URZ, URZ, URZ, URZ ;  /* 0x0000003f3f3ff290 */ /* 0x000ff6000fffe03f */
[----:B------:R-:W-:Y:S02]  /*23b00*/  @!UPT UIADD3 URZ, URZ, URZ, URZ ;  /* 0x0000003f3f3ff290 */ /* 0x000fe4000fffe03f */
[----:B------:R-:W-:Y:S01]  /*23b10*/  MOV R76, R144 ;  /* 0x00000090004c7202 */ /* 0x000fe20000000f00 */
[----:B------:R-:W-:Y:S01]  /*23b20*/  IMAD.MOV.U32 R77, RZ, RZ, R145 ;  /* 0x000000ffff4d7224 */ /* 0x000fe200078e0091 */
[----:B------:R-:W2:Y:S01]  /*23b30*/  LDL.LU R144, [R1+0x240] ;  /* 0x0002400001907983 */ /* 0x000ea20000300800 */
[----:B------:R-:W-:Y:S02]  /*23b40*/  IMAD.MOV.U32 R132, RZ, RZ, R146 ;  /* 0x000000ffff847224 */ /* 0x000fe400078e0092 */
[----:B------:R-:W-:Y:S01]  /*23b50*/  IMAD.MOV.U32 R84, RZ, RZ, R147 ;  /* 0x000000ffff547224 */ /* 0x000fe200078e0093 */
[----:B------:R-:W2:Y:S04]  /*23b60*/  LDL.LU R145, [R1+0x244] ;  /* 0x0002440001917983 */ /* 0x000ea80000300800 */
[----:B------:R-:W2:Y:S04]  /*23b70*/  LDL.LU R146, [R1+0x248] ;  /* 0x0002480001927983 */ /* 0x000ea80000300800 */
[----:B------:R-:W2:Y:S04]  /*23b80*/  LDL.LU R147, [R1+0x24c] ;  /* 0x00024c0001937983 */ /* 0x000ea80000300800 */
[----:B------:R-:W4:Y:S04]  /*23b90*/  LDL.LU R240, [R1+0x70] ;  /* 0x0000700001f07983 */ /* 0x000f280000300800 */
[----:B------:R-:W4:Y:S04]  /*23ba0*/  LDL.LU R241, [R1+0x74] ;  /* 0x0000740001f17983 */ /* 0x000f280000300800 */
[----:B------:R-:W4:Y:S04]  /*23bb0*/  LDL.LU R242, [R1+0x78] ;  /* 0x0000780001f27983 */ /* 0x000f280000300800 */
[----:B------:R-:W4:Y:S04]  /*23bc0*/  LDL.LU R243, [R1+0x7c] ;  /* 0x00007c0001f37983 */ /* 0x000f280000300800 */
[----:B------:R-:W5:Y:S04]  /*23bd0*/  LDL.LU R236, [R1+0x60] ;  /* 0x0000600001ec7983 */ /* 0x000f680000300800 */
[----:B------:R-:W5:Y:S04]  /*23be0*/  LDL.LU R237, [R1+0x64] ;  /* 0x0000640001ed7983 */ /* 0x000f680000300800 */
[----:B------:R-:W5:Y:S04]  /*23bf0*/  LDL.LU R238, [R1+0x68] ;  /* 0x0000680001ee7983 */ /* 0x000f680000300800 */
[----:B------:R-:W5:Y:S01]  /*23c00*/  LDL.LU R239, [R1+0x6c] ;  /* 0x00006c0001ef7983 */ /* 0x000f620000300800 */
[C---:B---3--:R-:W-:Y:S08]  /*23c10*/  HMMA.1688.F32.TF32 R172, R244.reuse, R32, R172 ;  /* 0x00000020f4ac723c */ /* 0x048ff000000810ac */
[----:B------:R-:W-:Y:S08]  /*23c20*/  HMMA.1688.F32.TF32 R16, R244, R36, R16 ;  /* 0x00000024f410723c */ /* 0x000ff00000081010 */
[----:B------:R-:W-:Y:S07]  /*23c30*/  HMMA.1688.F32.TF32 R120, R160, R4, R164 ;  /* 0x00000004a078723c */ /* 0x000fee00000810a4 */
[----:B------:R-:W-:-:S02]  /*23c40*/  IMAD.MOV.U32 R164, RZ, RZ, R235 ;  /* 0x000000ffffa47224 */ /* 0x000fc400078e00eb */
[----:B------:R-:W-:Y:S01]  /*23c50*/  IMAD.MOV.U32 R165, RZ, RZ, R234 ;  /* 0x000000ffffa57224 */ /* 0x000fe200078e00ea */
[----:B------:R-:W-:Y:S01]  /*23c60*/  STL [R1+0x14e4], R84 ;  /* 0x0014e45401007387 */ /* 0x000fe20000100800 */
[----:B------:R-:W-:Y:S02]  /*23c70*/  IMAD.MOV.U32 R166, RZ, RZ, R233 ;  /* 0x000000ffffa67224 */ /* 0x000fe400078e00e9 */
[----:B------:R-:W-:Y:S01]  /*23c80*/  IMAD.MOV.U32 R167, RZ, RZ, R232 ;  /* 0x000000ffffa77224 */ /* 0x000fe200078e00e8 */
[----:B------:R-:W-:Y:S01]  /*23c90*/  STL [R1+0x14e0], R132 ;  /* 0x0014e08401007387 */ /* 0x000fe20000100800 */
[----:B------:R-:W-:Y:S01]  /*23ca0*/  HMMA.1688.F32.TF32 R152, R160, R64, R152 ;  /* 0x00000040a098723c */ /* 0x000fe20000081098 */
[----:B------:R-:W-:-:S07]  /*23cb0*/  IMAD.MOV.U32 R80, RZ, RZ, R16 ;  /* 0x000000ffff507224 */ /* 0x000fce00078e0010 */
[C---:B------:R-:W-:Y:S08]  /*23cc0*/  HMMA.1688.F32.TF32 R156, R160.reuse, R68, R156 ;  /* 0x00000044a09c723c */ /* 0x040ff0000008109c */
[----:B------:R-:W-:Y:S01]  /*23cd0*/  HMMA.1688.F32.TF32 R140, R160, R56, R140 ;  /* 0x00000038a08c723c */ /* 0x000fe2000008108c */
[----:B------:R-:W-:Y:S01]  /*23ce0*/  IMAD.MOV.U32 R81, RZ, RZ, R17 ;  /* 0x000000ffff517224 */ /* 0x000fe200078e0011 */
[----:B------:R-:W-:Y:S04]  /*23cf0*/  LDS R232, [R252+0x41800] ;  /* 0x04180000fce87984 */ /* 0x000fe80000000800 */
[----:B------:R-:W-:Y:S02]  /*23d00*/  LDS R234, [R252+0x41c00] ;  /* 0x041c0000fcea7984 */ /* 0x000fe40000000800 */
[----:B------:R-:W-:Y:S02]  /*23d10*/  HMMA.1688.F32.TF32 R164, R244, R60, R164 ;  /* 0x0000003cf4a4723c */ /* 0x000fe400000810a4 */
[----:B------:R-:W-:Y:S04]  /*23d20*/  STL [R1+0x14dc], R77 ;  /* 0x0014dc4d01007387 */ /* 0x000fe80000100800 */
[----:B------:R1:W-:Y:S02]  /*23d30*/  STL [R1+0x14d0], R76 ;  /* 0x0014d04c01007387 */ /* 0x0003e40000100800 */
[C---:B------:R-:W-:Y:S02]  /*23d40*/  HMMA.1688.F32.TF32 R136, R160.reuse, R52, R136 ;  /* 0x00000034a088723c */ /* 0x040fe40000081088 */
[----:B------:R-:W-:Y:S04]  /*23d50*/  LDS R233, [R85+0x41800] ;  /* 0x0418000055e97984 */ /* 0x000fe80000000800 */
[----:B------:R-:W3:Y:S02]  /*23d60*/  LDS R235, [R85+0x41c00] ;  /* 0x041c000055eb7984 */ /* 0x000ee40000000800 */
[----:B------:R-:W-:Y:S07]  /*23d70*/  HMMA.1688.F32.TF32 R124, R160, R32, R124 ;  /* 0x00000020a07c723c */ /* 0x000fee000008107c */
[----:B------:R-:W-:-:S02]  /*23d80*/  IMAD.MOV.U32 R33, RZ, RZ, R18 ;  /* 0x000000ffff217224 */ /* 0x000fc400078e0012 */
[----:B------:R-:W-:Y:S01]  /*23d90*/  IMAD.MOV.U32 R32, RZ, RZ, R19 ;  /* 0x000000ffff207224 */ /* 0x000fe200078e0013 */
[----:B------:R-:W-:Y:S01]  /*23da0*/  HMMA.1688.F32.TF32 R128, R160, R36, R128 ;  /* 0x00000024a080723c */ /* 0x000fe20000081080 */
[----:B------:R-:W-:Y:S01]  /*23db0*/  IMAD.MOV.U32 R133, RZ, RZ, R166 ;  /* 0x000000ffff857224 */ /* 0x000fe200078e00a6 */
[----:B------:R-:W-:Y:S01]  /*23dc0*/  MOV R148, R165 ;  /* 0x000000a500947202 */ /* 0x000fe20000000f00 */
[----:B------:R-:W-:-:S05]  /*23dd0*/  IMAD.MOV.U32 R149, RZ, RZ, R164 ;  /* 0x000000ffff957224 */ /* 0x000fca00078e00a4 */
[----:B--2---:R-:W-:Y:S08]  /*23de0*/  HMMA.1688.F32.TF32 R144, R160, R60, R144 ;  /* 0x0000003ca090723c */ /* 0x004ff00000081090 */
[C---:B----4-:R-:W-:Y:S08]  /*23df0*/  HMMA.1688.F32.TF32 R240, R244.reuse, R52, R240 ;  /* 0x00000034f4f0723c */ /* 0x050ff000000810f0 */
[----:B-----5:R-:W-:Y:S08]  /*23e00*/  HMMA.1688.F32.TF32 R236, R244, R56, R236 ;  /* 0x00000038f4ec723c */ /* 0x020ff000000810ec */
[----:B------:R-:W-:Y:S01]  /*23e10*/  HMMA.1688.F32.TF32 R160, R160, R72, R176 ;  /* 0x00000048a0a0723c */ /* 0x000fe200000810b0 */
[----:B------:R-:W2:Y:S04]  /*23e20*/  LDL.LU.64 R178, [R1+0x1590] ;  /* 0x0015900001b27983 */ /* 0x000ea80000300a00 */
[----:B------:R-:W2:Y:S04]  /*23e30*/  LDL.LU.64 R176, [R1+0x1588] ;  /* 0x0015880001b07983 */ /* 0x000ea80000300a00 */
[----:B------:R-:W-:Y:S04]  /*23e40*/  STL.64 [R1+0xc0], R172 ;  /* 0x0000c0ac01007387 */ /* 0x000fe80000100a00 */
[----:B------:R4:W-:Y:S01]  /*23e50*/  STL.64 [R1+0xc8], R174 ;  /* 0x0000c8ae01007387 */ /* 0x0009e20000100a00 */
[----:B-1----:R-:W-:-:S02]  /*23e60*/  IMAD.MOV.U32 R76, RZ, RZ, R242 ;  /* 0x000000ffff4c7224 */ /* 0x002fc400078e00f2 */
[----:B------:R-:W-:Y:S02]  /*23e70*/  IMAD.MOV.U32 R2, RZ, RZ, R243 ;  /* 0x000000ffff027224 */ /* 0x000fe400078e00f3 */
[----:B------:R-:W-:Y:S02]  /*23e80*/  IMAD.MOV.U32 R89, RZ, RZ, R240 ;  /* 0x000000ffff597224 */ /* 0x000fe400078e00f0 */
[----:B------:R-:W-:Y:S01]  /*23e90*/  IMAD.MOV.U32 R88, RZ, RZ, R241 ;  /* 0x000000ffff587224 */ /* 0x000fe200078e00f1 */
[----:B----4-:R-:W4:Y:S04]  /*23ea0*/  LDL.LU.64 R174, [R1+0x1580] ;  /* 0x0015800001ae7983 */ /* 0x010f280000300a00 */
[----:B------:R-:W4:Y:S04]  /*23eb0*/  LDL.LU.64 R172, [R1+0x1578] ;  /* 0x0015780001ac7983 */ /* 0x000f280000300a00 */
[----:B------:R-:W5:Y:S01]  /*23ec0*/  LDL.LU.64 R18, [R1+0x1570] ;  /* 0x0015700001127983 */ /* 0x000f620000300a00 */
[----:B------:R-:W-:-:S03]  /*23ed0*/  IMAD.MOV.U32 R132, RZ, RZ, R238 ;  /* 0x000000ffff847224 */ /* 0x000fc600078e00ee */
[----:B------:R-:W5:Y:S01]  /*23ee0*/  LDL.LU.64 R16, [R1+0x1568] ;  /* 0x0015680001107983 */ /* 0x000f620000300a00 */
[----:B------:R-:W-:-:S03]  /*23ef0*/  IMAD.MOV.U32 R77, RZ, RZ, R239 ;  /* 0x000000ffff4d7224 */ /* 0x000fc600078e00ef */
[----:B------:R1:W-:Y:S01]  /*23f00*/  STL [R1+0x14e8], R80 ;  /* 0x0014e85001007387 */ /* 0x0003e20000100800 */
[----:B------:R-:W-:-:S03]  /*23f10*/  IMAD.MOV.U32 R84, RZ, RZ, R237 ;  /* 0x000000ffff547224 */ /* 0x000fc600078e00ed */
[----:B------:R-:W2:Y:S01]  /*23f20*/  LDL.LU.64 R242, [R1+0x1560] ;  /* 0x0015600001f27983 */ /* 0x000ea20000300a00 */
[----:B------:R-:W-:-:S03]  /*23f30*/  IMAD.MOV.U32 R61, RZ, RZ, R167 ;  /* 0x000000ffff3d7224 */ /* 0x000fc600078e00a7 */
[----:B------:R-:W2:Y:S01]  /*23f40*/  LDL.LU.64 R240, [R1+0x1558] ;  /* 0x0015580001f07983 */ /* 0x000ea20000300a00 */
[----:B-1----:R-:W-:-:S03]  /*23f50*/  IMAD.MOV.U32 R80, RZ, RZ, R236 ;  /* 0x000000ffff507224 */ /* 0x002fc600078e00ec */
[----:B------:R-:W4:Y:S04]  /*23f60*/  LDL.LU.64 R238, [R1+0x1550] ;  /* 0x0015500001ee7983 */ /* 0x000f280000300a00 */
[----:B------:R-:W4:Y:S04]  /*23f70*/  LDL.LU.64 R236, [R1+0x1548] ;  /* 0x0015480001ec7983 */ /* 0x000f280000300a00 */
[----:B------:R-:W5:Y:S04]  /*23f80*/  LDL.LU.64 R166, [R1+0x1540] ;  /* 0x0015400001a67983 */ /* 0x000f680000300a00 */
[----:B------:R-:W5:Y:S01]  /*23f90*/  LDL.LU.64 R164, [R1+0x1538] ;  /* 0x0015380001a47983 */ /* 0x000f620000300a00 */
[----:B---3--:R-:W-:Y:S08]  /*23fa0*/  HMMA.1688.F32.TF32 R184, R232, R94, R184 ;  /* 0x0000005ee8b8723c */ /* 0x008ff000000810b8 */
[C---:B--2---:R-:W-:Y:S08]  /*23fb0*/  HMMA.1688.F32.TF32 R240, R244.reuse, R72, R240 ;  /* 0x00000048f4f0723c */ /* 0x044ff000000810f0 */
[C---:B----4-:R-:W-:Y:S08]  /*23fc0*/  HMMA.1688.F32.TF32 R236, R244.reuse, R68, R236 ;  /* 0x00000044f4ec723c */ /* 0x050ff000000810ec */
[----:B-----5:R-:W-:Y:S11]  /*23fd0*/  HMMA.1688.F32.TF32 R164, R244, R64, R164 ;  /* 0x00000040f4a4723c */ /* 0x020ff600000810a4 */
[----:B------:R-:W-:Y:S04]  /*23fe0*/  @!UPT UIADD3 URZ, URZ, URZ, URZ ;  /* 0x0000003f3f3ff290 */ /* 0x000fe8000fffe03f */
[----:B------:R-:W-:Y:S04]  /*23ff0*/  STL.64 [R1+0x14b0], R238 ;  /* 0x0014b0ee01007387 */ /* 0x000fe80000100a00 */
[----:B------:R1:W-:Y:S04]  /*24000*/  STL.64 [R1+0x14a8], R236 ;  /* 0x0014a8ec01007387 */ /* 0x0003e80000100a00 */
[----:B------:R-:W-:Y:S01]  /*24010*/  STL.64 [R1+0x14c0], R242 ;  /* 0x0014c0f201007387 */ /* 0x000fe20000100a00 */
[----:B------:R-:W-:Y:S02]  /*24020*/  IMAD.MOV.U32 R57, RZ, RZ, R165 ;  /* 0x000000ffff397224 */ /* 0x000fe400078e00a5 */
[----:B------:R-:W-:Y:S01]  /*24030*/  IMAD.MOV.U32 R53, RZ, RZ, R167 ;  /* 0x000000ffff357224 */ /* 0x000fe200078e00a7 */
[----:B------:R-:W-:Y:S04]  /*24040*/  STL.64 [R1+0x14b8], R240 ;  /* 0x0014b8f001007387 */ /* 0x000fe80000100a00 */
[----:B------:R-:W-:Y:S04]  /*24050*/  LDS R165, [R85+0x41880] ;  /* 0x0418800055a57984 */ /* 0x000fe80000000800 */
[----:B------:R2:W-:Y:S01]  /*24060*/  LDS R167, [R85+0x41c80] ;  /* 0x041c800055a77984 */ /* 0x0005e20000000800 */
[----:B-1----:R-:W-:-:S02]  /*24070*/  IMAD.MOV.U32 R236, RZ, RZ, R97 ;  /* 0x000000ffffec7224 */ /* 0x002fc400078e0061 */
[----:B------:R-:W-:Y:S01]  /*24080*/  IMAD.MOV.U32 R237, RZ, RZ, R98 ;  /* 0x000000ffffed7224 */ /* 0x000fe200078e0062 */
[----:B--2---:R-:W2:Y:S04]  /*24090*/  LDL R85, [R1+0x2f4] ;  /* 0x0002f40001557983 */ /* 0x004ea80000100800 */
[----:B------:R-:W-:Y:S04]  /*240a0*/  STL [R1+0x14a4], R184 ;  /* 0x0014a4b801007387 */ /* 0x000fe80000100800 */
[----:B------:R-:W-:Y:S01]  /*240b0*/  STL [R1+0x14a0], R185 ;  /* 0x0014a0b901007387 */ /* 0x000fe20000100800 */
[----:B------:R-:W-:-:S03]  /*240c0*/  IMAD.MOV.U32 R238, RZ, RZ, R99 ;  /* 0x000000ffffee7224 */ /* 0x000fc600078e0063 */
[----:B------:R-:W-:Y:S01]  /*240d0*/  STL [R1+0x149c], R186 ;  /* 0x00149cba01007387 */ /* 0x000fe20000100800 */
[----:B------:R-:W-:-:S03]  /*240e0*/  IMAD.MOV.U32 R239, RZ, RZ, R24 ;  /* 0x000000ffffef7224 */ /* 0x000fc600078e0018 */
[----:B------:R-:W-:Y:S01]  /*240f0*/  STL [R1+0x1498], R187 ;  /* 0x001498bb01007387 */ /* 0x000fe20000100800 */
[----:B------:R-:W-:-:S03]  /*24100*/  IMAD.MOV.U32 R240, RZ, RZ, R25 ;  /* 0x000000fffff07224 */ /* 0x000fc600078e0019 */
[----:B------:R-:W3:Y:S01]  /*24110*/  LDL.LU R97, [R1+0x1534] ;  /* 0x0015340001617983 */ /* 0x000ee20000300800 */
[----:B------:R-:W-:-:S03]  /*24120*/  IMAD.MOV.U32 R241, RZ, RZ, R26 ;  /* 0x000000fffff17224 */ /* 0x000fc600078e001a */
[----:B------:R-:W3:Y:S01]  /*24130*/  LDL.LU R98, [R1+0x1530] ;  /* 0x0015300001627983 */ /* 0x000ee20000300800 */
[----:B------:R-:W-:Y:S03]  /*24140*/  HMMA.1688.F32.TF32 R244, R232, R86, R16 ;  /* 0x00000056e8f4723c */ /* 0x000fe60000081010 */
[----:B------:R-:W3:Y:S01]  /*24150*/  LDL.LU R99, [R1+0x152c] ;  /* 0x00152c0001637983 */ /* 0x000ee20000300800 */
[----:B------:R-:W-:-:S03]  /*24160*/  IMAD.MOV.U32 R242, RZ, RZ, R27 ;  /* 0x000000fffff27224 */ /* 0x000fc600078e001b */
[----:B------:R-:W4:Y:S01]  /*24170*/  LDL.LU R24, [R1+0x1528] ;  /* 0x0015280001187983 */ /* 0x000f220000300800 */
[----:B------:R-:W-:Y:S01]  /*24180*/  HMMA.1688.F32.TF32 R16, R232, R134, R188 ;  /* 0x00000086e810723c */ /* 0x000fe200000810bc */
[----:B------:R-:W-:Y:S02]  /*24190*/  IMAD.MOV.U32 R243, RZ, RZ, R23 ;  /* 0x000000fffff37224 */ /* 0x000fe400078e0017 */
[----:B------:R-:W4:Y:S04]  /*241a0*/  LDL.LU R25, [R1+0x1524] ;  /* 0x0015240001197983 */ /* 0x000f280000300800 */
[----:B------:R-:W4:Y:S01]  /*241b0*/  LDL.LU R26, [R1+0x1520] ;  /* 0x00152000011a7983 */ /* 0x000f220000300800 */
[----:B------:R-:W-:-:S03]  /*241c0*/  IMAD.MOV.U32 R188, RZ, RZ, R22 ;  /* 0x000000ffffbc7224 */ /* 0x000fc600078e0016 */
[----:B------:R-:W4:Y:S01]  /*241d0*/  LDL.LU R27, [R1+0x151c] ;  /* 0x00151c00011b7983 */ /* 0x000f220000300800 */
[----:B------:R-:W-:-:S03]  /*241e0*/  IMAD.MOV.U32 R189, RZ, RZ, R171 ;  /* 0x000000ffffbd7224 */ /* 0x000fc600078e00ab */
[----:B------:R-:W5:Y:S04]  /*241f0*/  LDL.LU R23, [R1+0x1518] ;  /* 0x0015180001177983 */ /* 0x000f680000300800 */
[----:B------:R-:W2:Y:S04]  /*24200*/  LDL.LU R22, [R1+0x1514] ;  /* 0x0015140001167983 */ /* 0x000ea80000300800 */
[----:B------:R-:W3:Y:S01]  /*24210*/  LDL.LU R171, [R1+0x1510] ;  /* 0x0015100001ab7983 */ /* 0x000ee20000300800 */
[----:B------:R-:W-:Y:S02]  /*24220*/  IMAD.MOV.U32 R93, RZ, RZ, R16 ;  /* 0x000000ffff5d7224 */ /* 0x000fe400078e0010 */
[----:B------:R-:W-:-:S02]  /*24230*/  IMAD.MOV.U32 R92, RZ, RZ, R17 ;  /* 0x000000ffff5c7224 */ /* 0x000fc400078e0011 */
[----:B------:R-:W-:Y:S02]  /*24240*/  IMAD.MOV.U32 R37, RZ, RZ, R18 ;  /* 0x000000ffff257224 */ /* 0x000fe400078e0012 */
[----:B------:R-:W-:Y:S02]  /*24250*/  IMAD.MOV.U32 R36, RZ, RZ, R19 ;  /* 0x000000ffff247224 */ /* 0x000fe400078e0013 */
[----:B------:R-:W-:Y:S01]  /*24260*/  HMMA.1688.F32.TF32 R16, R232, R150, R192 ;  /* 0x00000096e810723c */ /* 0x000fe200000810c0 */
[----:B------:R-:W-:Y:S02]  /*24270*/  IMAD.MOV.U32 R60, RZ, RZ, R164 ;  /* 0x000000ffff3c7224 */ /* 0x000fe400078e00a4 */
[----:B------:R-:W-:Y:S01]  /*24280*/  IMAD.MOV.U32 R56, RZ, RZ, R166 ;  /* 0x000000ffff387224 */ /* 0x000fe200078e00a6 */
[----:B------:R-:W-:Y:S04]  /*24290*/  LDS R164, [R252+0x41880] ;  /* 0x04188000fca47984 */ /* 0x000fe80000000800 */
[----:B------:R-:W1:Y:S01]  /*242a0*/  LDS R166, [R252+0x41c80] ;  /* 0x041c8000fca67984 */ /* 0x000e620000000800 */
[----:B------:R-:W-:-:S02]  /*242b0*/  IMAD.MOV.U32 R190, RZ, RZ, R20 ;  /* 0x000000ffffbe7224 */ /* 0x000fc400078e0014 */
[----:B------:R-:W-:Y:S01]  /*242c0*/  IMAD.MOV.U32 R191, RZ, RZ, R21 ;  /* 0x000000ffffbf7224 */ /* 0x000fe200078e0015 */
[----:B------:R-:W4:Y:S04]  /*242d0*/  LDL.LU R20, [R1+0x150c] ;  /* 0x00150c0001147983 */ /* 0x000f280000300800 */
[----:B------:R-:W4:Y:S08]  /*242e0*/  LDL.LU R21, [R1+0x1508] ;  /* 0x0015080001157983 */ /* 0x000f300000300800 */
[----:B------:R-:W-:-:S02]  /*242f0*/  IMAD.MOV.U32 R195, RZ, RZ, R16 ;  /* 0x000000ffffc37224 */ /* 0x000fc400078e0010 */
[----:B------:R-:W-:Y:S02]  /*24300*/  IMAD.MOV.U32 R194, RZ, RZ, R17 ;  /* 0x000000ffffc27224 */ /* 0x000fe400078e0011 */
[----:B------:R-:W-:Y:S02]  /*24310*/  IMAD.MOV.U32 R193, RZ, RZ, R18 ;  /* 0x000000ffffc17224 */ /* 0x000fe400078e0012 */
[----:B------:R-:W-:Y:S02]  /*24320*/  IMAD.MOV.U32 R192, RZ, RZ, R19 ;  /* 0x000000ffffc07224 */ /* 0x000fe400078e0013 */
[----:B------:R-:W-:Y:S07]  /*24330*/  HMMA.1688.F32.TF32 R16, R232, R6, R196 ;  /* 0x00000006e810723c */ /* 0x000fee00000810c4 */
[----:B------:R-:W-:-:S02]  /*24340*/  IMAD.MOV.U32 R196, RZ, RZ, R168 ;  /* 0x000000ffffc47224 */ /* 0x000fc400078e00a8 */
[----:B------:R-:W4:Y:S01]  /*24350*/  LDL.LU R168, [R1+0x1504] ;  /* 0x0015040001a87983 */ /* 0x000f220000300800 */
[----:B------:R-:W-:Y:S02]  /*24360*/  IMAD.MOV.U32 R197, RZ, RZ, R169 ;  /* 0x000000ffffc57224 */ /* 0x000fe400078e00a9 */
[----:B------:R-:W-:Y:S01]  /*24370*/  IMAD.MOV.U32 R198, RZ, RZ, R170 ;  /* 0x000000ffffc67224 */ /* 0x000fe200078e00aa */
[----:B------:R-:W4:Y:S01]  /*24380*/  LDL.LU R169, [R1+0x1500] ;  /* 0x0015000001a97983 */ /* 0x000f220000300800 */
[----:B------:R-:W-:-:S03]  /*24390*/  IMAD.MOV.U32 R199, RZ, RZ, R0 ;  /* 0x000000ffffc77224 */ /* 0x000fc600078e0000 */
[----:B------:R-:W4:Y:S04]  /*243a0*/  LDL.LU R170, [R1+0x14fc] ;  /* 0x0014fc0001aa7983 */ /* 0x000f280000300800 */
[----:B------:R-:W4:Y:S01]  /*243b0*/  LDL.LU R0, [R1+0x14f8] ;  /* 0x0014f80001007983 */ /* 0x000f220000300800 */
[C---:B------:R-:W-:Y:S08]  /*243c0*/  HMMA.1688.F32.TF32 R200, R232.reuse, R34, R200 ;  /* 0x00000022e8c8723c */ /* 0x040ff000000810c8 */
[----:B------:R-:W-:Y:S08]  /*243d0*/  HMMA.1688.F32.TF32 R208, R232, R54, R208 ;  /* 0x00000036e8d0723c */ /* 0x000ff000000810d0 */
[C---:B-1----:R-:W-:Y:S08]  /*243e0*/  HMMA.1688.F32.TF32 R8, R164.reuse, R134, R8 ;  /* 0x00000086a408723c */ /* 0x042ff00000081008 */
[----:B------:R-:W-:Y:S01]  /*243f0*/  HMMA.1688.F32.TF32 R116, R164, R150, R116 ;  /* 0x00000096a474723c */ /* 0x000fe20000081074 */
[----:B------:R1:W-:Y:S04]  /*24400*/  STL [R1+0x1494], R201 ;  /* 0x001494c901007387 */ /* 0x0003e80000100800 */
[----:B------:R1:W-:Y:S03]  /*24410*/  STL [R1+0x1490], R202 ;  /* 0x001490ca01007387 */ /* 0x0003e60000100800 */
[C---:B------:R-:W-:Y:S01]  /*24420*/  HMMA.1688.F32.TF32 R172, R232.reuse, R90, R172 ;  /* 0x0000005ae8ac723c */ /* 0x040fe200000810ac */
[----:B------:R1:W-:Y:S04]  /*24430*/  STL [R1+0x148c], R203 ;  /* 0x00148ccb01007387 */ /* 0x0003e80000100800 */
[----:B------:R1:W-:Y:S03]  /*24440*/  STL [R1+0x1488], R211 ;  /* 0x001488d301007387 */ /* 0x0003e60000100800 */
[C---:B------:R-:W-:Y:S08]  /*24450*/  HMMA.1688.F32.TF32 R176, R232.reuse, R82, R176 ;  /* 0x00000052e8b0723c */ /* 0x040ff000000810b0 */
[C---:B------:R-:W-:Y:S08]  /*24460*/  HMMA.1688.F32.TF32 R180, R232.reuse, R78, R180 ;  /* 0x0000004ee8b4723c */ /* 0x040ff000000810b4 */
[C---:B------:R-:W-:Y:S08]  /*24470*/  HMMA.1688.F32.TF32 R204, R232.reuse, R38, R204 ;  /* 0x00000026e8cc723c */ /* 0x040ff000000810cc */
[C---:B------:R-:W-:Y:S08]  /*24480*/  HMMA.1688.F32.TF32 R212, R232.reuse, R58, R212 ;  /* 0x0000003ae8d4723c */ /* 0x040ff000000810d4 */
[C---:B------:R-:W-:Y:S08]  /*24490*/  HMMA.1688.F32.TF32 R216, R232.reuse, R62, R216 ;  /* 0x0000003ee8d8723c */ /* 0x040ff000000810d8 */
[C---:B------:R-:W-:Y:S08]  /*244a0*/  HMMA.1688.F32.TF32 R220, R232.reuse, R66, R220 ;  /* 0x00000042e8dc723c */ /* 0x040ff000000810dc */
[C---:B------:R-:W-:Y:S08]  /*244b0*/  HMMA.1688.F32.TF32 R224, R232.reuse, R70, R224 ;  /* 0x00000046e8e0723c */ /* 0x040ff000000810e0 */
[----:B------:R-:W-:Y:S01]  /*244c0*/  HMMA.1688.F32.TF32 R232, R232, R74, R228 ;  /* 0x0000004ae8e8723c */ /* 0x000fe200000810e4 */
[----:B-1----:R-:W-:Y:S01]  /*244d0*/  MOV R201, R116 ;  /* 0x0000007400c97202 */ /* 0x002fe20000000f00 */
[----:B------:R-:W-:-:S02]  /*244e0*/  IMAD.MOV.U32 R202, RZ, RZ, R117 ;  /* 0x000000ffffca7224 */ /* 0x000fc400078e0075 */
[----:B------:R-:W-:Y:S02]  /*244f0*/  IMAD.MOV.U32 R203, RZ, RZ, R118 ;  /* 0x000000ffffcb7224 */ /* 0x000fe400078e0076 */
[----:B------:R-:W-:Y:S02]  /*24500*/  IMAD.MOV.U32 R211, RZ, RZ, R119 ;  /* 0x000000ffffd37224 */ /* 0x000fe400078e0077 */
[----:B-----5:R-:W-:Y:S02]  /*24510*/  IMAD.MOV.U32 R230, RZ, RZ, R23 ;  /* 0x000000ffffe67224 */ /* 0x020fe400078e0017 */
[----:B--2---:R-:W-:Y:S02]  /*24520*/  IMAD.MOV.U32 R229, RZ, RZ, R22 ;  /* 0x000000ffffe57224 */ /* 0x004fe400078e0016 */
[----:B---3--:R-:W-:Y:S02]  /*24530*/  IMAD.MOV.U32 R228, RZ, RZ, R171 ;  /* 0x000000ffffe47224 */ /* 0x008fe400078e00ab */
[----:B------:R-:W2:Y:S04]  /*24540*/  LDL.LU R171, [R1+0x14f4] ;  /* 0x0014f40001ab7983 */ /* 0x000ea80000300800 */
[----:B------:R-:W3:Y:S04]  /*24550*/  LDL.LU R22, [R1+0x14f0] ;  /* 0x0014f00001167983 */ /* 0x000ee80000300800 */
[----:B------:R-:W3:Y:S04]  /*24560*/  LDL.LU R23, [R1+0x14ec] ;  /* 0x0014ec0001177983 */ /* 0x000ee80000300800 */
[----:B------:R-:W5:Y:S04]  /*24570*/  LDL.LU R231, [R1+0x5c] ;  /* 0x00005c0001e77983 */ /* 0x000f680000300800 */
[----:B------:R1:W-:Y:S04]  /*24580*/  STL.64 [R1+0x190], R8 ;  /* 0x0001900801007387 */ /* 0x0003e80000100a00 */
[----:B------:R1:W-:Y:S04]  /*24590*/  STL.64 [R1+0x198], R10 ;  /* 0x0001980a01007387 */ /* 0x0003e80000100a00 */
[----:B-1----:R-:W2:Y:S04]  /*245a0*/  LDL.LU R8, [R1+0x80] ;  /* 0x0000800001087983 */ /* 0x002ea80000300800 */
[----:B------:R-:W2:Y:S04]  /*245b0*/  LDL.LU R9, [R1+0x84] ;  /* 0x0000840001097983 */ /* 0x000ea80000300800 */
[----:B------:R-:W2:Y:S04]  /*245c0*/  LDL.LU R10, [R1+0x88] ;  /* 0x00008800010a7983 */ /* 0x000ea80000300800 */
[----:B------:R-:W2:Y:S04]  /*245d0*/  LDL.LU R11, [R1+0x8c] ;  /* 0x00008c00010b7983 */ /* 0x000ea80000300800 */
[----:B------:R-:W3:Y:S04]  /*245e0*/  LDL.LU R116, [R1+0x90] ;  /* 0x0000900001747983 */ /* 0x000ee80000300800 */
[----:B------:R-:W3:Y:S04]  /*245f0*/  LDL.LU R117, [R1+0x94] ;  /* 0x0000940001757983 */ /* 0x000ee80000300800 */
[----:B------:R-:W3:Y:S04]  /*24600*/  LDL.LU R118, [R1+0x98] ;  /* 0x0000980001767983 */ /* 0x000ee80000300800 */
[----:B------:R-:W3:Y:S01]  /*24610*/  LDL.LU R119, [R1+0x9c] ;  /* 0x00009c0001777983 */ /* 0x000ee20000300800 */
[C---:B------:R-:W-:Y:S08]  /*24620*/  HMMA.1688.F32.TF32 R120, R164.reuse, R6, R120 ;  /* 0x00000006a478723c */ /* 0x040ff00000081078 */
[C---:B------:R-:W-:Y:S11]  /*24630*/  HMMA.1688.F32.TF32 R124, R164.reuse, R34, R124 ;  /* 0x00000022a47c723c */ /* 0x040ff6000008107c */
[----:B------:R-:W-:Y:S04]  /*24640*/  @!UPT UIADD3 URZ, URZ, URZ, URZ ;  /* 0x0000003f3f3ff290 */ /* 0x000fe8000fffe03f */
[----:B------:R-:W-:Y:S04]  /*24650*/  STL.64 [R1+0x230], R120 ;  /* 0x0002307801007387 */ /* 0x000fe80000100a00 */
[----:B------:R1:W-:Y:S02]  /*24660*/  STL.64 [R1+0x238], R122 ;  /* 0x0002387a01007387 */ /* 0x0003e40000100a00 */
[C---:B-1----:R-:W-:Y:S02]  /*24670*/  HMMA.1688.F32.TF32 R120, R164.reuse, R38, R128 ;  /* 0x00000026a478723c */ /* 0x042fe40000081080 */
[----:B------:R-:W-:Y:S04]  /*24680*/  STL.64 [R1+0x220], R124 ;  /* 0x0002207c01007387 */ /* 0x000fe80000100a00 */
[----:B------:R1:W-:Y:S02]  /*24690*/  STL.64 [R1+0x228], R126 ;  /* 0x0002287e01007387 */ /* 0x0003e40000100a00 */
[C---:B------:R-:W-:Y:S08]  /*246a0*/  HMMA.1688.F32.TF32 R128, R164.reuse, R54, R136 ;  /* 0x00000036a480723c */ /* 0x040ff00000081088 */
[----:B-1----:R-:W-:Y:S07]  /*246b0*/  HMMA.1688.F32.TF32 R124, R164, R58, R140 ;  /* 0x0000003aa47c723c */ /* 0x002fee000008108c */
[----:B------:R-:W-:Y:S04]  /*246c0*/  STL.64 [R1+0x210], R120 ;  /* 0x0002107801007387 */ /* 0x000fe80000100a00 */
[----:B------:R1:W-:Y:S01]  /*246d0*/  STL.64 [R1+0x218], R122 ;  /* 0x0002187a01007387 */ /* 0x0003e20000100a00 */
[----:B------:R-:W-:-:S02]  /*246e0*/  IMAD.MOV.U32 R52, RZ, RZ, R172 ;  /* 0x000000ffff347224 */ /* 0x000fc400078e00ac */
[----:B------:R-:W-:Y:S01]  /*246f0*/  IMAD.MOV.U32 R5, RZ, RZ, R173 ;  /* 0x000000ffff057224 */ /* 0x000fe200078e00ad */
[----:B------:R-:W-:Y:S01]  /*24700*/  LDS R172, [R85+0x41800] ;  /* 0x0418000055ac7984 */ /* 0x000fe20000000800 */
[----:B------:R-:W-:Y:S02]  /*24710*/  IMAD.MOV.U32 R4, RZ, RZ, R174 ;  /* 0x000000ffff047224 */ /* 0x000fe400078e00ae */
[----:B------:R-:W-:Y:S01]  /*24720*/  IMAD.MOV.U32 R3, RZ, RZ, R175 ;  /* 0x000000ffff037224 */ /* 0x000fe200078e00af */
[----:B------:R-:W-:Y:S01]  /*24730*/  LDS R174, [R85+0x41c00] ;  /* 0x041c000055ae7984 */ /* 0x000fe20000000800 */
[C---:B-1----:R-:W-:Y:S03]  /*24740*/  HMMA.1688.F32.TF32 R120, R164.reuse, R62, R144 ;  /* 0x0000003ea478723c */ /* 0x042fe60000081090 */
[----:B----4-:R-:W-:Y:S04]  /*24750*/  LDS R173, [R0+0x41800] ;  /* 0x0418000000ad7984 */ /* 0x010fe80000000800 */
[----:B------:R-:W1:Y:S04]  /*24760*/  LDS R175, [R0+0x41c00] ;  /* 0x041c000000af7984 */ /* 0x000e680000000800 */
[----:B------:R-:W-:Y:S04]  /*24770*/  STL.64 [R1+0x200], R128 ;  /* 0x0002008001007387 */ /* 0x000fe80000100a00 */
[----:B------:R4:W-:Y:S04]  /*24780*/  STL.64 [R1+0x208], R130 ;  /* 0x0002088201007387 */ /* 0x0009e80000100a00 */
[----:B------:R-:W-:Y:S04]  /*24790*/  STL.64 [R1+0x1f0], R124 ;  /* 0x0001f07c01007387 */ /* 0x000fe80000100a00 */
[----:B------:R4:W-:Y:S02]  /*247a0*/  STL.64 [R1+0x1f8], R126 ;  /* 0x0001f87e01007387 */ /* 0x0009e40000100a00 */
[C---:B----4-:R-:W-:Y:S02]  /*247b0*/  HMMA.1688.F32.TF32 R128, R164.reuse, R66, R152 ;  /* 0x00000042a480723c */ /* 0x050fe40000081098 */
[----:B------:R-:W-:Y:S04]  /*247c0*/  STL.64 [R1+0x1e0], R120 ;  /* 0x0001e07801007387 */ /* 0x000fe80000100a00 */
[----:B------:R4:W-:Y:S02]  /*247d0*/  STL.64 [R1+0x1e8], R122 ;  /* 0x0001e87a01007387 */ /* 0x0009e40000100a00 */
[C---:B------:R-:W-:Y:S08]  /*247e0*/  HMMA.1688.F32.TF32 R124, R164.reuse, R70, R156 ;  /* 0x00000046a47c723c */ /* 0x040ff0000008109c */
[----:B----4-:R-:W-:Y:S07]  /*247f0*/  HMMA.1688.F32.TF32 R120, R164, R74, R160 ;  /* 0x0000004aa478723c */ /* 0x010fee00000810a0 */
[----:B------:R-:W-:Y:S04]  /*24800*/  STL.64 [R1+0x1d0], R128 ;  /* 0x0001d08001007387 */ /* 0x000fe80000100a00 */
[----:B------:R-:W-:Y:S04]  /*24810*/  STL.64 [R1+0x1d8], R130 ;  /* 0x0001d88201007387 */ /* 0x000fe80000100a00 */
[----:B------:R-:W-:Y:S04]  /*24820*/  STL.64 [R1+0x1c0], R124 ;  /* 0x0001c07c01007387 */ /* 0x000fe80000100a00 */
[----:B------:R-:W-:Y:S04]  /*24830*/  STL.64 [R1+0x1c8], R126 ;  /* 0x0001c87e01007387 */ /* 0x000fe80000100a00 */
[----:B------:R-:W-:Y:S04]  /*24840*/  STL.64 [R1+0x1b0], R120 ;  /* 0x0001b07801007387 */ /* 0x000fe80000100a00 */
[----:B------:R4:W-:Y:S01]  /*24850*/  STL.64 [R1+0x1b8], R122 ;  /* 0x0001b87a01007387 */ /* 0x0009e20000100a00 */
[C---:B-1----:R-:W-:Y:S08]  /*24860*/  HMMA.1688.F32.TF32 R96, R172.reuse, R78, R96 ;  /* 0x0000004eac60723c */ /* 0x042ff00000081060 */
[C---:B----4-:R-:W-:Y:S01]  /*24870*/  HMMA.1688.F32.TF32 R120, R172.reuse, R66, R188 ;  /* 0x00000042ac78723c */ /* 0x050fe200000810bc */
[----:B------:R-:W4:Y:S04]  /*24880*/  LDL.LU R188, [R1+0x250] ;  /* 0x0002500001bc7983 */ /* 0x000f280000300800 */
[----:B------:R-:W4:Y:S04]  /*24890*/  LDL.LU R189, [R1+0x254] ;  /* 0x0002540001bd7983 */ /* 0x000f280000300800 */
[----:B------:R-:W4:Y:S04]  /*248a0*/  LDL.LU R190, [R1+0x258] ;  /* 0x0002580001be7983 */ /* 0x000f280000300800 */
[----:B------:R-:W4:Y:S01]  /*248b0*/  LDL.LU R191, [R1+0x25c] ;  /* 0x00025c0001bf7983 */ /* 0x000f220000300800 */
[C---:B------:R-:W-:Y:S03]  /*248c0*/  HMMA.1688.F32.TF32 R108, R172.reuse, R94, R108 ;  /* 0x0000005eac6c723c */ /* 0x040fe6000008106c */
[----:B------:R-:W4:Y:S04]  /*248d0*/  LDL.LU R160, [R1+0x260] ;  /* 0x0002600001a07983 */ /* 0x000f280000300800 */
[----:B------:R-:W4:Y:S01]  /*248e0*/  LDL.LU R161, [R1+0x264] ;  /* 0x0002640001a17983 */ /* 0x000f220000300800 */
[C---:B------:R-:W-:Y:S03]  /*248f0*/  HMMA.1688.F32.TF32 R40, R172.reuse, R150, R40 ;  /* 0x00000096ac28723c */ /* 0x040fe60000081028 */
[----:B------:R-:W4:Y:S04]  /*24900*/  LDL.LU R162, [R1+0x268] ;  /* 0x0002680001a27983 */ /* 0x000f280000300800 */
[----:B------:R-:W4:Y:S01]  /*24910*/  LDL.LU R163, [R1+0x26c] ;  /* 0x00026c0001a37983 */ /* 0x000f220000300800 */
[C---:B------:R-:W-:Y:S08]  /*24920*/  HMMA.1688.F32.TF32 R44, R172.reuse, R6, R44 ;  /* 0x00000006ac2c723c */ /* 0x040ff0000008102c */
[C---:B------:R-:W-:Y:S08]  /*24930*/  HMMA.1688.F32.TF32 R48, R172.reuse, R34, R48 ;  /* 0x00000022ac30723c */ /* 0x040ff00000081030 */
[C---:B------:R-:W-:Y:S08]  /*24940*/  HMMA.1688.F32.TF32 R100, R172.reuse, R38, R100 ;  /* 0x00000026ac64723c */ /* 0x040ff00000081064 */
[C---:B------:R-:W-:Y:S08]  /*24950*/  HMMA.1688.F32.TF32 R104, R172.reuse, R54, R104 ;  /* 0x00000036ac68723c */ /* 0x040ff00000081068 */
[C---:B------:R-:W-:Y:S08]  /*24960*/  HMMA.1688.F32.TF32 R124, R172.reuse, R70, R240 ;  /* 0x00000046ac7c723c */ /* 0x040ff000000810f0 */
[C---:B------:R-:W-:Y:S08]  /*24970*/  HMMA.1688.F32.TF32 R128, R172.reuse, R74, R236 ;  /* 0x0000004aac80723c */ /* 0x040ff000000810ec */
[C---:B-----5:R-:W-:Y:S08]  /*24980*/  HMMA.1688.F32.TF32 R136, R172.reuse, R82, R228 ;  /* 0x00000052ac88723c */ /* 0x060ff000000810e4 */
[C---:B--2---:R-:W-:Y:S08]  /*24990*/  HMMA.1688.F32.TF32 R140, R172.reuse, R90, R8 ;  /* 0x0000005aac8c723c */ /* 0x044ff00000081008 */
[C---:B------:R-:W-:Y:S08]  /*249a0*/  HMMA.1688.F32.TF32 R8, R172.reuse, R134, R112 ;  /* 0x00000086ac08723c */ /* 0x040ff00000081070 */
[C---:B---3--:R-:W-:Y:S08]  /*249b0*/  HMMA.1688.F32.TF32 R144, R172.reuse, R86, R116 ;  /* 0x00000056ac90723c */ /* 0x048ff00000081074 */
[C---:B------:R-:W-:Y:S08]  /*249c0*/  HMMA.1688.F32.TF32 R112, R172.reuse, R58, R248 ;  /* 0x0000003aac70723c */ /* 0x040ff000000810f8 */
[----:B------:R-:W-:Y:S01]  /*249d0*/  HMMA.1688.F32.TF32 R116, R172, R62, R196 ;  /* 0x0000003eac74723c */ /* 0x000fe200000810c4 */
[----:B------:R-:W2:Y:S04]  /*249e0*/  LDL.LU R172, [R1+0xc0] ;  /* 0x0000c00001ac7983 */ /* 0x000ea80000300800 */
[----:B------:R-:W2:Y:S04]  /*249f0*/  LDL.LU R173, [R1+0xc4] ;  /* 0x0000c40001ad7983 */ /* 0x000ea80000300800 */
[----:B------:R-:W2:Y:S04]  /*24a00*/  LDL.LU R174, [R1+0xc8] ;  /* 0x0000c80001ae7983 */ /* 0x000ea80000300800 */
[----:B------:R-:W2:Y:S04]  /*24a10*/  LDL.LU R175, [R1+0xcc] ;  /* 0x0000cc0001af7983 */ /* 0x000ea80000300800 */
[----:B------:R-:W3:Y:S04]  /*24a20*/  LDL.LU R240, [R1+0x100] ;  /* 0x0001000001f07983 */ /* 0x000ee80000300800 */
[----:B------:R-:W3:Y:S04]  /*24a30*/  LDL.LU R241, [R1+0x104] ;  /* 0x0001040001f17983 */ /* 0x000ee80000300800 */
[----:B------:R-:W3:Y:S04]  /*24a40*/  LDL.LU R242, [R1+0x108] ;  /* 0x0001080001f27983 */ /* 0x000ee80000300800 */
[----:B------:R-:W3:Y:S04]  /*24a50*/  LDL.LU R243, [R1+0x10c] ;  /* 0x00010c0001f37983 */ /* 0x000ee80000300800 */
[----:B------:R-:W5:Y:S04]  /*24a60*/  LDL.LU R156, [R1+0x130] ;  /* 0x00013000019c7983 */ /* 0x000f680000300800 */
[----:B------:R-:W5:Y:S04]  /*24a70*/  LDL.LU R157, [R1+0x134] ;  /* 0x00013400019d7983 */ /* 0x000f680000300800 */
[----:B------:R-:W5:Y:S04]  /*24a80*/  LDL.LU R158, [R1+0x138] ;  /* 0x00013800019e7983 */ /* 0x000f680000300800 */
[----:B------:R-:W5:Y:S04]  /*24a90*/  LDL.LU R159, [R1+0x13c] ;  /* 0x00013c00019f7983 */ /* 0x000f680000300800 */
[----:B------:R-:W2:Y:S04]  /*24aa0*/  LDL.LU R152, [R1+0x120] ;  /* 0x0001200001987983 */ /* 0x000ea80000300800 */
[----:B------:R-:W2:Y:S04]  /*24ab0*/  LDL.LU R153, [R1+0x124] ;  /* 0x0001240001997983 */ /* 0x000ea80000300800 */
[----:B------:R-:W2:Y:S04]  /*24ac0*/  LDL.LU R154, [R1+0x128] ;  /* 0x00012800019a7983 */ /* 0x000ea80000300800 */
[----:B------:R-:W2:Y:S01]  /*24ad0*/  LDL.LU R155, [R1+0x12c] ;  /* 0x00012c00019b7983 */ /* 0x000ea20000300800 */
[----:B------:R-:W-:-:S03]  /*24ae0*/  IMAD.MOV.U32 R228, RZ, RZ, R80 ;  /* 0x000000ffffe47224 */ /* 0x000fc600078e0050 */
[----:B------:R-:W3:Y:S01]  /*24af0*/  LDL.LU R236, [R1+0xe0] ;  /* 0x0000e00001ec7983 */ /* 0x000ee20000300800 */
[----:B------:R-:W-:-:S03]  /*24b00*/  IMAD.MOV.U32 R229, RZ, RZ, R84 ;  /* 0x000000ffffe57224 */ /* 0x000fc600078e0054 */
[----:B------:R-:W3:Y:S01]  /*24b10*/  LDL.LU R237, [R1+0xe4] ;  /* 0x0000e40001ed7983 */ /* 0x000ee20000300800 */
[----:B------:R-:W-:-:S03]  /*24b20*/  IMAD.MOV.U32 R230, RZ, RZ, R132 ;  /* 0x000000ffffe67224 */ /* 0x000fc600078e0084 */
[----:B------:R-:W3:Y:S04]  /*24b30*/  LDL.LU R238, [R1+0xe8] ;  /* 0x0000e80001ee7983 */ /* 0x000ee80000300800 */
[----:B------:R-:W3:Y:S04]  /*24b40*/  LDL.LU R239, [R1+0xec] ;  /* 0x0000ec0001ef7983 */ /* 0x000ee80000300800 */
[----:B------:R-:W5:Y:S04]  /*24b50*/  LDL.LU R80, [R1+0x14e8] ;  /* 0x0014e80001507983 */ /* 0x000f680000300800 */
[----:B------:R-:W5:Y:S01]  /*24b60*/  LDL.LU R84, [R1+0x14e4] ;  /* 0x0014e40001547983 */ /* 0x000f620000300800 */
[----:B------:R-:W-:-:S03]  /*24b70*/  IMAD.MOV.U32 R231, RZ, RZ, R77 ;  /* 0x000000ffffe77224 */ /* 0x000fc600078e004d */
[----:B------:R-:W5:Y:S01]  /*24b80*/  LDL.LU R132, [R1+0x14e0] ;  /* 0x0014e00001847983 */ /* 0x000f620000300800 */
[----:B------:R-:W-:Y:S02]  /*24b90*/  IMAD.MOV.U32 R248, RZ, RZ, R89 ;  /* 0x000000fffff87224 */ /* 0x000fe400078e0059 */
[----:B------:R-:W-:Y:S01]  /*24ba0*/  IMAD.MOV.U32 R249, RZ, RZ, R88 ;  /* 0x000000fffff97224 */ /* 0x000fe200078e0058 */
[----:B------:R-:W5:Y:S01]  /*24bb0*/  LDL.LU R77, [R1+0x14dc] ;  /* 0x0014dc00014d7983 */ /* 0x000f620000300800 */
[----:B------:R-:W-:-:S03]  /*24bc0*/  IMAD.MOV.U32 R250, RZ, RZ, R76 ;  /* 0x000000fffffa7224 */ /* 0x000fc600078e004c */
[----:B------:R-:W5:Y:S04]  /*24bd0*/  LDL.LU R89, [R1+0x14d8] ;  /* 0x0014d80001597983 */ /* 0x000f680000300800 */
[----:B------:R-:W5:Y:S04]  /*24be0*/  LDL.LU R88, [R1+0x14d4] ;  /* 0x0014d40001587983 */ /* 0x000f680000300800 */
[----:B------:R-:W5:Y:S01]  /*24bf0*/  LDL.LU R76, [R1+0x14d0] ;  /* 0x0014d000014c7983 */ /* 0x000f620000300800 */
[----:B------:R-:W-:-:S03]  /*24c00*/  IMAD.MOV.U32 R251, RZ, RZ, R2 ;  /* 0x000000fffffb7224 */ /* 0x000fc600078e0002 */
[----:B------:R-:W5:Y:S01]  /*24c10*/  LDL.LU R2, [R1+0x14cc] ;  /* 0x0014cc0001027983 */ /* 0x000f620000300800 */
[----:B------:R-:W-:Y:S01]  /*24c20*/  IMAD.MOV.U32 R184, RZ, RZ, R16 ;  /* 0x000000ffffb87224 */ /* 0x000fe200078e0010 */
[----:B------:R-:W-:Y:S01]  /*24c30*/  MOV R186, R18 ;  /* 0x0000001200ba7202 */ /* 0x000fe20000000f00 */
[----:B------:R-:W-:Y:S02]  /*24c40*/  IMAD.MOV.U32 R185, RZ, RZ, R17 ;  /* 0x000000ffffb97224 */ /* 0x000fe400078e0011 */
[----:B------:R-:W-:Y:S02]  /*24c50*/  IMAD.MOV.U32 R187, RZ, RZ, R19 ;  /* 0x000000ffffbb7224 */ /* 0x000fe400078e0013 */
[C---:B------:R-:W-:Y:S01]  /*24c60*/  HMMA.1688.F32.TF32 R16, R164.reuse, R86, R168 ;  /* 0x00000056a410723c */ /* 0x040fe200000810a8 */
[----:B------:R-:W-:Y:S04]  /*24c70*/  LDS R168, [R85+0x41880] ;  /* 0x0418800055a87984 */ /* 0x000fe80000000800 */
[----:B------:R-:W-:Y:S04]  /*24c80*/  LDS R170, [R85+0x41c80] ;  /* 0x041c800055aa7984 */ /* 0x000fe80000000800 */
[----:B------:R-:W-:Y:S04]  /*24c90*/  LDS R169, [R0+0x41880] ;  /* 0x0418800000a97984 */ /* 0x000fe80000000800 */
[----:B------:R-:W4:Y:S01]  /*24ca0*/  LDS R171, [R0+0x41c80] ;  /* 0x041c800000ab7984 */ /* 0x000f220000000800 */
[----:B------:R-:W-:Y:S01]  /*24cb0*/  HMMA.1688.F32.TF32 R28, R164, R78, R28 ;  /* 0x0000004ea41c723c */ /* 0x000fe2000008101c */
[----:B------:R-:W-:-:S02]  /*24cc0*/  IMAD.MOV.U32 R196, RZ, RZ, R149 ;  /* 0x000000ffffc47224 */ /* 0x000fc400078e0095 */
[----:B------:R-:W-:Y:S02]  /*24cd0*/  IMAD.MOV.U32 R197, RZ, RZ, R148 ;  /* 0x000000ffffc57224 */ /* 0x000fe400078e0094 */
[----:B------:R-:W-:-:S03]  /*24ce0*/  IMAD.MOV.U32 R198, RZ, RZ, R133 ;  /* 0x000000ffffc67224 */ /* 0x000fc600078e0085 */
[C---:B------:R-:W-:Y:S08]  /*24cf0*/  HMMA.1688.F32.TF32 R20, R164.reuse, R90, R20 ;  /* 0x0000005aa414723c */ /* 0x040ff00000081014 */
[C---:B------:R-:W-:Y:S08]  /*24d00*/  HMMA.1688.F32.TF32 R24, R164.reuse, R82, R24 ;  /* 0x00000052a418723c */ /* 0x040ff00000081018 */
[----:B------:R-:W-:Y:S08]  /*24d10*/  HMMA.1688.F32.TF32 R12, R164, R94, R12 ;  /* 0x0000005ea40c723c */ /* 0x000ff0000008100c */
[C---:B----4-:R-:W-:Y:S08]  /*24d20*/  HMMA.1688.F32.TF32 R164, R168.reuse, R86, R160 ;  /* 0x00000056a8a4723c */ /* 0x050ff000000810a0 */
[----:B------:R-:W-:Y:S01]  /*24d30*/  HMMA.1688.F32.TF32 R160, R168, R90, R188 ;  /* 0x0000005aa8a0723c */ /* 0x000fe200000810bc */
[----:B------:R-:W4:Y:S01]  /*24d40*/  LDL.LU R90, [R1+0x118] ;  /* 0x00011800015a7983 */ /* 0x000f220000300800 */
[----:B------:R-:W-:-:S05]  /*24d50*/  IMAD.MOV.U32 R199, RZ, RZ, R61 ;  /* 0x000000ffffc77224 */ /* 0x000fca00078e003d */
[----:B------:R-:W-:Y:S02]  /*24d60*/  IMAD.MOV.U32 R189, RZ, RZ, R57 ;  /* 0x000000ffffbd7224 */ /* 0x000fe400078e0039 */
[----:B------:R-:W-:Y:S02]  /*24d70*/  IMAD.MOV.U32 R190, RZ, RZ, R56 ;  /* 0x000000ffffbe7224 */ /* 0x000fe400078e0038 */
[C---:B------:R-:W-:Y:S01]  /*24d80*/  HMMA.1688.F32.TF32 R56, R168.reuse, R58, R228 ;  /* 0x0000003aa838723c */ /* 0x040fe200000810e4 */
[----:B------:R-:W-:Y:S01]  /*24d90*/  IMAD.MOV.U32 R188, RZ, RZ, R60 ;  /* 0x000000ffffbc7224 */ /* 0x000fe200078e003c */
[----:B------:R-:W-:Y:S04]  /*24da0*/  LDS R228, [R252+0x42000] ;  /* 0x04200000fce47984 */ /* 0x000fe80000000800 */
[----:B------:R-:W-:Y:S02]  /*24db0*/  LDS R230, [R252+0x42400] ;  /* 0x04240000fce67984 */ /* 0x000fe40000000800 */
[C---:B------:R-:W-:Y:S08]  /*24dc0*/  HMMA.1688.F32.TF32 R60, R168.reuse, R62, R196 ;  /* 0x0000003ea83c723c */ /* 0x040ff000000810c4 */
[C---:B--2---:R-:W-:Y:S08]  /*24dd0*/  HMMA.1688.F32.TF32 R152, R168.reuse, R78, R152 ;  /* 0x0000004ea898723c */ /* 0x044ff00000081098 */
[----:B---3--:R-:W-:Y:S01]  /*24de0*/  HMMA.1688.F32.TF32 R148, R168, R150, R236 ;  /* 0x00000096a894723c */ /* 0x008fe200000810ec */
[----:B-----5:R-:W-:-:S02]  /*24df0*/  IMAD.MOV.U32 R79, RZ, RZ, R84 ;  /* 0x000000ffff4f7224 */ /* 0x020fc400078e0054 */
[----:B------:R-:W-:-:S05]  /*24e00*/  IMAD.MOV.U32 R78, RZ, RZ, R132 ;  /* 0x000000ffff4e7224 */ /* 0x000fca00078e0084 */
[C---:B------:R-:W-:Y:S08]  /*24e10*/  HMMA.1688.F32.TF32 R132, R168.reuse, R134, R240 ;  /* 0x00000086a884723c */ /* 0x040ff000000810f0 */
[----:B------:R-:W-:Y:S01]  /*24e20*/  HMMA.1688.F32.TF32 R76, R168, R6, R76 ;  /* 0x00000006a84c723c */ /* 0x000fe2000008104c */
[----:B------:R-:W-:Y:S01]  /*24e30*/  LDS R6, [R85+0x42480] ;  /* 0x0424800055067984 */ /* 0x000fe20000000800 */
[----:B------:R-:W-:-:S03]  /*24e40*/  IMAD.MOV.U32 R91, RZ, RZ, R2 ;  /* 0x000000ffff5b7224 */ /* 0x000fc600078e0002 */
[----:B------:R-:W-:Y:S04]  /*24e50*/  LDS R7, [R0+0x42480] ;  /* 0x0424800000077984 */ /* 0x000fe80000000800 */
[----:B------:R-:W2:Y:S01]  /*24e60*/  LDL.LU R2, [R1+0x14c8] ;  /* 0x0014c80001027983 */ /* 0x000ea20000300800 */
[----:B------:R-:W-:Y:S03]  /*24e70*/  HMMA.1688.F32.TF32 R156, R168, R82, R156 ;  /* 0x00000052a89c723c */ /* 0x000fe6000008109c */
[----:B------:R-:W3:Y:S04]  /*24e80*/  LDL.LU.64 R242, [R1+0x14c0] ;  /* 0x0014c00001f27983 */ /* 0x000ee80000300a00 */
[----:B------:R-:W3:Y:S01]  /*24e90*/  LDL.LU.64 R240, [R1+0x14b8] ;  /* 0x0014b80001f07983 */ /* 0x000ee20000300a00 */
[----:B------:R-:W-:Y:S01]  /*24ea0*/  MOV R82, R33 ;  /* 0x0000002100527202 */ /* 0x000fe20000000f00 */
[----:B------:R-:W-:-:S02]  /*24eb0*/  IMAD.MOV.U32 R83, RZ, RZ, R32 ;  /* 0x000000ffff537224 */ /* 0x000fc400078e0020 */
[----:B------:R-:W5:Y:S04]  /*24ec0*/  LDL.LU.64 R238, [R1+0x14b0] ;  /* 0x0014b00001ee7983 */ /* 0x000f680000300a00 */
[----:B------:R-:W5:Y:S04]  /*24ed0*/  LDL.LU.64 R236, [R1+0x14a8] ;  /* 0x0014a80001ec7983 */ /* 0x000f680000300a00 */
[----:B------:R-:W-:Y:S04]  /*24ee0*/  STL [R1+0x1484], R148 ;  /* 0x0014849401007387 */ /* 0x000fe80000100800 */
[----:B------:R-:W-:Y:S01]  /*24ef0*/  STL [R1+0x1480], R149 ;  /* 0x0014809501007387 */ /* 0x000fe20000100800 */
[C---:B------:R-:W-:Y:S03]  /*24f00*/  HMMA.1688.F32.TF32 R32, R168.reuse, R34, R172 ;  /* 0x00000022a820723c */ /* 0x040fe600000810ac */
[----:B------:R-:W-:Y:S04]  /*24f10*/  STL [R1+0x147c], R150 ;  /* 0x00147c9601007387 */ /* 0x000fe80000100800 */
[----:B------:R-:W-:Y:S04]  /*24f20*/  STL [R1+0x1478], R151 ;  /* 0x0014789701007387 */ /* 0x000fe80000100800 */
[----:B------:R-:W-:Y:S04]  /*24f30*/  STL.64 [R1+0x130], R76 ;  /* 0x0001304c01007387 */ /* 0x000fe80000100a00 */
[----:B------:R1:W-:Y:S02]  /*24f40*/  STL.64 [R1+0x138], R78 ;  /* 0x0001384e01007387 */ /* 0x0003e40000100a00 */
[----:B-1----:R-:W-:Y:S07]  /*24f50*/  HMMA.1688.F32.TF32 R76, R168, R38, R80 ;  /* 0x00000026a84c723c */ /* 0x002fee0000081050 */
[----:B------:R-:W-:-:S02]  /*24f60*/  IMAD.MOV.U32 R175, RZ, RZ, R32 ;  /* 0x000000ffffaf7224 */ /* 0x000fc400078e0020 */
[----:B------:R-:W-:Y:S02]  /*24f70*/  IMAD.MOV.U32 R174, RZ, RZ, R33 ;  /* 0x000000ffffae7224 */ /* 0x000fe400078e0021 */
[----:B------:R-:W-:Y:S02]  /*24f80*/  IMAD.MOV.U32 R173, RZ, RZ, R34 ;  /* 0x000000ffffad7224 */ /* 0x000fe400078e0022 */
[----:B------:R-:W-:-:S11]  /*24f90*/  IMAD.MOV.U32 R172, RZ, RZ, R35 ;  /* 0x000000ffffac7224 */ /* 0x000fd600078e0023 */
[----:B------:R-:W-:Y:S02]  /*24fa0*/  IMAD.MOV.U32 R35, RZ, RZ, R77 ;  /* 0x000000ffff237224 */ /* 0x000fe400078e004d */
[----:B------:R-:W-:Y:S02]  /*24fb0*/  IMAD.MOV.U32 R34, RZ, RZ, R78 ;  /* 0x000000ffff227224 */ /* 0x000fe400078e004e */
[----:B------:R-:W-:Y:S02]  /*24fc0*/  IMAD.MOV.U32 R33, RZ, RZ, R79 ;  /* 0x000000ffff217224 */ /* 0x000fe400078e004f */
[----:B------:R-:W-:Y:S02]  /*24fd0*/  IMAD.MOV.U32 R32, RZ, RZ, R76 ;  /* 0x000000ffff207224 */ /* 0x000fe400078e004c */
[----:B------:R-:W-:Y:S01]  /*24fe0*/  HMMA.1688.F32.TF32 R76, R168, R54, R248 ;  /* 0x00000036a84c723c */ /* 0x000fe200000810f8 */
[----:B------:R-:W-:Y:S04]  /*24ff0*/  STL.64 [R1+0x1458], R58 ;  /* 0x0014583a01007387 */ /* 0x000fe80000100a00 */
[----:B------:R-:W-:Y:S01]  /*25000*/  LDS R54, [R85+0x42400] ;  /* 0x0424000055367984 */ /* 0x000fe20000000800 */
[----:B------:R-:W-:-:S02]  /*25010*/  IMAD.MOV.U32 R191, RZ, RZ, R53 ;  /* 0x000000ffffbf7224 */ /* 0x000fc400078e0035 */
[----:B------:R-:W-:Y:S01]  /*25020*/  IMAD.MOV.U32 R248, RZ, RZ, R52 ;  /* 0x000000fffff87224 */ /* 0x000fe200078e0034 */
[----:B------:R-:W-:Y:S01]  /*25030*/  LDS R53, [R0+0x42000] ;  /* 0x0420000000357984 */ /* 0x000fe20000000800 */
[----:B------:R-:W-:-:S03]  /*25040*/  IMAD.MOV.U32 R250, RZ, RZ, R4 ;  /* 0x000000fffffa7224 */ /* 0x000fc600078e0004 */
[----:B------:R-:W-:Y:S04]  /*25050*/  LDS R52, [R85+0x42000] ;  /* 0x0420000055347984 */ /* 0x000fe80000000800 */
[----:B------:R-:W-:Y:S04]  /*25060*/  LDS R4, [R85+0x42080] ;  /* 0x0420800055047984 */ /* 0x000fe80000000800 */
[----:B------:R-:W-:Y:S04]  /*25070*/  LDS R55, [R0+0x42400] ;  /* 0x0424000000377984 */ /* 0x000fe80000000800 */
[----:B------:R-:W-:Y:S04]  /*25080*/  STL.64 [R1+0xe0], R76 ;  /* 0x0000e04c01007387 */ /* 0x000fe80000100a00 */
[----:B------:R-:W-:Y:S04]  /*25090*/  STL.64 [R1+0xe8], R78 ;  /* 0x0000e84e01007387 */ /* 0x000fe80000100a00 */
[----:B------:R-:W-:Y:S04]  /*250a0*/  STL.64 [R1+0x1450], R56 ;  /* 0x0014503801007387 */ /* 0x000fe80000100a00 */
[----:B------:R-:W-:Y:S04]  /*250b0*/  STL [R1+0x146c], R60 ;  /* 0x00146c3c01007387 */ /* 0x000fe80000100800 */
[----:B------:R-:W-:Y:S04]  /*250c0*/  STL [R1+0x1468], R61 ;  /* 0x0014683d01007387 */ /* 0x000fe80000100800 */
[----:B------:R-:W-:Y:S04]  /*250d0*/  STL [R1+0x1464], R62 ;  /* 0x0014643e01007387 */ /* 0x000fe80000100800 */
[----:B------:R1:W-:Y:S04]  /*250e0*/  STL [R1+0x1460], R63 ;  /* 0x0014603f01007387 */ /* 0x0003e80000100800 */
[----:B-1----:R-:W3:Y:S01]  /*250f0*/  LDL R63, [R1+0x2f0] ;  /* 0x0002f000013f7983 */ /* 0x002ee20000100800 */
[----:B------:R-:W-:Y:S03]  /*25100*/  HMMA.1688.F32.TF32 R64, R168, R66, R188 ;  /* 0x00000042a840723c */ /* 0x000fe600000810bc */
[----:B------:R-:W-:Y:S04]  /*25110*/  LDS R188, [R252+0x42080] ;  /* 0x04208000fcbc7984 */ /* 0x000fe80000000800 */
[----:B------:R-:W-:Y:S01]  /*25120*/  LDS R190, [R252+0x42480] ;  /* 0x04248000fcbe7984 */ /* 0x000fe20000000800 */
[----:B------:R-:W-:-:S03]  /*25130*/  IMAD.MOV.U32 R249, RZ, RZ, R5 ;  /* 0x000000fffff97224 */ /* 0x000fc600078e0005 */
[----:B------:R-:W-:Y:S11]  /*25140*/  LDS R5, [R0+0x42080] ;  /* 0x0420800000057984 */ /* 0x000ff60000000800 */
[----:B------:R-:W-:Y:S01]  /*25150*/  @!UPT UIADD3 URZ, URZ, URZ, URZ ;  /* 0x0000003f3f3ff290 */ /* 0x000fe2000fffe03f */
[----:B------:R-:W-:Y:S04]  /*25160*/  STL [R1+0x1474], R66 ;  /* 0x0014744201007387 */ /* 0x000fe80000100800 */
[----:B------:R-:W-:Y:S01]  /*25170*/  STL [R1+0x1470], R67 ;  /* 0x0014704301007387 */ /* 0x000fe20000100800 */
[----:B------:R-:W-:-:S03]  /*25180*/  IMAD.MOV.U32 R251, RZ, RZ, R3 ;  /* 0x000000fffffb7224 */ /* 0x000fc600078e0003 */
[----:B--2---:R-:W-:Y:S04]  /*25190*/  LDSM.16.M88.4 R84, [R2+0x80] ;  /* 0x000080000254783b */ /* 0x004fe80000000200 */
[----:B------:R-:W-:Y:S04]  /*251a0*/  LDSM.16.M88.4 R80, [R2+0x2080] ;  /* 0x002080000250783b */ /* 0x000fe80000000200 */
[----:B------:R-:W-:Y:S01]  /*251b0*/  LDSM.16.M88.4 R76, [R2+0x4080] ;  /* 0x00408000024c783b */ /* 0x000fe20000000200 */
[----:B-----5:R-:W-:Y:S03]  /*251c0*/  HMMA.1688.F32.TF32 R56, R168, R70, R236 ;  /* 0x00000046a838723c */ /* 0x020fe600000810ec */
[----:B------:R-:W-:Y:S11]  /*251d0*/  LDSM.16.M88.4 R68, [R2+0x8080] ;  /* 0x008080000244783b */ /* 0x000ff60000000200 */
[----:B------:R-:W-:Y:S09]  /*251e0*/  @!UPT UIADD3 URZ, URZ, URZ, URZ ;  /* 0x0000003f3f3ff290 */ /* 0x000ff2000fffe03f */
[----:B------:R-:W-:Y:S01]  /*251f0*/  STL.64 [R1+0xc0], R56 ;  /* 0x0000c03801007387 */ /* 0x000fe20000100a00 */
[----:B------:R-:W-:-:S03]  /*25200*/  IMAD.MOV.U32 R148, RZ, RZ, R59 ;  /* 0x000000ffff947224 */ /* 0x000fc600078e003b */
[----:B------:R-:W-:Y:S04]  /*25210*/  STL [R1+0xc8], R58 ;  /* 0x0000c83a01007387 */ /* 0x000fe80000100800 */
[----:B---3--:R-:W-:Y:S04]  /*25220*/  LDS R229, [R63+0x42000] ;  /* 0x042000003fe57984 */ /* 0x008fe80000000800 */
[----:B------:R-:W1:Y:S04]  /*25230*/  LDS R231, [R63+0x42400] ;  /* 0x042400003fe77984 */ /* 0x000e680000000800 */
[----:B------:R-:W-:Y:S04]  /*25240*/  LDS R189, [R63+0x42080] ;  /* 0x042080003fbd7984 */ /* 0x000fe80000000800 */
[----:B------:R-:W2:Y:S01]  /*25250*/  LDS R191, [R63+0x42480] ;  /* 0x042480003fbf7984 */ /* 0x000ea20000000800 */
[-C--:B-1----:R-:W-:Y:S08]  /*25260*/  HMMA.1688.F32.TF32 R56, R228, R84.reuse, R244 ;  /* 0x00000054e438723c */ /* 0x082ff000000810f4 */
[-C--:B--2---:R-:W-:Y:S11]  /*25270*/  HMMA.1688.F32.TF32 R16, R188, R84.reuse, R16 ;  /* 0x00000054bc10723c */ /* 0x084ff60000081010 */
[----:B------:R-:W-:Y:S05]  /*25280*/  @!UPT UIADD3 URZ, URZ, URZ, URZ ;  /* 0x0000003f3f3ff290 */ /* 0x000fea000fffe03f */
[----:B------:R-:W-:Y:S02]  /*25290*/  IMAD.MOV.U32 R149, RZ, RZ, R56 ;  /* 0x000000ffff957224 */ /* 0x000fe400078e0038 */
[----:B------:R-:W-:Y:S02]  /*252a0*/  IMAD.MOV.U32 R150, RZ, RZ, R57 ;  /* 0x000000ffff967224 */ /* 0x000fe400078e0039 */
[----:B------:R-:W-:Y:S02]  /*252b0*/  IMAD.MOV.U32 R151, RZ, RZ, R58 ;  /* 0x000000ffff977224 */ /* 0x000fe400078e003a */
[----:B------:R-:W-:Y:S02]  /*252c0*/  IMAD.MOV.U32 R66, RZ, RZ, R59 ;  /* 0x000000ffff427224 */ /* 0x000fe400078e003b */
[-C--:B------:R-:W-:Y:S11]  /*252d0*/  HMMA.1688.F32.TF32 R56, R52, R84.reuse, R144 ;  /* 0x000000543438723c */ /* 0x080ff60000081090 */
[----:B------:R-:W-:Y:S11]  /*252e0*/  @!UPT UIADD3 URZ, URZ, URZ, URZ ;  /* 0x0000003f3f3ff290 */ /* 0x000ff6000fffe03f */
[----:B------:R-:W-:Y:S01]  /*252f0*/  @!UPT UIADD3 URZ, URZ, URZ, URZ ;  /* 0x0000003f3f3ff290 */ /* 0x000fe2000fffe03f */
[----:B------:R-:W-:Y:S04]  /*25300*/  STL.64 [R1+0x110], R56 ;  /* 0x0001103801007387 */ /* 0x000fe80000100a00 */
[----:B------:R-:W-:Y:S04]  /*25310*/  STL.64 [R1+0x70], R16 ;  /* 0x0000701001007387 */ /* 0x000fe80000100a00 */
[----:B------:R1:W-:Y:S02]  /*25320*/  STL.64 [R1+0x78], R18 ;  /* 0x0000781201007387 */ /* 0x0003e40000100a00 */
[----:B-1----:R-:W-:Y:S01]  /*25330*/  HMMA.1688.F32.TF32 R16, R4, R84, R164 ;  /* 0x000000540410723c */ /* 0x002fe200000810a4 */
[----:B------:R-:W-:Y:S01]  /*25340*/  MOV R0, R59 ;  /* 0x0000003b00007202 */ /* 0x000fe20000000f00 */
[----:B------:R-:W-:Y:S04]  /*25350*/  STL [R1+0x118], R58 ;  /* 0x0001183a01007387 */ /* 0x000fe80000100800 */
[----:B------:R-:W-:Y:S11]  /*25360*/  STL [R1+0x1404], R0 ;  /* 0x0014040001007387 */ /* 0x000ff60000100800 */
[----:B------:R-:W-:Y:S06]  /*25370*/  @!UPT UIADD3 URZ, URZ, URZ, URZ ;  /* 0x0000003f3f3ff290 */ /* 0x000fec000fffe03f */
[----:B------:R-:W-:Y:S01]  /*25380*/  STL.64 [R1+0x2d0], R16 ;  /* 0x0002d01001007387 */ /* 0x000fe20000100a00 */
[----:B------:R-:W-:-:S03]  /*25390*/  IMAD.MOV.U32 R3, RZ, RZ, R19 ;  /* 0x000000ffff037224 */ /* 0x000fc600078e0013 */
[----:B------:R1:W-:Y:S02]  /*253a0*/  STL [R1+0x2d8], R18 ;  /* 0x0002d81201007387 */ /* 0x0003e40000100800 */
[-C--:B-1----:R-:W-:Y:S02]  /*253b0*/  HMMA.1688.F32.TF32 R16, R228, R80.reuse, R248 ;  /* 0x00000050e410723c */ /* 0x082fe400000810f8 */
[----:B------:R-:W-:Y:S06]  /*253c0*/  STL [R1+0x13e4], R3 ;  /* 0x0013e40301007387 */ /* 0x000fec0000100800 */
[----:B------:R-:W-:Y:S08]  /*253d0*/  HMMA.1688.F32.TF32 R20, R188, R80, R20 ;  /* 0x00000050bc14723c */ /* 0x000ff00000081014 */
[C---:B------:R-:W-:Y:S01]  /*253e0*/  HMMA.1688.F32.TF32 R196, R168.reuse, R74, R240 ;  /* 0x0000004aa8c4723c */ /* 0x040fe200000810f0 */
[----:B------:R-:W1:Y:S07]  /*253f0*/  LDSM.16.M88.4 R72, [R2+0x6080] ;  /* 0x006080000248783b */ /* 0x000e6e0000000200 */
[----:B----4-:R-:W-:Y:S01]  /*25400*/  HMMA.1688.F32.TF32 R88, R168, R94, R88 ;  /* 0x0000005ea858723c */ /* 0x010fe20000081058 */
[----:B------:R-:W-:Y:S01]  /*25410*/  IMAD.MOV.U32 R67, RZ, RZ, R16 ;  /* 0x000000ffff437224 */ /* 0x000fe200078e0010 */
[----:B------:R-:W-:Y:S01]  /*25420*/  LDSM.16.M88.4 R248, [R2+0x1c080] ;  /* 0x01c0800002f8783b */ /* 0x000fe20000000200 */
[----:B------:R-:W-:-:S02]  /*25430*/  IMAD.MOV.U32 R60, RZ, RZ, R17 ;  /* 0x000000ffff3c7224 */ /* 0x000fc400078e0011 */
[----:B------:R-:W-:Y:S02]  /*25440*/  IMAD.MOV.U32 R61, RZ, RZ, R18 ;  /* 0x000000ffff3d7224 */ /* 0x000fe400078e0012 */
[----:B------:R-:W-:Y:S02]  /*25450*/  IMAD.MOV.U32 R62, RZ, RZ, R19 ;  /* 0x000000ffff3e7224 */ /* 0x000fe400078e0013 */
[----:B------:R-:W-:Y:S11]  /*25460*/  HMMA.1688.F32.TF32 R16, R52, R80, R140 ;  /* 0x000000503410723c */ /* 0x000ff6000008108c */
[----:B------:R-:W-:Y:S11]  /*25470*/  @!UPT UIADD3 URZ, URZ, URZ, URZ ;  /* 0x0000003f3f3ff290 */ /* 0x000ff6000fffe03f */
[----:B------:R-:W-:Y:S01]  /*25480*/  @!UPT UIADD3 URZ, URZ, URZ, URZ ;  /* 0x0000003f3f3ff290 */ /* 0x000fe2000fffe03f */
[----:B------:R-:W-:Y:S01]  /*25490*/  STL.64 [R1+0xf0], R16 ;  /* 0x0000f01001007387 */ /* 0x000fe20000100a00 */
[----:B------:R-:W-:-:S03]  /*254a0*/  IMAD.MOV.U32 R0, RZ, RZ, R18 ;  /* 0x000000ffff007224 */ /* 0x000fc600078e0012 */
[----:B------:R2:W-:Y:S02]  /*254b0*/  STL [R1+0xfc], R19 ;  /* 0x0000fc1301007387 */ /* 0x0005e40000100800 */
[----:B--2---:R-:W-:Y:S08]  /*254c0*/  HMMA.1688.F32.TF32 R16, R4, R80, R160 ;  /* 0x000000500410723c */ /* 0x004ff000000810a0 */
[-C--:B------:R-:W-:Y:S01]  /*254d0*/  HMMA.1688.F32.TF32 R240, R228, R76.reuse, R176 ;  /* 0x0000004ce4f0723c */ /* 0x080fe200000810b0 */
[----:B------:R-:W-:Y:S11]  /*254e0*/  STL [R1+0x1408], R0 ;  /* 0x0014080001007387 */ /* 0x000ff60000100800 */
[----:B------:R-:W-:Y:S04]  /*254f0*/  @!UPT UIADD3 URZ, URZ, URZ, URZ ;  /* 0x0000003f3f3ff290 */ /* 0x000fe8000fffe03f */
[----:B------:R-:W-:Y:S02]  /*25500*/  IMAD.MOV.U32 R85, RZ, RZ, R16 ;  /* 0x000000ffff557224 */ /* 0x000fe400078e0010 */
[----:B------:R-:W-:Y:S02]  /*25510*/  IMAD.MOV.U32 R84, RZ, RZ, R17 ;  /* 0x000000ffff547224 */ /* 0x000fe400078e0011 */
[----:B------:R-:W-:Y:S02]  /*25520*/  IMAD.MOV.U32 R81, RZ, RZ, R18 ;  /* 0x000000ffff517224 */ /* 0x000fe400078e0012 */
[----:B------:R-:W-:Y:S02]  /*25530*/  IMAD.MOV.U32 R80, RZ, RZ, R19 ;  /* 0x000000ffff507224 */ /* 0x000fe400078e0013 */
[-C--:B------:R-:W-:Y:S01]  /*25540*/  HMMA.1688.F32.TF32 R16, R52, R76.reuse, R136 ;  /* 0x0000004c3410723c */ /* 0x080fe20000081088 */
[----:B------:R-:W-:Y:S04]  /*25550*/  STL.64 [R1+0x50], R20 ;  /* 0x0000501401007387 */ /* 0x000fe80000100a00 */
[----:B------:R2:W-:Y:S04]  /*25560*/  STL.64 [R1+0x58], R22 ;  /* 0x0000581601007387 */ /* 0x0005e80000100a00 */
[----:B------:R-:W-:Y:S04]  /*25570*/  STL [R1+0x13f0], R80 ;  /* 0x0013f05001007387 */ /* 0x000fe80000100800 */
[----:B------:R-:W-:Y:S01]  /*25580*/  STL [R1+0x13ec], R81 ;  /* 0x0013ec5101007387 */ /* 0x000fe20000100800 */
[----:B--2---:R-:W-:Y:S03]  /*25590*/  HMMA.1688.F32.TF32 R20, R188, R76, R24 ;  /* 0x0000004cbc14723c */ /* 0x004fe60000081018 */
[----:B------:R-:W-:Y:S04]  /*255a0*/  STL [R1+0x13e8], R84 ;  /* 0x0013e85401007387 */ /* 0x000fe80000100800 */
[----:B------:R-:W-:Y:S04]  /*255b0*/  STL [R1+0x13e0], R85 ;  /* 0x0013e05501007387 */ /* 0x000fe80000100800 */
[----:B------:R-:W-:Y:S01]  /*255c0*/  STL.64 [R1+0x1438], R242 ;  /* 0x001438f201007387 */ /* 0x000fe20000100a00 */
[----:B------:R-:W-:-:S03]  /*255d0*/  IMAD.MOV.U32 R0, RZ, RZ, R17 ;  /* 0x000000ffff007224 */ /* 0x000fc600078e0011 */
[----:B------:R-:W-:Y:S04]  /*255e0*/  STL.64 [R1+0x1430], R240 ;  /* 0x001430f001007387 */ /* 0x000fe80000100a00 */
[----:B------:R-:W-:Y:S04]  /*255f0*/  STL [R1+0xd0], R16 ;  /* 0x0000d01001007387 */ /* 0x000fe80000100800 */
[----:B------:R2:W-:Y:S01]  /*25600*/  STL.64 [R1+0xd8], R18 ;  /* 0x0000d81201007387 */ /* 0x0005e20000100a00 */
[----:B-1----:R-:W-:Y:S08]  /*25610*/  HMMA.1688.F32.TF32 R236, R228, R72, R180 ;  /* 0x00000048e4ec723c */ /* 0x002ff000000810b4 */
[----:B--2---:R-:W-:Y:S01]  /*25620*/  HMMA.1688.F32.TF32 R16, R4, R76, R156 ;  /* 0x0000004c0410723c */ /* 0x004fe2000008109c */
[----:B------:R-:W-:Y:S04]  /*25630*/  STL [R1+0x1418], R0 ;  /* 0x0014180001007387 */ /* 0x000fe80000100800 */
[----:B------:R-:W-:Y:S03]  /*25640*/  STL.64 [R1+0x20], R20 ;  /* 0x0000201401007387 */ /* 0x000fe60000100a00 */
[-C--:B------:R-:W-:Y:S01]  /*25650*/  HMMA.1688.F32.TF32 R24, R52, R72.reuse, R96 ;  /* 0x000000483418723c */ /* 0x080fe20000081060 */
[----:B------:R1:W-:Y:S01]  /*25660*/  STL.64 [R1+0x28], R22 ;  /* 0x0000281601007387 */ /* 0x0003e20000100a00 */
[----:B------:R-:W-:Y:S01]  /*25670*/  IMAD.MOV.U32 R168, RZ, RZ, R184 ;  /* 0x000000ffffa87224 */ /* 0x000fe200078e00b8 */
[----:B------:R-:W-:Y:S01]  /*25680*/  MOV R169, R185 ;  /* 0x000000b900a97202 */ /* 0x000fe20000000f00 */
[----:B------:R-:W-:Y:S01]  /*25690*/  IMAD.MOV.U32 R170, RZ, RZ, R186 ;  /* 0x000000ffffaa7224 */ /* 0x000fe200078e00ba */
[----:B------:R-:W2:Y:S03]  /*256a0*/  LDSM.16.M88.4 R96, [R2+0xa080] ;  /* 0x00a080000260783b */ /* 0x000ea60000000200 */
[----:B-1----:R-:W-:Y:S01]  /*256b0*/  HMMA.1688.F32.TF32 R20, R188, R72, R28 ;  /* 0x00000048bc14723c */ /* 0x002fe2000008101c */
[----:B------:R-:W-:Y:S01]  /*256c0*/  IMAD.MOV.U32 R171, RZ, RZ, R187 ;  /* 0x000000ffffab7224 */ /* 0x000fe200078e00bb */
[----:B------:R-:W-:Y:S06]  /*256d0*/  LDSM.16.M88.4 R28, [R2+0x12080] ;  /* 0x01208000021c783b */ /* 0x000fec0000000200 */
[----:B------:R-:W-:-:S02]  /*256e0*/  IMAD.MOV.U32 R76, RZ, RZ, R19 ;  /* 0x000000ffff4c7224 */ /* 0x000fc400078e0013 */
[----:B------:R-:W-:Y:S02]  /*256f0*/  IMAD.MOV.U32 R77, RZ, RZ, R18 ;  /* 0x000000ffff4d7224 */ /* 0x000fe400078e0012 */
[----:B------:R-:W-:Y:S02]  /*25700*/  IMAD.MOV.U32 R85, RZ, RZ, R17 ;  /* 0x000000ffff557224 */ /* 0x000fe400078e0011 */
[----:B------:R-:W-:Y:S01]  /*25710*/  IMAD.MOV.U32 R3, RZ, RZ, R16 ;  /* 0x000000ffff037224 */ /* 0x000fe200078e0010 */
[----:B------:R-:W-:Y:S04]  /*25720*/  STL [R1+0x1400], R76 ;  /* 0x0014004c01007387 */ /* 0x000fe80000100800 */
[----:B------:R-:W-:Y:S04]  /*25730*/  STL [R1+0x13fc], R77 ;  /* 0x0013fc4d01007387 */ /* 0x000fe80000100800 */
[----:B------:R-:W-:Y:S04]  /*25740*/  STL [R1+0x13f8], R85 ;  /* 0x0013f85501007387 */ /* 0x000fe80000100800 */
[----:B------:R-:W-:Y:S04]  /*25750*/  STL [R1+0x13f4], R3 ;  /* 0x0013f40301007387 */ /* 0x000fe80000100800 */
[----:B------:R-:W-:Y:S04]  /*25760*/  STL.64 [R1+0x1448], R238 ;  /* 0x001448ee01007387 */ /* 0x000fe80000100a00 */
[----:B------:R-:W-:Y:S04]  /*25770*/  STL.64 [R1+0x1440], R236 ;  /* 0x001440ec01007387 */ /* 0x000fe80000100a00 */
[----:B------:R-:W-:Y:S04]  /*25780*/  STL.64 [R1+0xb0], R24 ;  /* 0x0000b01801007387 */ /* 0x000fe80000100a00 */
[----:B------:R-:W-:Y:S04]  /*25790*/  STL.64 [R1+0xb8], R26 ;  /* 0x0000b81a01007387 */ /* 0x000fe80000100a00 */
[----:B------:R-:W-:Y:S04]  /*257a0*/  STL.64 [R1], R20 ;  /* 0x0000001401007387 */ /* 0x000fe80000100a00 */
[----:B------:R1:W-:Y:S04]  /*257b0*/  STL.64 [R1+0x8], R22 ;  /* 0x0000081601007387 */ /* 0x0003e80000100a00 */
[----:B------:R-:W3:Y:S04]  /*257c0*/  LDL.LU R184, [R1+0x14a4] ;  /* 0x0014a40001b87983 */ /* 0x000ee80000300800 */
[----:B------:R-:W3:Y:S04]  /*257d0*/  LDL.LU R185, [R1+0x14a0] ;  /* 0x0014a00001b97983 */ /* 0x000ee80000300800 */
[----:B------:R-:W3:Y:S04]  /*257e0*/  LDL.LU R186, [R1+0x149c] ;  /* 0x00149c0001ba7983 */ /* 0x000ee80000300800 */
[----:B------:R-:W3:Y:S01]  /*257f0*/  LDL.LU R187, [R1+0x1498] ;  /* 0x0014980001bb7983 */ /* 0x000ee20000300800 */
[----:B------:R-:W-:Y:S01]  /*25800*/  HMMA.1688.F32.TF32 R16, R4, R72, R152 ;  /* 0x000000480410723c */ /* 0x000fe20000081098 */
[----:B------:R-:W-:-:S02]  /*25810*/  IMAD.MOV.U32 R166, RZ, RZ, R37 ;  /* 0x000000ffffa67224 */ /* 0x000fc400078e0025 */
[----:B------:R-:W-:Y:S01]  /*25820*/  IMAD.MOV.U32 R167, RZ, RZ, R36 ;  /* 0x000000ffffa77224 */ /* 0x000fe200078e0024 */
[----:B------:R-:W-:Y:S04]  /*25830*/  LDSM.16.M88.4 R24, [R2+0x14080] ;  /* 0x014080000218783b */ /* 0x000fe80000000200 */
[----:B------:R-:W-:Y:S11]  /*25840*/  LDSM.16.M88.4 R36, [R2+0xe080] ;  /* 0x00e080000224783b */ /* 0x000ff60000000200 */
[----:B------:R-:W-:Y:S05]  /*25850*/  @!UPT UIADD3 URZ, URZ, URZ, URZ ;  /* 0x0000003f3f3ff290 */ /* 0x000fea000fffe03f */
[----:B------:R-:W-:Y:S02]  /*25860*/  IMAD.MOV.U32 R81, RZ, RZ, R16 ;  /* 0x000000ffff517224 */ /* 0x000fe400078e0010 */
[----:B------:R-:W-:Y:S02]  /*25870*/  IMAD.MOV.U32 R84, RZ, RZ, R17 ;  /* 0x000000ffff547224 */ /* 0x000fe400078e0011 */
[----:B------:R-:W-:Y:S02]  /*25880*/  IMAD.MOV.U32 R73, RZ, RZ, R18 ;  /* 0x000000ffff497224 */ /* 0x000fe400078e0012 */
[----:B------:R-:W-:Y:S02]  /*25890*/  IMAD.MOV.U32 R72, RZ, RZ, R19 ;  /* 0x000000ffff487224 */ /* 0x000fe400078e0013 */
[-C--:B------:R-:W-:Y:S01]  /*258a0*/  HMMA.1688.F32.TF32 R16, R4, R68.reuse, R88 ;  /* 0x000000440410723c */ /* 0x080fe20000081058 */
[----:B------:R-:W4:Y:S07]  /*258b0*/  LDSM.16.M88.4 R88, [R2+0xc080] ;  /* 0x00c080000258783b */ /* 0x000f2e0000000200 */
[----:B-1----:R-:W-:Y:S01]  /*258c0*/  HMMA.1688.F32.TF32 R20, R52, R68, R108 ;  /* 0x000000443414723c */ /* 0x002fe2000008106c */
[----:B------:R-:W-:Y:S01]  /*258d0*/  IMAD.MOV.U32 R144, RZ, RZ, R195 ;  /* 0x000000ffff907224 */ /* 0x000fe200078e00c3 */
[----:B------:R-:W-:Y:S01]  /*258e0*/  STL [R1+0x141c], R72 ;  /* 0x00141c4801007387 */ /* 0x000fe20000100800 */
[----:B------:R-:W-:-:S02]  /*258f0*/  IMAD.MOV.U32 R145, RZ, RZ, R194 ;  /* 0x000000ffff917224 */ /* 0x000fc400078e00c2 */
[----:B------:R-:W-:Y:S02]  /*25900*/  IMAD.MOV.U32 R146, RZ, RZ, R193 ;  /* 0x000000ffff927224 */ /* 0x000fe400078e00c1 */
[----:B------:R-:W-:Y:S01]  /*25910*/  IMAD.MOV.U32 R147, RZ, RZ, R192 ;  /* 0x000000ffff937224 */ /* 0x000fe200078e00c0 */
[----:B------:R-:W-:Y:S01]  /*25920*/  HMMA.1688.F32.TF32 R244, R188, R68, R12 ;  /* 0x00000044bcf4723c */ /* 0x000fe2000008100c */
[----:B------:R-:W-:Y:S02]  /*25930*/  IMAD.MOV.U32 R164, RZ, RZ, R93 ;  /* 0x000000ffffa47224 */ /* 0x000fe400078e005d */
[----:B------:R-:W-:Y:S01]  /*25940*/  IMAD.MOV.U32 R165, RZ, RZ, R92 ;  /* 0x000000ffffa57224 */ /* 0x000fe200078e005c */
[----:B------:R-:W-:Y:S04]  /*25950*/  STL [R1+0x1414], R73 ;  /* 0x0014144901007387 */ /* 0x000fe80000100800 */
[----:B------:R-:W-:Y:S01]  /*25960*/  STL [R1+0x1410], R84 ;  /* 0x0014105401007387 */ /* 0x000fe20000100800 */
[----:B------:R-:W-:-:S02]  /*25970*/  IMAD.MOV.U32 R80, RZ, RZ, R17 ;  /* 0x000000ffff507224 */ /* 0x000fc400078e0011 */
[----:B------:R-:W-:Y:S01]  /*25980*/  IMAD.MOV.U32 R3, RZ, RZ, R16 ;  /* 0x000000ffff037224 */ /* 0x000fe200078e0010 */
[----:B------:R-:W-:Y:S04]  /*25990*/  STL [R1+0x140c], R81 ;  /* 0x00140c5101007387 */ /* 0x000fe80000100800 */
[----:B------:R-:W-:Y:S04]  /*259a0*/  STL.64 [R1+0xa0], R20 ;  /* 0x0000a01401007387 */ /* 0x000fe80000100a00 */
[----:B------:R-:W-:Y:S01]  /*259b0*/  STL.64 [R1+0xa8], R22 ;  /* 0x0000a81601007387 */ /* 0x000fe20000100a00 */
[----:B--2---:R-:W-:Y:S01]  /*259c0*/  HMMA.1688.F32.TF32 R8, R52, R96, R8 ;  /* 0x000000603408723c */ /* 0x004fe20000081008 */
[----:B------:R-:W-:-:S02]  /*259d0*/  IMAD.MOV.U32 R57, RZ, RZ, R35 ;  /* 0x000000ffff397224 */ /* 0x000fc400078e0023 */
[----:B------:R-:W-:Y:S01]  /*259e0*/  IMAD.MOV.U32 R58, RZ, RZ, R34 ;  /* 0x000000ffff3a7224 */ /* 0x000fe200078e0022 */
[----:B------:R-:W-:Y:S04]  /*259f0*/  LDSM.16.M88.4 R20, [R2+0x16080] ;  /* 0x016080000214783b */ /* 0x000fe80000000200 */
[----:B----4-:R-:W-:Y:S01]  /*25a00*/  HMMA.1688.F32.TF32 R140, R228, R88, R144 ;  /* 0x00000058e48c723c */ /* 0x010fe20000081090 */
[----:B------:R-:W-:Y:S01]  /*25a10*/  IMAD.MOV.U32 R59, RZ, RZ, R33 ;  /* 0x000000ffff3b7224 */ /* 0x000fe200078e0021 */
[----:B------:R-:W-:Y:S01]  /*25a20*/  LDSM.16.M88.4 R12, [R2+0x1a080] ;  /* 0x01a08000020c783b */ /* 0x000fe20000000200 */
[----:B------:R-:W-:-:S03]  /*25a30*/  IMAD.MOV.U32 R56, RZ, RZ, R32 ;  /* 0x000000ffff387224 */ /* 0x000fc600078e0020 */
[----:B------:R-:W1:Y:S02]  /*25a40*/  LDSM.16.M88.4 R32, [R2+0x10080] ;  /* 0x010080000220783b */ /* 0x000e640000000200 */
[C---:B------:R-:W-:Y:S02]  /*25a50*/  HMMA.1688.F32.TF32 R144, R228.reuse, R36, R168 ;  /* 0x00000024e490723c */ /* 0x040fe400000810a8 */
[----:B------:R-:W-:Y:S05]  /*25a60*/  LDSM.16.M88.4 R192, [R2+0x1e080] ;  /* 0x01e0800002c0783b */ /* 0x000fea0000000200 */
[----:B------:R-:W-:Y:S01]  /*25a70*/  IMAD.MOV.U32 R168, RZ, RZ, R201 ;  /* 0x000000ffffa87224 */ /* 0x000fe200078e00c9 */
[----:B------:R-:W-:Y:S01]  /*25a80*/  MOV R170, R203 ;  /* 0x000000cb00aa7202 */ /* 0x000fe20000000f00 */
[----:B------:R-:W-:Y:S01]  /*25a90*/  IMAD.MOV.U32 R169, RZ, RZ, R202 ;  /* 0x000000ffffa97224 */ /* 0x000fe200078e00ca */
[----:B------:R-:W-:Y:S01]  /*25aa0*/  HMMA.1688.F32.TF32 R136, R228, R96, R164 ;  /* 0x00000060e488723c */ /* 0x000fe200000810a4 */
[----:B------:R-:W-:-:S07]  /*25ab0*/  IMAD.MOV.U32 R171, RZ, RZ, R211 ;  /* 0x000000ffffab7224 */ /* 0x000fce00078e00d3 */
[----:B---3--:R-:W-:Y:S07]  /*25ac0*/  HMMA.1688.F32.TF32 R92, R228, R68, R184 ;  /* 0x00000044e45c723c */ /* 0x008fee00000810b8 */
[----:B------:R-:W-:-:S05]  /*25ad0*/  IMAD.MOV.U32 R69, RZ, RZ, R18 ;  /* 0x000000ffff457224 */ /* 0x000fca00078e0012 */
[----:B------:R-:W-:Y:S04]  /*25ae0*/  STL [R1+0x1428], R69 ;  /* 0x0014284501007387 */ /* 0x000fe80000100800 */
[----:B------:R-:W-:Y:S04]  /*25af0*/  STL [R1+0x1424], R80 ;  /* 0x0014245001007387 */ /* 0x000fe80000100800 */
[----:B------:R-:W-:Y:S04]  /*25b00*/  STL [R1+0x1420], R3 ;  /* 0x0014200301007387 */ /* 0x000fe80000100800 */
[----:B------:R-:W2:Y:S04]  /*25b10*/  LDL.LU R201, [R1+0x1494] ;  /* 0x0014940001c97983 */ /* 0x000ea80000300800 */
[----:B------:R-:W2:Y:S04]  /*25b20*/  LDL.LU R202, [R1+0x1490] ;  /* 0x0014900001ca7983 */ /* 0x000ea80000300800 */
[----:B------:R-:W2:Y:S04]  /*25b30*/  LDL.LU R203, [R1+0x148c] ;  /* 0x00148c0001cb7983 */ /* 0x000ea80000300800 */
[----:B------:R-:W3:Y:S04]  /*25b40*/  LDL.LU R211, [R1+0x1488] ;  /* 0x0014880001d37983 */ /* 0x000ee80000300800 */
[----:B------:R-:W4:Y:S04]  /*25b50*/  LDL.LU R164, [R1+0x190] ;  /* 0x0001900001a47983 */ /* 0x000f280000300800 */
[----:B------:R-:W4:Y:S04]  /*25b60*/  LDL.LU R165, [R1+0x194] ;  /* 0x0001940001a57983 */ /* 0x000f280000300800 */
[----:B------:R-:W4:Y:S04]  /*25b70*/  LDL.LU R166, [R1+0x198] ;  /* 0x0001980001a67983 */ /* 0x000f280000300800 */
[----:B------:R-:W4:Y:S04]  /*25b80*/  LDL.LU R167, [R1+0x19c] ;  /* 0x00019c0001a77983 */ /* 0x000f280000300800 */
[----:B------:R-:W-:Y:S04]  /*25b90*/  STL.64 [R1+0x80], R8 ;  /* 0x0000800801007387 */ /* 0x000fe80000100a00 */
[----:B------:R5:W-:Y:S02]  /*25ba0*/  STL.64 [R1+0x88], R10 ;  /* 0x0000880a01007387 */ /* 0x000be40000100a00 */
[C---:B-----5:R-:W-:Y:S07]  /*25bb0*/  HMMA.1688.F32.TF32 R8, R52.reuse, R36, R44 ;  /* 0x000000243408723c */ /* 0x060fee000008102c */
[----:B------:R-:W-:Y:S01]  /*25bc0*/  MOV R47, R172 ;  /* 0x000000ac002f7202 */ /* 0x000fe20000000f00 */
[----:B------:R-:W-:Y:S11]  /*25bd0*/  IMAD.MOV.U32 R46, RZ, RZ, R173 ;  /* 0x000000ffff2e7224 */ /* 0x000ff600078e00ad */
[----:B------:R-:W-:Y:S05]  /*25be0*/  @!UPT UIADD3 URZ, URZ, URZ, URZ ;  /* 0x0000003f3f3ff290 */ /* 0x000fea000fffe03f */
[----:B------:R-:W-:Y:S02]  /*25bf0*/  IMAD.MOV.U32 R0, RZ, RZ, R8 ;  /* 0x000000ffff007224 */ /* 0x000fe400078e0008 */
[----:B------:R-:W-:Y:S02]  /*25c00*/  IMAD.MOV.U32 R73, RZ, RZ, R9 ;  /* 0x000000ffff497224 */ /* 0x000fe400078e0009 */
[----:B------:R-:W-:Y:S02]  /*25c10*/  IMAD.MOV.U32 R84, RZ, RZ, R10 ;  /* 0x000000ffff547224 */ /* 0x000fe400078e000a */
[----:B------:R-:W-:Y:S02]  /*25c20*/  IMAD.MOV.U32 R81, RZ, RZ, R11 ;  /* 0x000000ffff517224 */ /* 0x000fe400078e000b */
[----:B-1----:R-:W-:Y:S07]  /*25c30*/  HMMA.1688.F32.TF32 R8, R52, R32, R48 ;  /* 0x000000203408723c */ /* 0x002fee0000081030 */
[----:B------:R-:W-:-:S02]  /*25c40*/  IMAD.MOV.U32 R48, RZ, RZ, R56 ;  /* 0x000000ffff307224 */ /* 0x000fc400078e0038 */
[----:B------:R-:W-:Y:S01]  /*25c50*/  IMAD.MOV.U32 R49, RZ, RZ, R57 ;  /* 0x000000ffff317224 */ /* 0x000fe200078e0039 */
[----:B------:R-:W5:Y:S01]  /*25c60*/  LDL.LU R56, [R1+0x1b0] ;  /* 0x0001b00001387983 */ /* 0x000f620000300800 */
[----:B------:R-:W-:Y:S02]  /*25c70*/  IMAD.MOV.U32 R50, RZ, RZ, R58 ;  /* 0x000000ffff327224 */ /* 0x000fe400078e003a */
[----:B------:R-:W-:Y:S01]  /*25c80*/  IMAD.MOV.U32 R51, RZ, RZ, R59 ;  /* 0x000000ffff337224 */ /* 0x000fe200078e003b */
[----:B------:R-:W5:Y:S04]  /*25c90*/  LDL.LU R57, [R1+0x1b4] ;  /* 0x0001b40001397983 */ /* 0x000f680000300800 */
[----:B------:R-:W5:Y:S04]  /*25ca0*/  LDL.LU R58, [R1+0x1b8] ;  /* 0x0001b800013a7983 */ /* 0x000f680000300800 */
[----:B------:R-:W5:Y:S04]  /*25cb0*/  LDL.LU R59, [R1+0x1bc] ;  /* 0x0001bc00013b7983 */ /* 0x000f680000300800 */
[----:B------:R-:W2:Y:S04]  /*25cc0*/  LDL.LU R184, [R1+0x1c0] ;  /* 0x0001c00001b87983 */ /* 0x000ea80000300800 */
[----:B------:R-:W2:Y:S04]  /*25cd0*/  LDL.LU R185, [R1+0x1c4] ;  /* 0x0001c40001b97983 */ /* 0x000ea80000300800 */
[----:B------:R-:W2:Y:S04]  /*25ce0*/  LDL.LU R186, [R1+0x1c8] ;  /* 0x0001c80001ba7983 */ /* 0x000ea80000300800 */
[----:B------:R-:W2:Y:S04]  /*25cf0*/  LDL.LU R187, [R1+0x1cc] ;  /* 0x0001cc0001bb7983 */ /* 0x000ea80000300800 */
[----:B------:R-:W2:Y:S04]  /*25d00*/  LDL.LU R180, [R1+0x1d0] ;  /* 0x0001d00001b47983 */ /* 0x000ea80000300800 */
[----:B------:R-:W2:Y:S01]  /*25d10*/  LDL.LU R181, [R1+0x1d4] ;  /* 0x0001d40001b57983 */ /* 0x000ea20000300800 */
[----:B------:R-:W-:-:S03]  /*25d20*/  IMAD.MOV.U32 R45, RZ, RZ, R174 ;  /* 0x000000ffff2d7224 */ /* 0x000fc600078e00ae */
[----:B------:R-:W2:Y:S01]  /*25d30*/  LDL.LU R182, [R1+0x1d8] ;  /* 0x0001d80001b67983 */ /* 0x000ea20000300800 */
[----:B------:R-:W-:-:S03]  /*25d40*/  IMAD.MOV.U32 R44, RZ, RZ, R175 ;  /* 0x000000ffff2c7224 */ /* 0x000fc600078e00af */
[----:B------:R-:W2:Y:S01]  /*25d50*/  LDL.LU R183, [R1+0x1dc] ;  /* 0x0001dc0001b77983 */ /* 0x000ea20000300800 */
[C---:B------:R-:W-:Y:S03]  /*25d60*/  HMMA.1688.F32.TF32 R152, R188.reuse, R88, R168 ;  /* 0x00000058bc98723c */ /* 0x040fe600000810a8 */
[----:B------:R-:W2:Y:S04]  /*25d70*/  LDL.LU R172, [R1+0x1f0] ;  /* 0x0001f00001ac7983 */ /* 0x000ea80000300800 */
[----:B------:R-:W2:Y:S04]  /*25d80*/  LDL.LU R173, [R1+0x1f4] ;  /* 0x0001f40001ad7983 */ /* 0x000ea80000300800 */
[----:B------:R-:W2:Y:S04]  /*25d90*/  LDL.LU R174, [R1+0x1f8] ;  /* 0x0001f80001ae7983 */ /* 0x000ea80000300800 */
[----:B------:R-:W2:Y:S04]  /*25da0*/  LDL.LU R175, [R1+0x1fc] ;  /* 0x0001fc0001af7983 */ /* 0x000ea80000300800 */
[----:B------:R-:W2:Y:S04]  /*25db0*/  LDL.LU R168, [R1+0x200] ;  /* 0x0002000001a87983 */ /* 0x000ea80000300800 */
[----:B------:R-:W2:Y:S04]  /*25dc0*/  LDL.LU R169, [R1+0x204] ;  /* 0x0002040001a97983 */ /* 0x000ea80000300800 */
[----:B------:R-:W2:Y:S04]  /*25dd0*/  LDL.LU R170, [R1+0x208] ;  /* 0x0002080001aa7983 */ /* 0x000ea80000300800 */
[----:B------:R-:W2:Y:S01]  /*25de0*/  LDL.LU R171, [R1+0x20c] ;  /* 0x00020c0001ab7983 */ /* 0x000ea20000300800 */
[----:B----4-:R-:W-:Y:S03]  /*25df0*/  HMMA.1688.F32.TF32 R108, R188, R96, R164 ;  /* 0x00000060bc6c723c */ /* 0x010fe600000810a4 */
[----:B------:R-:W4:Y:S04]  /*25e00*/  LDL.LU R164, [R1+0x210] ;  /* 0x0002100001a47983 */ /* 0x000f280000300800 */
[----:B------:R-:W4:Y:S04]  /*25e10*/  LDL.LU R165, [R1+0x214] ;  /* 0x0002140001a57983 */ /* 0x000f280000300800 */
[----:B------:R-:W4:Y:S04]  /*25e20*/  LDL.LU R166, [R1+0x218] ;  /* 0x0002180001a67983 */ /* 0x000f280000300800 */
[----:B------:R-:W4:Y:S04]  /*25e30*/  LDL.LU R167, [R1+0x21c] ;  /* 0x00021c0001a77983 */ /* 0x000f280000300800 */
        /* <DEDUP_REMOVED lines=11> */
[----:B------:R-:W5:Y:S01]  /*25ef0*/  LDL.LU R179, [R1+0x1ec] ;  /* 0x0001ec0001b37983 */ /* 0x000f620000300800 */
[----:B------:R-:W-:Y:S01]  /*25f00*/  HMMA.1688.F32.TF32 R40, R52, R88, R40 ;  /* 0x000000583428723c */ /* 0x000fe20000081028 */
[----:B------:R-:W-:-:S02]  /*25f10*/  IMAD.MOV.U32 R68, RZ, RZ, R19 ;  /* 0x000000ffff447224 */ /* 0x000fc400078e0013 */
[----:B------:R1:W1:Y:S11]  /*25f20*/  LDSM.16.M88.4 R16, [R2+0x18080] ;  /* 0x018080000210783b */ /* 0x0002760000000200 */
[----:B------:R-:W-:Y:S10]  /*25f30*/  @!UPT UIADD3 URZ, URZ, URZ, URZ ;  /* 0x0000003f3f3ff290 */ /* 0x000ff4000fffe03f */
[----:B------:R-:W-:Y:S02]  /*25f40*/  IMAD.MOV.U32 R69, RZ, RZ, R40 ;  /* 0x000000ffff457224 */ /* 0x000fe400078e0028 */
[----:B------:R-:W-:Y:S01]  /*25f50*/  IMAD.MOV.U32 R80, RZ, RZ, R41 ;  /* 0x000000ffff507224 */ /* 0x000fe200078e0029 */
[----:B------:R-:W5:Y:S01]  /*25f60*/  LDL.LU R40, [R1+0x130] ;  /* 0x0001300001287983 */ /* 0x000f620000300800 */
[----:B------:R-:W-:Y:S02]  /*25f70*/  IMAD.MOV.U32 R3, RZ, RZ, R42 ;  /* 0x000000ffff037224 */ /* 0x000fe400078e002a */
[----:B------:R-:W-:Y:S01]  /*25f80*/  IMAD.MOV.U32 R72, RZ, RZ, R43 ;  /* 0x000000ffff487224 */ /* 0x000fe200078e002b */
[----:B------:R-:W5:Y:S04]  /*25f90*/  LDL.LU R41, [R1+0x134] ;  /* 0x0001340001297983 */ /* 0x000f680000300800 */
[----:B------:R-:W5:Y:S04]  /*25fa0*/  LDL.LU R42, [R1+0x138] ;  /* 0x00013800012a7983 */ /* 0x000f680000300800 */
[----:B------:R-:W5:Y:S01]  /*25fb0*/  LDL.LU R43, [R1+0x13c] ;  /* 0x00013c00012b7983 */ /* 0x000f620000300800 */
[----:B------:R-:W-:Y:S01]  /*25fc0*/  HMMA.1688.F32.TF32 R100, R52, R28, R100 ;  /* 0x0000001c3464723c */ /* 0x000fe20000081064 */
[----:B------:R-:W-:-:S02]  /*25fd0*/  IMAD.MOV.U32 R76, RZ, RZ, R8 ;  /* 0x000000ffff4c7224 */ /* 0x000fc400078e0008 */
[----:B------:R-:W-:-:S05]  /*25fe0*/  IMAD.MOV.U32 R77, RZ, RZ, R9 ;  /* 0x000000ffff4d7224 */ /* 0x000fca00078e0009 */
[----:B------:R-:W-:Y:S01]  /*25ff0*/  HMMA.1688.F32.TF32 R104, R52, R24, R104 ;  /* 0x000000183468723c */ /* 0x000fe20000081068 */
[----:B------:R-:W-:-:S07]  /*26000*/  IMAD.MOV.U32 R85, RZ, RZ, R10 ;  /* 0x000000ffff557224 */ /* 0x000fce00078e000a */
[----:B------:R-:W-:Y:S01]  /*26010*/  HMMA.1688.F32.TF32 R112, R52, R20, R112 ;  /* 0x000000143470723c */ /* 0x000fe20000081070 */
[----:B-1----:R-:W-:-:S07]  /*26020*/  IMAD.MOV.U32 R2, RZ, RZ, R11 ;  /* 0x000000ffff027224 */ /* 0x002fce00078e000b */
[----:B------:R-:W-:Y:S01]  /*26030*/  HMMA.1688.F32.TF32 R116, R52, R16, R116 ;  /* 0x000000103474723c */ /* 0x000fe20000081074 */
[----:B------:R-:W-:-:S07]  /*26040*/  IMAD.MOV.U32 R11, RZ, RZ, R148 ;  /* 0x000000ffff0b7224 */ /* 0x000fce00078e0094 */
[C---:B------:R-:W-:Y:S08]  /*26050*/  HMMA.1688.F32.TF32 R120, R52.reuse, R12, R120 ;  /* 0x0000000c3478723c */ /* 0x040ff00000081078 */
[C---:B------:R-:W-:Y:S08]  /*26060*/  HMMA.1688.F32.TF32 R124, R52.reuse, R248, R124 ;  /* 0x000000f8347c723c */ /* 0x040ff0000008107c */
[----:B------:R-:W-:Y:S01]  /*26070*/  HMMA.1688.F32.TF32 R128, R52, R192, R128 ;  /* 0x000000c03480723c */ /* 0x000fe20000081080 */
[----:B------:R-:W5:Y:S04]  /*26080*/  LDL.LU R52, [R1+0xe0] ;  /* 0x0000e00001347983 */ /* 0x000f680000300800 */
[----:B------:R-:W5:Y:S04]  /*26090*/  LDL.LU R53, [R1+0xe4] ;  /* 0x0000e40001357983 */ /* 0x000f680000300800 */
[----:B------:R-:W5:Y:S04]  /*260a0*/  LDL.LU R54, [R1+0xe8] ;  /* 0x0000e80001367983 */ /* 0x000f680000300800 */
[----:B------:R-:W5:Y:S01]  /*260b0*/  LDL.LU R55, [R1+0xec] ;  /* 0x0000ec0001377983 */ /* 0x000f620000300800 */
[----:B------:R-:W-:-:S03]  /*260c0*/  IMAD.MOV.U32 R236, RZ, RZ, R149 ;  /* 0x000000ffffec7224 */ /* 0x000fc600078e0095 */
        /* <DEDUP_REMOVED lines=11> */
[----:B--2---:R-:W-:Y:S03]  /*26180*/  HMMA.1688.F32.TF32 R200, R228, R32, R200 ;  /* 0x00000020e4c8723c */ /* 0x004fe600000810c8 */
[----:B------:R-:W2:Y:S01]  /*26190*/  LDL.LU R151, [R1+0x1478] ;  /* 0x0014780001977983 */ /* 0x000ea20000300800 */
[----:B------:R-:W-:-:S03]  /*261a0*/  IMAD.MOV.U32 R242, RZ, RZ, R61 ;  /* 0x000000fffff27224 */ /* 0x000fc600078e003d */
[----:B------:R-:W2:Y:S01]  /*261b0*/  LDL.LU R66, [R1+0x1474] ;  /* 0x0014740001427983 */ /* 0x000ea20000300800 */
[C---:B------:R-:W-:Y:S01]  /*261c0*/  HMMA.1688.F32.TF32 R204, R228.reuse, R28, R204 ;  /* 0x0000001ce4cc723c */ /* 0x040fe200000810cc */
[----:B------:R-:W-:Y:S02]  /*261d0*/  IMAD.MOV.U32 R243, RZ, RZ, R62 ;  /* 0x000000fffff37224 */ /* 0x000fe400078e003e */
[----:B------:R-:W2:Y:S04]  /*261e0*/  LDL.LU R67, [R1+0x1470] ;  /* 0x0014700001437983 */ /* 0x000ea80000300800 */
[----:B------:R-:W2:Y:S01]  /*261f0*/  LDL.LU R60, [R1+0x146c] ;  /* 0x00146c00013c7983 */ /* 0x000ea20000300800 */
[C---:B---3--:R-:W-:Y:S03]  /*26200*/  HMMA.1688.F32.TF32 R208, R228.reuse, R24, R208 ;  /* 0x00000018e4d0723c */ /* 0x048fe600000810d0 */
[----:B------:R-:W3:Y:S04]  /*26210*/  LDL.LU R61, [R1+0x1468] ;  /* 0x00146800013d7983 */ /* 0x000ee80000300800 */
[----:B------:R-:W3:Y:S01]  /*26220*/  LDL.LU R62, [R1+0x1464] ;  /* 0x00146400013e7983 */ /* 0x000ee20000300800 */
[C---:B------:R-:W-:Y:S08]  /*26230*/  HMMA.1688.F32.TF32 R212, R228.reuse, R20, R212 ;  /* 0x00000014e4d4723c */ /* 0x040ff000000810d4 */
[C---:B------:R-:W-:Y:S08]  /*26240*/  HMMA.1688.F32.TF32 R216, R228.reuse, R16, R216 ;  /* 0x00000010e4d8723c */ /* 0x040ff000000810d8 */
[C---:B------:R-:W-:Y:S08]  /*26250*/  HMMA.1688.F32.TF32 R220, R228.reuse, R12, R220 ;  /* 0x0000000ce4dc723c */ /* 0x040ff000000810dc */
[C---:B------:R-:W-:Y:S08]  /*26260*/  HMMA.1688.F32.TF32 R224, R228.reuse, R248, R224 ;  /* 0x000000f8e4e0723c */ /* 0x040ff000000810e0 */
[----:B------:R-:W-:Y:S01]  /*26270*/  HMMA.1688.F32.TF32 R228, R228, R192, R232 ;  /* 0x000000c0e4e4723c */ /* 0x000fe200000810e8 */
[----:B------:R-:W-:Y:S04]  /*26280*/  LDS R233, [R63+0x42800] ;  /* 0x042800003fe97984 */ /* 0x000fe80000000800 */
[----:B------:R1:W-:Y:S03]  /*26290*/  LDS R235, [R63+0x42c00] ;  /* 0x042c00003feb7984 */ /* 0x0003e60000000800 */
[C---:B------:R-:W-:Y:S01]  /*262a0*/  HMMA.1688.F32.TF32 R168, R188.reuse, R24, R168 ;  /* 0x00000018bca8723c */ /* 0x040fe200000810a8 */
[----:B------:R-:W-:Y:S04]  /*262b0*/  LDS R232, [R252+0x42800] ;  /* 0x04280000fce87984 */ /* 0x000fe80000000800 */
[----:B-1----:R-:W3:Y:S03]  /*262c0*/  LDL.LU R63, [R1+0x1460] ;  /* 0x00146000013f7983 */ /* 0x002ee60000300800 */
[C---:B------:R-:W-:Y:S01]  /*262d0*/  HMMA.1688.F32.TF32 R172, R188.reuse, R20, R172 ;  /* 0x00000014bcac723c */ /* 0x040fe200000810ac */
[----:B------:R-:W1:Y:S07]  /*262e0*/  LDS R234, [R252+0x42c00] ;  /* 0x042c0000fcea7984 */ /* 0x000e6e0000000800 */
[C---:B------:R-:W-:Y:S08]  /*262f0*/  HMMA.1688.F32.TF32 R180, R188.reuse, R12, R180 ;  /* 0x0000000cbcb4723c */ /* 0x040ff000000810b4 */
[C---:B------:R-:W-:Y:S08]  /*26300*/  HMMA.1688.F32.TF32 R184, R188.reuse, R248, R184 ;  /* 0x000000f8bcb8723c */ /* 0x040ff000000810b8 */
[C---:B----4-:R-:W-:Y:S08]  /*26310*/  HMMA.1688.F32.TF32 R164, R188.reuse, R28, R164 ;  /* 0x0000001cbca4723c */ /* 0x050ff000000810a4 */
[C---:B-----5:R-:W-:Y:S08]  /*26320*/  HMMA.1688.F32.TF32 R156, R188.reuse, R36, R156 ;  /* 0x00000024bc9c723c */ /* 0x060ff0000008109c */
[C---:B------:R-:W-:Y:S08]  /*26330*/  HMMA.1688.F32.TF32 R160, R188.reuse, R32, R160 ;  /* 0x00000020bca0723c */ /* 0x040ff000000810a0 */
[C---:B------:R-:W-:Y:S08]  /*26340*/  HMMA.1688.F32.TF32 R176, R188.reuse, R16, R176 ;  /* 0x00000010bcb0723c */ /* 0x040ff000000810b0 */
[----:B------:R-:W-:Y:S01]  /*26350*/  HMMA.1688.F32.TF32 R188, R188, R192, R56 ;  /* 0x000000c0bcbc723c */ /* 0x000fe20000081038 */
[----:B------:R-:W4:Y:S04]  /*26360*/  LDL.LU.64 R58, [R1+0x1458] ;  /* 0x00145800013a7983 */ /* 0x000f280000300a00 */
[----:B------:R-:W4:Y:S03]  /*26370*/  LDL.LU.64 R56, [R1+0x1450] ;  /* 0x0014500001387983 */ /* 0x000f260000300a00 */
[----:B------:R-:W-:Y:S01]  /*26380*/  HMMA.1688.F32.TF32 R40, R4, R36, R40 ;  /* 0x000000240428723c */ /* 0x000fe20000081028 */
[----:B------:R-:W5:Y:S07]  /*26390*/  LDL R37, [R1+0x2f0] ;  /* 0x0002f00001257983 */ /* 0x000f6e0000100800 */
[C---:B-1----:R-:W-:Y:S08]  /*263a0*/  HMMA.1688.F32.TF32 R236, R232.reuse, R86, R236 ;  /* 0x00000056e8ec723c */ /* 0x042ff000000810ec */
[----:B------:R-:W-:Y:S08]  /*263b0*/  HMMA.1688.F32.TF32 R240, R232, R82, R240 ;  /* 0x00000052e8f0723c */ /* 0x000ff000000810f0 */
[----:B------:R-:W-:Y:S08]  /*263c0*/  HMMA.1688.F32.TF32 R52, R4, R24, R52 ;  /* 0x000000180434723c */ /* 0x000ff00000081034 */
[----:B------:R-:W-:-:S02]  /*263d0*/  IMAD.MOV.U32 R25, RZ, RZ, R236 ;  /* 0x000000ffff197224 */ /* 0x000fc400078e00ec */
[----:B------:R-:W-:Y:S01]  /*263e0*/  IMAD.MOV.U32 R24, RZ, RZ, R237 ;  /* 0x000000ffff187224 */ /* 0x000fe200078e00ed */
[C---:B--2---:R-:W-:Y:S07]  /*263f0*/  HMMA.1688.F32.TF32 R64, R4.reuse, R12, R64 ;  /* 0x0000000c0440723c */ /* 0x044fee0000081040 */
[----:B------:R-:W-:Y:S02]  /*26400*/  IMAD.MOV.U32 R13, RZ, RZ, R242 ;  /* 0x000000ffff0d7224 */ /* 0x000fe400078e00f2 */
[----:B------:R-:W-:Y:S01]  /*26410*/  IMAD.MOV.U32 R12, RZ, RZ, R243 ;  /* 0x000000ffff0c7224 */ /* 0x000fe200078e00f3 */
[----:B---3--:R-:W-:Y:S07]  /*26420*/  HMMA.1688.F32.TF32 R60, R4, R16, R60 ;  /* 0x00000010043c723c */ /* 0x008fee000008103c */
[----:B------:R-:W-:-:S02]  /*26430*/  IMAD.MOV.U32 R17, RZ, RZ, R240 ;  /* 0x000000ffff117224 */ /* 0x000fc400078e00f0 */
[----:B------:R-:W-:Y:S01]  /*26440*/  IMAD.MOV.U32 R16, RZ, RZ, R241 ;  /* 0x000000ffff107224 */ /* 0x000fe200078e00f1 */
[----:B----4-:R-:W-:Y:S07]  /*26450*/  HMMA.1688.F32.TF32 R56, R4, R20, R56 ;  /* 0x000000140438723c */ /* 0x010fee0000081038 */
[----:B------:R-:W-:Y:S02]  /*26460*/  IMAD.MOV.U32 R21, RZ, RZ, R238 ;  /* 0x000000ffff157224 */ /* 0x000fe400078e00ee */
[----:B------:R-:W-:-:S02]  /*26470*/  IMAD.MOV.U32 R20, RZ, RZ, R239 ;  /* 0x000000ffff147224 */ /* 0x000fc400078e00ef */
[----:B------:R-:W2:Y:S04]  /*26480*/  LDL.LU.64 R238, [R1+0x1448] ;  /* 0x0014480001ee7983 */ /* 0x000ea80000300a00 */
[----:B------:R-:W2:Y:S04]  /*26490*/  LDL.LU.64 R236, [R1+0x1440] ;  /* 0x0014400001ec7983 */ /* 0x000ea80000300a00 */
[----:B------:R-:W3:Y:S04]  /*264a0*/  LDL.LU.64 R242, [R1+0x1438] ;  /* 0x0014380001f27983 */ /* 0x000ee80000300a00 */
[----:B------:R-:W3:Y:S01]  /*264b0*/  LDL.LU.64 R240, [R1+0x1430] ;  /* 0x0014300001f07983 */ /* 0x000ee20000300a00 */
[----:B------:R-:W-:Y:S08]  /*264c0*/  HMMA.1688.F32.TF32 R92, R232, R70, R92 ;  /* 0x00000046e85c723c */ /* 0x000ff0000008105c */
[----:B------:R-:W-:Y:S01]  /*264d0*/  HMMA.1688.F32.TF32 R132, R4, R96, R132 ;  /* 0x000000600484723c */ /* 0x000fe20000081084 */
[----:B------:R-:W4:Y:S04]  /*264e0*/  LDL R96, [R1+0x2f4] ;  /* 0x0002f40001607983 */ /* 0x000f280000100800 */
[----:B------:R-:W2:Y:S10]  /*264f0*/  LDL R97, [R1+0x2f8] ;  /* 0x0002f80001617983 */ /* 0x000eb40000100800 */
[----:B------:R-:W-:Y:S04]  /*26500*/  STL.64 [R1+0x120], R92 ;  /* 0x0001205c01007387 */ /* 0x000fe80000100a00 */
[----:B------:R1:W-:Y:S02]  /*26510*/  STL.64 [R1+0x128], R94 ;  /* 0x0001285e01007387 */ /* 0x0003e40000100a00 */
[C---:B-1----:R-:W-:Y:S08]  /*26520*/  HMMA.1688.F32.TF32 R92, R232.reuse, R98, R136 ;  /* 0x00000062e85c723c */ /* 0x042ff00000081088 */
[C---:B------:R-:W-:Y:S08]  /*26530*/  HMMA.1688.F32.TF32 R140, R232.reuse, R90, R140 ;  /* 0x0000005ae88c723c */ /* 0x040ff0000008108c */
[C---:B------:R-:W-:Y:S07]  /*26540*/  HMMA.1688.F32.TF32 R136, R232.reuse, R38, R144 ;  /* 0x00000026e888723c */ /* 0x040fee0000081090 */
[----:B------:R-:W-:Y:S04]  /*26550*/  STL.64 [R1+0x210], R92 ;  /* 0x0002105c01007387 */ /* 0x000fe80000100a00 */
[----:B------:R1:W-:Y:S02]  /*26560*/  STL.64 [R1+0x218], R94 ;  /* 0x0002185e01007387 */ /* 0x0003e40000100a00 */
[C---:B-1----:R-:W-:Y:S08]  /*26570*/  HMMA.1688.F32.TF32 R92, R232.reuse, R34, R200 ;  /* 0x00000022e85c723c */ /* 0x042ff000000810c8 */
[C---:B------:R-:W-:Y:S01]  /*26580*/  HMMA.1688.F32.TF32 R200, R232.reuse, R18, R216 ;  /* 0x00000012e8c8723c */ /* 0x040fe200000810d8 */
[----:B------:R-:W-:Y:S04]  /*26590*/  STL.64 [R1+0x200], R140 ;  /* 0x0002008c01007387 */ /* 0x000fe80000100a00 */
[----:B------:R-:W-:Y:S04]  /*265a0*/  STL.64 [R1+0x208], R142 ;  /* 0x0002088e01007387 */ /* 0x000fe80000100a00 */
[----:B------:R-:W-:Y:S04]  /*265b0*/  STL.64 [R1+0x1f0], R136 ;  /* 0x0001f08801007387 */ /* 0x000fe80000100a00 */
[----:B------:R-:W-:Y:S04]  /*265c0*/  STL.64 [R1+0x1f8], R138 ;  /* 0x0001f88a01007387 */ /* 0x000fe80000100a00 */
[----:B------:R-:W-:Y:S04]  /*265d0*/  STL.64 [R1+0x1e0], R92 ;  /* 0x0001e05c01007387 */ /* 0x000fe80000100a00 */
[----:B------:R1:W-:Y:S02]  /*265e0*/  STL.64 [R1+0x1e8], R94 ;  /* 0x0001e85e01007387 */ /* 0x0003e40000100a00 */
[----:B-1----:R-:W-:Y:S07]  /*265f0*/  HMMA.1688.F32.TF32 R92, R232, R22, R212 ;  /* 0x00000016e85c723c */ /* 0x002fee00000810d4 */
[----:B------:R-:W-:Y:S01]  /*26600*/  IMAD.MOV.U32 R215, RZ, RZ, R200 ;  /* 0x000000ffffd77224 */ /* 0x000fe200078e00c8 */
[----:B------:R-:W-:Y:S01]  /*26610*/  MOV R212, R203 ;  /* 0x000000cb00d47202 */ /* 0x000fe20000000f00 */
[----:B------:R-:W-:-:S02]  /*26620*/  IMAD.MOV.U32 R214, RZ, RZ, R201 ;  /* 0x000000ffffd67224 */ /* 0x000fc400078e00c9 */
[----:B------:R-:W-:Y:S02]  /*26630*/  IMAD.MOV.U32 R213, RZ, RZ, R202 ;  /* 0x000000ffffd57224 */ /* 0x000fe400078e00ca */
[----:B------:R-:W-:Y:S08]  /*26640*/  HMMA.1688.F32.TF32 R200, R232, R14, R220 ;  /* 0x0000000ee8c8723c */ /* 0x000ff000000810dc */
[C---:B------:R-:W-:Y:S08]  /*26650*/  HMMA.1688.F32.TF32 R148, R4.reuse, R88, R148 ;  /* 0x000000580494723c */ /* 0x040ff00000081094 */
[C---:B------:R-:W-:Y:S08]  /*26660*/  HMMA.1688.F32.TF32 R44, R4.reuse, R32, R44 ;  /* 0x00000020042c723c */ /* 0x040ff0000008102c */
[C---:B------:R-:W-:Y:S08]  /*26670*/  HMMA.1688.F32.TF32 R48, R4.reuse, R28, R48 ;  /* 0x0000001c0430723c */ /* 0x040ff00000081030 */
[----:B------:R-:W-:Y:S01]  /*26680*/  HMMA.1688.F32.TF32 R8, R4, R248, R8 ;  /* 0x000000f80408723c */ /* 0x000fe20000081008 */
[----:B------:R-:W-:-:S07]  /*26690*/  IMAD.MOV.U32 R219, RZ, RZ, R200 ;  /* 0x000000ffffdb7224 */ /* 0x000fce00078e00c8 */
[----:B------:R-:W-:Y:S01]  /*266a0*/  HMMA.1688.F32.TF32 R4, R4, R192, R196 ;  /* 0x000000c00404723c */ /* 0x000fe200000810c4 */
[----:B------:R-:W-:Y:S04]  /*266b0*/  LDS R196, [R252+0x42880] ;  /* 0x04288000fcc47984 */ /* 0x000fe80000000800 */
[----:B------:R-:W-:Y:S04]  /*266c0*/  LDS R198, [R252+0x42c80] ;  /* 0x042c8000fcc67984 */ /* 0x000fe80000000800 */
[----:B-----5:R-:W-:Y:S04]  /*266d0*/  LDS R197, [R37+0x42880] ;  /* 0x0428800025c57984 */ /* 0x020fe80000000800 */
[----:B------:R-:W1:Y:S01]  /*266e0*/  LDS R199, [R37+0x42c80] ;  /* 0x042c800025c77984 */ /* 0x000e620000000800 */
[----:B------:R-:W-:-:S02]  /*266f0*/  IMAD.MOV.U32 R218, RZ, RZ, R201 ;  /* 0x000000ffffda7224 */ /* 0x000fc400078e00c9 */
[----:B------:R-:W-:Y:S02]  /*26700*/  IMAD.MOV.U32 R217, RZ, RZ, R202 ;  /* 0x000000ffffd97224 */ /* 0x000fe400078e00ca */
[----:B------:R-:W-:Y:S02]  /*26710*/  IMAD.MOV.U32 R216, RZ, RZ, R203 ;  /* 0x000000ffffd87224 */ /* 0x000fe400078e00cb */
[C---:B------:R-:W-:Y:S08]  /*26720*/  HMMA.1688.F32.TF32 R200, R232.reuse, R250, R224 ;  /* 0x000000fae8c8723c */ /* 0x040ff000000810e0 */
[C---:B------:R-:W-:Y:S08]  /*26730*/  HMMA.1688.F32.TF32 R140, R232.reuse, R30, R204 ;  /* 0x0000001ee88c723c */ /* 0x040ff000000810cc */
[----:B------:R-:W-:Y:S08]  /*26740*/  HMMA.1688.F32.TF32 R136, R232, R26, R208 ;  /* 0x0000001ae888723c */ /* 0x000ff000000810d0 */
[----:B------:R-:W-:-:S02]  /*26750*/  IMAD.MOV.U32 R223, RZ, RZ, R200 ;  /* 0x000000ffffdf7224 */ /* 0x000fc400078e00c8 */
[----:B------:R-:W-:Y:S02]  /*26760*/  IMAD.MOV.U32 R222, RZ, RZ, R201 ;  /* 0x000000ffffde7224 */ /* 0x000fe400078e00c9 */
[----:B------:R-:W-:Y:S02]  /*26770*/  IMAD.MOV.U32 R221, RZ, RZ, R202 ;  /* 0x000000ffffdd7224 */ /* 0x000fe400078e00ca */
[----:B------:R-:W-:Y:S02]  /*26780*/  IMAD.MOV.U32 R220, RZ, RZ, R203 ;  /* 0x000000ffffdc7224 */ /* 0x000fe400078e00cb */
[----:B------:R-:W-:Y:S01]  /*26790*/  HMMA.1688.F32.TF32 R200, R232, R194, R228 ;  /* 0x000000c2e8c8723c */ /* 0x000fe200000810e4 */
[----:B------:R-:W-:Y:S04]  /*267a0*/  STL.64 [R1+0x1d0], R140 ;  /* 0x0001d08c01007387 */ /* 0x000fe80000100a00 */
[----:B------:R-:W-:Y:S04]  /*267b0*/  STL.64 [R1+0x1d8], R142 ;  /* 0x0001d88e01007387 */ /* 0x000fe80000100a00 */
[----:B------:R-:W5:Y:S01]  /*267c0*/  LDL.LU R144, [R1] ;  /* 0x0000000001907983 */ /* 0x000f620000300800 */
[----:B-1----:R-:W-:Y:S03]  /*267d0*/  HMMA.1688.F32.TF32 R228, R196, R98, R108 ;  /* 0x00000062c4e4723c */ /* 0x002fe6000008106c */
[----:B------:R-:W-:Y:S04]  /*267e0*/  STL.64 [R1+0x1c0], R136 ;  /* 0x0001c08801007387 */ /* 0x000fe80000100a00 */
[----:B------:R-:W-:Y:S04]  /*267f0*/  STL.64 [R1+0x1c8], R138 ;  /* 0x0001c88a01007387 */ /* 0x000fe80000100a00 */
[----:B------:R1:W-:Y:S04]  /*26800*/  STL.64 [R1+0x1b0], R92 ;  /* 0x0001b05c01007387 */ /* 0x0003e80000100a00 */
[----:B------:R1:W-:Y:S04]  /*26810*/  STL.64 [R1+0x1b8], R94 ;  /* 0x0001b85e01007387 */ /* 0x0003e80000100a00 */
[----:B------:R-:W5:Y:S04]  /*26820*/  LDL.LU R145, [R1+0x4] ;  /* 0x0000040001917983 */ /* 0x000f680000300800 */
[----:B------:R-:W5:Y:S04]  /*26830*/  LDL.LU R146, [R1+0x8] ;  /* 0x0000080001927983 */ /* 0x000f680000300800 */
[----:B------:R-:W5:Y:S04]  /*26840*/  LDL.LU R147, [R1+0xc] ;  /* 0x00000c0001937983 */ /* 0x000f680000300800 */
[----:B-1----:R-:W5:Y:S04]  /*26850*/  LDL.LU R92, [R1+0x70] ;  /* 0x00007000015c7983 */ /* 0x002f680000300800 */
[----:B------:R-:W5:Y:S04]  /*26860*/  LDL.LU R93, [R1+0x74] ;  /* 0x00007400015d7983 */ /* 0x000f680000300800 */
[----:B------:R-:W5:Y:S04]  /*26870*/  LDL.LU R94, [R1+0x78] ;  /* 0x00007800015e7983 */ /* 0x000f680000300800 */
        /* <DEDUP_REMOVED lines=8> */
[----:B------:R-:W-:Y:S02]  /*26900*/  IMAD.MOV.U32 R225, RZ, RZ, R202 ;  /* 0x000000ffffe17224 */ /* 0x000fe400078e00ca */
[----:B------:R-:W-:Y:S01]  /*26910*/  IMAD.MOV.U32 R224, RZ, RZ, R203 ;  /* 0x000000ffffe07224 */ /* 0x000fe200078e00cb */
[----:B------:R-:W5:Y:S01]  /*26920*/  LDL.LU R141, [R1+0x24] ;  /* 0x00002400018d7983 */ /* 0x000f620000300800 */
[----:B------:R-:W-:Y:S03]  /*26930*/  HMMA.1688.F32.TF32 R200, R196, R70, R244 ;  /* 0x00000046c4c8723c */ /* 0x000fe600000810f4 */
[----:B------:R-:W5:Y:S04]  /*26940*/  LDL.LU R142, [R1+0x28] ;  /* 0x00002800018e7983 */ /* 0x000f680000300800 */
[----:B------:R-:W5:Y:S04]  /*26950*/  LDL.LU R143, [R1+0x2c] ;  /* 0x00002c00018f7983 */ /* 0x000f680000300800 */
[----:B------:R-:W5:Y:S04]  /*26960*/  LDL.LU R244, [R1+0x80] ;  /* 0x0000800001f47983 */ /* 0x000f680000300800 */
[----:B------:R-:W5:Y:S04]  /*26970*/  LDL.LU R245, [R1+0x84] ;  /* 0x0000840001f57983 */ /* 0x000f680000300800 */
[----:B------:R-:W5:Y:S04]  /*26980*/  LDL.LU R246, [R1+0x88] ;  /* 0x0000880001f67983 */ /* 0x000f680000300800 */
[----:B------:R-:W5:Y:S04]  /*26990*/  LDL.LU R247, [R1+0x8c] ;  /* 0x00008c0001f77983 */ /* 0x000f680000300800 */
[----:B------:R-:W5:Y:S04]  /*269a0*/  LDL.LU R108, [R1+0xa0] ;  /* 0x0000a000016c7983 */ /* 0x000f680000300800 */
[----:B------:R-:W-:Y:S04]  /*269b0*/  STL.64 [R1+0x130], R228 ;  /* 0x000130e401007387 */ /* 0x000fe80000100a00 */
[----:B------:R1:W-:Y:S01]  /*269c0*/  STL.64 [R1+0x138], R230 ;  /* 0x000138e601007387 */ /* 0x0003e20000100a00 */
[----:B---3--:R-:W-:Y:S03]  /*269d0*/  HMMA.1688.F32.TF32 R240, R232, R78, R240 ;  /* 0x0000004ee8f0723c */ /* 0x008fe600000810f0 */
[----:B------:R-:W3:Y:S04]  /*269e0*/  LDL.LU R109, [R1+0xa4] ;  /* 0x0000a400016d7983 */ /* 0x000ee80000300800 */
[----:B------:R-:W3:Y:S01]  /*269f0*/  LDL.LU R110, [R1+0xa8] ;  /* 0x0000a800016e7983 */ /* 0x000ee20000300800 */
[----:B-1----:R-:W-:Y:S03]  /*26a00*/  HMMA.1688.F32.TF32 R228, R196, R90, R152 ;  /* 0x0000005ac4e4723c */ /* 0x002fe60000081098 */
[----:B------:R-:W3:Y:S04]  /*26a10*/  LDL.LU R111, [R1+0xac] ;  /* 0x0000ac00016f7983 */ /* 0x000ee80000300800 */
[----:B----4-:R-:W-:Y:S01]  /*26a20*/  LDS R208, [R96+0x42800] ;  /* 0x0428000060d07984 */ /* 0x010fe20000000800 */
[----:B--2---:R-:W-:Y:S03]  /*26a30*/  HMMA.1688.F32.TF32 R236, R232, R74, R236 ;  /* 0x0000004ae8ec723c */ /* 0x004fe600000810ec */
[----:B------:R-:W-:Y:S04]  /*26a40*/  LDS R210, [R96+0x42c00] ;  /* 0x042c000060d27984 */ /* 0x000fe80000000800 */
[----:B------:R-:W-:Y:S01]  /*26a50*/  LDS R209, [R97+0x42800] ;  /* 0x0428000061d17984 */ /* 0x000fe20000000800 */
[----:B------:R-:W-:-:S03]  /*26a60*/  IMAD.MOV.U32 R232, RZ, RZ, R69 ;  /* 0x000000ffffe87224 */ /* 0x000fc600078e0045 */
[----:B------:R-:W2:Y:S01]  /*26a70*/  LDL.LU R69, [R1+0x1428] ;  /* 0x0014280001457983 */ /* 0x000ea20000300800 */
[----:B------:R-:W-:Y:S02]  /*26a80*/  IMAD.MOV.U32 R233, RZ, RZ, R80 ;  /* 0x000000ffffe97224 */ /* 0x000fe400078e0050 */
[----:B------:R-:W-:Y:S01]  /*26a90*/  IMAD.MOV.U32 R234, RZ, RZ, R3 ;  /* 0x000000ffffea7224 */ /* 0x000fe200078e0003 */
[----:B------:R-:W4:Y:S01]  /*26aa0*/  LDL.LU R80, [R1+0x1424] ;  /* 0x0014240001507983 */ /* 0x000f220000300800 */
[----:B------:R-:W-:-:S03]  /*26ab0*/  IMAD.MOV.U32 R235, RZ, RZ, R72 ;  /* 0x000000ffffeb7224 */ /* 0x000fc600078e0048 */
[----:B------:R-:W2:Y:S04]  /*26ac0*/  LDL.LU R3, [R1+0x1420] ;  /* 0x0014200001037983 */ /* 0x000ea80000300800 */
[----:B------:R-:W2:Y:S04]  /*26ad0*/  LDL.LU R72, [R1+0x141c] ;  /* 0x00141c0001487983 */ /* 0x000ea80000300800 */
[----:B------:R-:W2:Y:S04]  /*26ae0*/  LDL.LU R152, [R1+0xb0] ;  /* 0x0000b00001987983 */ /* 0x000ea80000300800 */
[----:B------:R1:W-:Y:S04]  /*26af0*/  STL.64 [R1+0x160], R228 ;  /* 0x000160e401007387 */ /* 0x0003e80000100a00 */
[----:B------:R1:W-:Y:S04]  /*26b00*/  STL.64 [R1+0x168], R230 ;  /* 0x000168e601007387 */ /* 0x0003e80000100a00 */
[----:B------:R-:W2:Y:S04]  /*26b10*/  LDL.LU R153, [R1+0xb4] ;  /* 0x0000b40001997983 */ /* 0x000ea80000300800 */
[----:B------:R-:W2:Y:S01]  /*26b20*/  LDL.LU R154, [R1+0xb8] ;  /* 0x0000b800019a7983 */ /* 0x000ea20000300800 */
[----:B-1----:R-:W-:-:S03]  /*26b30*/  IMAD.MOV.U32 R228, RZ, RZ, R0 ;  /* 0x000000ffffe47224 */ /* 0x002fc600078e0000 */
[----:B------:R-:W2:Y:S04]  /*26b40*/  LDL.LU R155, [R1+0xbc] ;  /* 0x0000bc00019b7983 */ /* 0x000ea80000300800 */
[----:B------:R-:W2:Y:S01]  /*26b50*/  LDL.LU R0, [R1+0x1418] ;  /* 0x0014180001007983 */ /* 0x000ea20000300800 */
[C---:B------:R-:W-:Y:S01]  /*26b60*/  HMMA.1688.F32.TF32 R156, R196.reuse, R38, R156 ;  /* 0x00000026c49c723c */ /* 0x040fe2000008109c */
[----:B------:R-:W-:Y:S02]  /*26b70*/  IMAD.MOV.U32 R229, RZ, RZ, R73 ;  /* 0x000000ffffe57224 */ /* 0x000fe400078e0049 */
[----:B------:R-:W3:Y:S01]  /*26b80*/  LDL.LU R73, [R1+0x1414] ;  /* 0x0014140001497983 */ /* 0x000ee20000300800 */
[----:B------:R-:W-:Y:S02]  /*26b90*/  IMAD.MOV.U32 R230, RZ, RZ, R84 ;  /* 0x000000ffffe67224 */ /* 0x000fe400078e0054 */
[----:B------:R-:W-:Y:S01]  /*26ba0*/  IMAD.MOV.U32 R231, RZ, RZ, R81 ;  /* 0x000000ffffe77224 */ /* 0x000fe200078e0051 */
[----:B------:R-:W3:Y:S04]  /*26bb0*/  LDL.LU R84, [R1+0x1410] ;  /* 0x0014100001547983 */ /* 0x000ee80000300800 */
[----:B------:R-:W3:Y:S01]  /*26bc0*/  LDL.LU R81, [R1+0x140c] ;  /* 0x00140c0001517983 */ /* 0x000ee20000300800 */
[C---:B------:R-:W-:Y:S03]  /*26bd0*/  HMMA.1688.F32.TF32 R160, R196.reuse, R34, R160 ;  /* 0x00000022c4a0723c */ /* 0x040fe600000810a0 */
[----:B------:R-:W1:Y:S04]  /*26be0*/  LDS R211, [R97+0x42c00] ;  /* 0x042c000061d37984 */ /* 0x000e680000000800 */
[----:B------:R-:W-:Y:S04]  /*26bf0*/  LDS R204, [R96+0x42880] ;  /* 0x0428800060cc7984 */ /* 0x000fe80000000800 */
[----:B------:R1:W-:Y:S04]  /*26c00*/  STL.64 [R1+0x2c0], R156 ;  /* 0x0002c09c01007387 */ /* 0x0003e80000100a00 */
[----:B------:R1:W-:Y:S01]  /*26c10*/  STL.64 [R1+0x2c8], R158 ;  /* 0x0002c89e01007387 */ /* 0x0003e20000100a00 */
[C---:B------:R-:W-:Y:S03]  /*26c20*/  HMMA.1688.F32.TF32 R164, R196.reuse, R30, R164 ;  /* 0x0000001ec4a4723c */ /* 0x040fe600000810a4 */
[----:B------:R-:W-:Y:S04]  /*26c30*/  LDS R206, [R96+0x42c80] ;  /* 0x042c800060ce7984 */ /* 0x000fe80000000800 */
[----:B-1----:R-:W3:Y:S01]  /*26c40*/  LDL.LU R156, [R1+0xd0] ;  /* 0x0000d000019c7983 */ /* 0x002ee20000300800 */
[----:B------:R-:W-:Y:S03]  /*26c50*/  HMMA.1688.F32.TF32 R168, R196, R26, R168 ;  /* 0x0000001ac4a8723c */ /* 0x000fe600000810a8 */
[----:B------:R-:W-:Y:S04]  /*26c60*/  LDS R205, [R97+0x42880] ;  /* 0x0428800061cd7984 */ /* 0x000fe80000000800 */
[----:B------:R-:W1:Y:S01]  /*26c70*/  LDS R207, [R97+0x42c80] ;  /* 0x042c800061cf7984 */ /* 0x000e620000000800 */
[----:B--2---:R-:W-:-:S03]  /*26c80*/  MOV R157, R0 ;  /* 0x00000000009d7202 */ /* 0x004fc60000000f00 */
[----:B------:R-:W2:Y:S04]  /*26c90*/  LDL.LU R0, [R1+0x1408] ;  /* 0x0014080001007983 */ /* 0x000ea80000300800 */
[----:B------:R-:W3:Y:S04]  /*26ca0*/  LDL.LU R158, [R1+0xd8] ;  /* 0x0000d800019e7983 */ /* 0x000ee80000300800 */
[----:B------:R-:W3:Y:S04]  /*26cb0*/  LDL.LU R159, [R1+0xdc] ;  /* 0x0000dc00019f7983 */ /* 0x000ee80000300800 */
[----:B------:R1:W-:Y:S04]  /*26cc0*/  STL.64 [R1+0x2b0], R160 ;  /* 0x0002b0a001007387 */ /* 0x0003e80000100a00 */
[----:B------:R2:W-:Y:S04]  /*26cd0*/  STL.64 [R1+0x2b8], R162 ;  /* 0x0002b8a201007387 */ /* 0x0005e80000100a00 */
[----:B-1----:R-:W3:Y:S04]  /*26ce0*/  LDL.LU R160, [R1+0xf0] ;  /* 0x0000f00001a07983 */ /* 0x002ee80000300800 */
[----:B------:R-:W3:Y:S01]  /*26cf0*/  LDL.LU R161, [R1+0xf4] ;  /* 0x0000f40001a17983 */ /* 0x000ee20000300800 */
[----:B--2---:R-:W-:-:S03]  /*26d00*/  IMAD.MOV.U32 R162, RZ, RZ, R0 ;  /* 0x000000ffffa27224 */ /* 0x004fc600078e0000 */
[----:B------:R-:W2:Y:S04]  /*26d10*/  LDL.LU R0, [R1+0x1404] ;  /* 0x0014040001007983 */ /* 0x000ea80000300800 */
[----:B------:R-:W3:Y:S04]  /*26d20*/  LDL.LU R163, [R1+0xfc] ;  /* 0x0000fc0001a37983 */ /* 0x000ee80000300800 */
[----:B------:R1:W-:Y:S04]  /*26d30*/  STL.64 [R1+0x2a0], R164 ;  /* 0x0002a0a401007387 */ /* 0x0003e80000100a00 */
[----:B------:R4:W-:Y:S04]  /*26d40*/  STL.64 [R1+0x2a8], R166 ;  /* 0x0002a8a601007387 */ /* 0x0009e80000100a00 */
[----:B-1----:R-:W3:Y:S04]  /*26d50*/  LDL.LU R164, [R1+0x110] ;  /* 0x0001100001a47983 */ /* 0x002ee80000300800 */
[----:B------:R-:W3:Y:S04]  /*26d60*/  LDL.LU R165, [R1+0x114] ;  /* 0x0001140001a57983 */ /* 0x000ee80000300800 */
[----:B----4-:R-:W3:Y:S01]  /*26d70*/  LDL.LU R166, [R1+0x118] ;  /* 0x0001180001a67983 */ /* 0x010ee20000300800 */
[C---:B------:R-:W-:Y:S03]  /*26d80*/  HMMA.1688.F32.TF32 R172, R196.reuse, R22, R172 ;  /* 0x00000016c4ac723c */ /* 0x040fe600000810ac */
[----:B------:R-:W-:Y:S04]  /*26d90*/  STL.64 [R1+0x290], R168 ;  /* 0x000290a801007387 */ /* 0x000fe80000100a00 */
[----:B------:R1:W-:Y:S02]  /*26da0*/  STL.64 [R1+0x298], R170 ;  /* 0x000298aa01007387 */ /* 0x0003e40000100a00 */
[C---:B-1----:R-:W-:Y:S08]  /*26db0*/  HMMA.1688.F32.TF32 R168, R196.reuse, R18, R176 ;  /* 0x00000012c4a8723c */ /* 0x042ff000000810b0 */
[C---:B------:R-:W-:Y:S11]  /*26dc0*/  HMMA.1688.F32.TF32 R176, R196.reuse, R250, R184 ;  /* 0x000000fac4b0723c */ /* 0x040ff600000810b8 */
[----:B------:R-:W-:Y:S04]  /*26dd0*/  @!UPT UIADD3 URZ, URZ, URZ, URZ ;  /* 0x0000003f3f3ff290 */ /* 0x000fe8000fffe03f */
[----:B------:R-:W-:Y:S04]  /*26de0*/  STL.64 [R1+0x270], R168 ;  /* 0x000270a801007387 */ /* 0x000fe80000100a00 */
[----:B------:R-:W-:Y:S04]  /*26df0*/  STL.64 [R1+0x280], R172 ;  /* 0x000280ac01007387 */ /* 0x000fe80000100a00 */
[----:B------:R1:W-:Y:S04]  /*26e00*/  STL.64 [R1+0x288], R174 ;  /* 0x000288ae01007387 */ /* 0x0003e80000100a00 */
[----:B------:R4:W-:Y:S01]  /*26e10*/  STL [R1+0x278], R170 ;  /* 0x000278aa01007387 */ /* 0x0009e20000100800 */
[----:B-1----:R-:W-:Y:S01]  /*26e20*/  HMMA.1688.F32.TF32 R172, R196, R194, R188 ;  /* 0x000000c2c4ac723c */ /* 0x002fe200000810bc */
[----:B--2---:R-:W-:-:S02]  /*26e30*/  IMAD.MOV.U32 R167, RZ, RZ, R0 ;  /* 0x000000ffffa77224 */ /* 0x004fc400078e0000 */
[----:B------:R-:W-:-:S05]  /*26e40*/  IMAD.MOV.U32 R0, RZ, RZ, R171 ;  /* 0x000000ffff007224 */ /* 0x000fca00078e00ab */
[----:B----4-:R-:W-:Y:S01]  /*26e50*/  HMMA.1688.F32.TF32 R168, R196, R14, R180 ;  /* 0x0000000ec4a8723c */ /* 0x010fe200000810b4 */
[----:B------:R-:W-:Y:S11]  /*26e60*/  STL [R1+0x13a8], R0 ;  /* 0x0013a80001007387 */ /* 0x000ff60000100800 */
[----:B------:R-:W-:Y:S11]  /*26e70*/  @!UPT UIADD3 URZ, URZ, URZ, URZ ;  /* 0x0000003f3f3ff290 */ /* 0x000ff6000fffe03f */
[----:B------:R-:W-:Y:S04]  /*26e80*/  STL.64 [R1+0x240], R168 ;  /* 0x000240a801007387 */ /* 0x000fe80000100a00 */
[----:B------:R-:W-:Y:S04]  /*26e90*/  STL.64 [R1+0x248], R170 ;  /* 0x000248aa01007387 */ /* 0x000fe80000100a00 */
[----:B------:R-:W-:Y:S04]  /*26ea0*/  STL.64 [R1+0x230], R176 ;  /* 0x000230b001007387 */ /* 0x000fe80000100a00 */
[----:B------:R1:W-:Y:S04]  /*26eb0*/  STL.64 [R1+0x238], R178 ;  /* 0x000238b201007387 */ /* 0x0003e80000100a00 */
[----:B------:R-:W-:Y:S04]  /*26ec0*/  STL.64 [R1+0x220], R172 ;  /* 0x000220ac01007387 */ /* 0x000fe80000100a00 */
[----:B------:R5:W-:Y:S01]  /*26ed0*/  STL.64 [R1+0x228], R174 ;  /* 0x000228ae01007387 */ /* 0x000be20000100a00 */
[C---:B-1----:R-:W-:Y:S08]  /*26ee0*/  HMMA.1688.F32.TF32 R176, R208.reuse, R90, R232 ;  /* 0x0000005ad0b0723c */ /* 0x042ff000000810e8 */
[----:B-----5:R-:W-:Y:S01]  /*26ef0*/  HMMA.1688.F32.TF32 R172, R208, R98, R244 ;  /* 0x00000062d0ac723c */ /* 0x020fe200000810f4 */
[----:B------:R-:W-:-:S02]  /*26f00*/  IMAD.MOV.U32 R180, RZ, RZ, R76 ;  /* 0x000000ffffb47224 */ /* 0x000fc400078e004c */
[----:B------:R-:W2:Y:S01]  /*26f10*/  LDL.LU R76, [R1+0x1400] ;  /* 0x00140000014c7983 */ /* 0x000ea20000300800 */
[----:B------:R-:W-:Y:S02]  /*26f20*/  IMAD.MOV.U32 R181, RZ, RZ, R77 ;  /* 0x000000ffffb57224 */ /* 0x000fe400078e004d */
[----:B------:R-:W-:Y:S01]  /*26f30*/  IMAD.MOV.U32 R182, RZ, RZ, R85 ;  /* 0x000000ffffb67224 */ /* 0x000fe200078e0055 */
[----:B------:R-:W4:Y:S04]  /*26f40*/  LDL.LU R77, [R1+0x13fc] ;  /* 0x0013fc00014d7983 */ /* 0x000f280000300800 */
[----:B------:R-:W5:Y:S01]  /*26f50*/  LDL.LU R85, [R1+0x13f8] ;  /* 0x0013f80001557983 */ /* 0x000f620000300800 */
[C---:B---3--:R-:W-:Y:S11]  /*26f60*/  HMMA.1688.F32.TF32 R168, R208.reuse, R86, R164 ;  /* 0x00000056d0a8723c */ /* 0x048ff600000810a4 */
[----:B------:R-:W-:Y:S04]  /*26f70*/  STL [R1+0x13c0], R172 ;  /* 0x0013c0ac01007387 */ /* 0x000fe80000100800 */
[----:B------:R-:W-:Y:S01]  /*26f80*/  STL [R1+0x13bc], R173 ;  /* 0x0013bcad01007387 */ /* 0x000fe20000100800 */
[C---:B------:R-:W-:Y:S03]  /*26f90*/  HMMA.1688.F32.TF32 R164, R208.reuse, R82, R160 ;  /* 0x00000052d0a4723c */ /* 0x040fe600000810a0 */
[----:B------:R1:W-:Y:S04]  /*26fa0*/  STL [R1+0x13b8], R174 ;  /* 0x0013b8ae01007387 */ /* 0x0003e80000100800 */
[----:B------:R-:W-:Y:S01]  /*26fb0*/  STL [R1+0x13b4], R175 ;  /* 0x0013b4af01007387 */ /* 0x000fe20000100800 */
[----:B------:R-:W-:Y:S03]  /*26fc0*/  HMMA.1688.F32.TF32 R160, R208, R38, R228 ;  /* 0x00000026d0a0723c */ /* 0x000fe600000810e4 */
[----:B------:R-:W-:Y:S04]  /*26fd0*/  STL [R1+0x13c8], R176 ;  /* 0x0013c8b001007387 */ /* 0x000fe80000100800 */
[----:B------:R3:W-:Y:S01]  /*26fe0*/  STL [R1+0x13c4], R177 ;  /* 0x0013c4b101007387 */ /* 0x0007e20000100800 */
[----:B------:R-:W-:-:S03]  /*26ff0*/  IMAD.MOV.U32 R228, RZ, RZ, R3 ;  /* 0x000000ffffe47224 */ /* 0x000fc600078e0003 */
[----:B------:R-:W-:Y:S04]  /*27000*/  STL [R1+0x13b0], R178 ;  /* 0x0013b0b201007387 */ /* 0x000fe80000100800 */
[----:B------:R-:W-:Y:S04]  /*27010*/  STL [R1+0x13ac], R179 ;  /* 0x0013acb301007387 */ /* 0x000fe80000100800 */
[----:B------:R-:W2:Y:S01]  /*27020*/  LDL.LU R3, [R1+0x13f4] ;  /* 0x0013f40001037983 */ /* 0x000ea20000300800 */
[----:B------:R-:W-:-:S03]  /*27030*/  IMAD.MOV.U32 R229, RZ, RZ, R80 ;  /* 0x000000ffffe57224 */ /* 0x000fc600078e0050 */
[----:B------:R1:W-:Y:S01]  /*27040*/  STL.64 [R1+0xe0], R160 ;  /* 0x0000e0a001007387 */ /* 0x0003e20000100a00 */
[----:B------:R-:W-:-:S03]  /*27050*/  IMAD.MOV.U32 R232, RZ, RZ, R81 ;  /* 0x000000ffffe87224 */ /* 0x000fc600078e0051 */
[----:B------:R1:W-:Y:S01]  /*27060*/  STL.64 [R1+0xe8], R162 ;  /* 0x0000e8a201007387 */ /* 0x0003e20000100a00 */
[----:B------:R-:W-:-:S03]  /*27070*/  IMAD.MOV.U32 R233, RZ, RZ, R84 ;  /* 0x000000ffffe97224 */ /* 0x000fc600078e0054 */
[----:B------:R-:W3:Y:S04]  /*27080*/  LDL.LU R80, [R1+0x13f0] ;  /* 0x0013f00001507983 */ /* 0x000ee80000300800 */
[----:B------:R-:W3:Y:S04]  /*27090*/  LDL.LU R81, [R1+0x13ec] ;  /* 0x0013ec0001517983 */ /* 0x000ee80000300800 */
[----:B------:R-:W3:Y:S01]  /*270a0*/  LDL.LU R84, [R1+0x13e8] ;  /* 0x0013e80001547983 */ /* 0x000ee20000300800 */
[C---:B------:R-:W-:Y:S08]  /*270b0*/  HMMA.1688.F32.TF32 R92, R196.reuse, R86, R92 ;  /* 0x00000056c45c723c */ /* 0x040ff0000008105c */
[C---:B------:R-:W-:Y:S08]  /*270c0*/  HMMA.1688.F32.TF32 R136, R196.reuse, R82, R136 ;  /* 0x00000052c488723c */ /* 0x040ff00000081088 */
[C---:B------:R-:W-:Y:S08]  /*270d0*/  HMMA.1688.F32.TF32 R140, R196.reuse, R78, R140 ;  /* 0x0000004ec48c723c */ /* 0x040ff0000008108c */
[----:B------:R-:W-:Y:S01]  /*270e0*/  HMMA.1688.F32.TF32 R144, R196, R74, R144 ;  /* 0x0000004ac490723c */ /* 0x000fe20000081090 */
[----:B--2---:R-:W-:-:S02]  /*270f0*/  IMAD.MOV.U32 R244, RZ, RZ, R3 ;  /* 0x000000fffff47224 */ /* 0x004fc400078e0003 */
[----:B------:R-:W2:Y:S01]  /*27100*/  LDL.LU R3, [R1+0x13e4] ;  /* 0x0013e40001037983 */ /* 0x000ea20000300800 */
[----:B-----5:R-:W-:-:S03]  /*27110*/  IMAD.MOV.U32 R245, RZ, RZ, R85 ;  /* 0x000000fffff57224 */ /* 0x020fc600078e0055 */
[----:B------:R-:W5:Y:S04]  /*27120*/  LDL.LU R85, [R1+0x13e0] ;  /* 0x0013e00001557983 */ /* 0x000f680000300800 */
[----:B------:R-:W5:Y:S04]  /*27130*/  LDL.LU R196, [R1+0x2d0] ;  /* 0x0002d00001c47983 */ /* 0x000f680000300800 */
[----:B------:R-:W5:Y:S04]  /*27140*/  LDL.LU R197, [R1+0x2d4] ;  /* 0x0002d40001c57983 */ /* 0x000f680000300800 */
[----:B------:R-:W5:Y:S01]  /*27150*/  LDL.LU R198, [R1+0x2d8] ;  /* 0x0002d80001c67983 */ /* 0x000f620000300800 */
[----:B------:R-:W-:-:S07]  /*27160*/  IMAD.MOV.U32 R183, RZ, RZ, R2 ;  /* 0x000000ffffb77224 */ /* 0x000fce00078e0002 */
[C---:B------:R-:W-:Y:S08]  /*27170*/  HMMA.1688.F32.TF32 R180, R208.reuse, R34, R180 ;  /* 0x00000022d0b4723c */ /* 0x040ff000000810b4 */
[----:B------:R-:W-:Y:S11]  /*27180*/  HMMA.1688.F32.TF32 R100, R208, R30, R100 ;  /* 0x0000001ed064723c */ /* 0x000ff60000081064 */
[----:B------:R-:W-:Y:S05]  /*27190*/  @!UPT UIADD3 URZ, URZ, URZ, URZ ;  /* 0x0000003f3f3ff290 */ /* 0x000fea000fffe03f */
[----:B-1----:R-:W-:Y:S02]  /*271a0*/  IMAD.MOV.U32 R174, RZ, RZ, R183 ;  /* 0x000000ffffae7224 */ /* 0x002fe400078e00b7 */
[----:B------:R-:W-:Y:S02]  /*271b0*/  IMAD.MOV.U32 R173, RZ, RZ, R182 ;  /* 0x000000ffffad7224 */ /* 0x000fe400078e00b6 */
[----:B------:R-:W-:Y:S02]  /*271c0*/  IMAD.MOV.U32 R172, RZ, RZ, R181 ;  /* 0x000000ffffac7224 */ /* 0x000fe400078e00b5 */
[----:B---3--:R-:W-:Y:S02]  /*271d0*/  IMAD.MOV.U32 R177, RZ, RZ, R180 ;  /* 0x000000ffffb17224 */ /* 0x008fe400078e00b4 */
[----:B------:R-:W-:Y:S02]  /*271e0*/  IMAD.MOV.U32 R176, RZ, RZ, R103 ;  /* 0x000000ffffb07224 */ /* 0x000fe400078e0067 */
[----:B------:R-:W-:-:S02]  /*271f0*/  IMAD.MOV.U32 R161, RZ, RZ, R84 ;  /* 0x000000ffffa17224 */ /* 0x000fc400078e0054 */
[----:B------:R-:W-:Y:S02]  /*27200*/  IMAD.MOV.U32 R162, RZ, RZ, R81 ;  /* 0x000000ffffa27224 */ /* 0x000fe400078e0051 */
[----:B------:R-:W-:Y:S02]  /*27210*/  IMAD.MOV.U32 R163, RZ, RZ, R80 ;  /* 0x000000ffffa37224 */ /* 0x000fe400078e0050 */
[----:B----4-:R-:W-:Y:S02]  /*27220*/  IMAD.MOV.U32 R246, RZ, RZ, R77 ;  /* 0x000000fffff67224 */ /* 0x010fe400078e004d */
[----:B------:R-:W-:Y:S02]  /*27230*/  IMAD.MOV.U32 R247, RZ, RZ, R76 ;  /* 0x000000fffff77224 */ /* 0x000fe400078e004c */
[----:B--2---:R-:W-:Y:S02]  /*27240*/  IMAD.MOV.U32 R199, RZ, RZ, R3 ;  /* 0x000000ffffc77224 */ /* 0x004fe400078e0003 */
[----:B------:R-:W2:Y:S04]  /*27250*/  LDL.LU R3, [R1+0x13dc] ;  /* 0x0013dc0001037983 */ /* 0x000ea80000300800 */
[----:B------:R-:W-:Y:S04]  /*27260*/  STL [R1+0x13d8], R174 ;  /* 0x0013d8ae01007387 */ /* 0x000fe80000100800 */
[----:B------:R-:W-:Y:S04]  /*27270*/  STL [R1+0x13d4], R173 ;  /* 0x0013d4ad01007387 */ /* 0x000fe80000100800 */
[----:B------:R-:W-:Y:S04]  /*27280*/  STL [R1+0x13d0], R172 ;  /* 0x0013d0ac01007387 */ /* 0x000fe80000100800 */
[----:B------:R-:W-:Y:S04]  /*27290*/  STL [R1+0x13cc], R177 ;  /* 0x0013ccb101007387 */ /* 0x000fe80000100800 */
[----:B------:R-:W-:Y:S04]  /*272a0*/  STL.64 [R1+0x50], R100 ;  /* 0x0000506401007387 */ /* 0x000fe80000100a00 */
[----:B------:R1:W-:Y:S02]  /*272b0*/  STL [R1+0x58], R102 ;  /* 0x0000586601007387 */ /* 0x0003e40000100800 */
[C---:B-1----:R-:W-:Y:S11]  /*272c0*/  HMMA.1688.F32.TF32 R100, R208.reuse, R26, R104 ;  /* 0x0000001ad064723c */ /* 0x042ff60000081068 */
[----:B------:R-:W-:Y:S11]  /*272d0*/  @!UPT UIADD3 URZ, URZ, URZ, URZ ;  /* 0x0000003f3f3ff290 */ /* 0x000ff6000fffe03f */
[----:B------:R-:W-:Y:S02]  /*272e0*/  @!UPT UIADD3 URZ, URZ, URZ, URZ ;  /* 0x0000003f3f3ff290 */ /* 0x000fe4000fffe03f */
[----:B------:R-:W-:Y:S02]  /*272f0*/  IMAD.MOV.U32 R175, RZ, RZ, R100 ;  /* 0x000000ffffaf7224 */ /* 0x000fe400078e0064 */
[----:B------:R-:W-:Y:S02]  /*27300*/  IMAD.MOV.U32 R178, RZ, RZ, R101 ;  /* 0x000000ffffb27224 */ /* 0x000fe400078e0065 */
[----:B------:R-:W-:Y:S02]  /*27310*/  IMAD.MOV.U32 R179, RZ, RZ, R102 ;  /* 0x000000ffffb37224 */ /* 0x000fe400078e0066 */
[----:B------:R-:W-:Y:S02]  /*27320*/  IMAD.MOV.U32 R0, RZ, RZ, R103 ;  /* 0x000000ffff007224 */ /* 0x000fe400078e0067 */
[C---:B------:R-:W-:Y:S01]  /*27330*/  HMMA.1688.F32.TF32 R100, R208.reuse, R22, R112 ;  /* 0x00000016d064723c */ /* 0x040fe20000081070 */
[----:B-----5:R-:W-:Y:S11]  /*27340*/  MOV R160, R85 ;  /* 0x0000005500a07202 */ /* 0x020ff60000000f00 */
[----:B------:R-:W-:Y:S11]  /*27350*/  @!UPT UIADD3 URZ, URZ, URZ, URZ ;  /* 0x0000003f3f3ff290 */ /* 0x000ff6000fffe03f */
[----:B------:R-:W-:Y:S01]  /*27360*/  @!UPT UIADD3 URZ, URZ, URZ, URZ ;  /* 0x0000003f3f3ff290 */ /* 0x000fe2000fffe03f */
[----:B------:R-:W-:Y:S02]  /*27370*/  IMAD.MOV.U32 R174, RZ, RZ, R100 ;  /* 0x000000ffffae7224 */ /* 0x000fe400078e0064 */
[----:B------:R-:W-:Y:S02]  /*27380*/  IMAD.MOV.U32 R173, RZ, RZ, R101 ;  /* 0x000000ffffad7224 */ /* 0x000fe400078e0065 */
[----:B------:R-:W-:Y:S02]  /*27390*/  IMAD.MOV.U32 R172, RZ, RZ, R102 ;  /* 0x000000ffffac7224 */ /* 0x000fe400078e0066 */
[----:B------:R-:W-:Y:S02]  /*273a0*/  IMAD.MOV.U32 R177, RZ, RZ, R103 ;  /* 0x000000ffffb17224 */ /* 0x000fe400078e0067 */
[C---:B------:R-:W-:Y:S08]  /*273b0*/  HMMA.1688.F32.TF32 R100, R208.reuse, R18, R116 ;  /* 0x00000012d064723c */ /* 0x040ff00000081074 */
[----:B------:R-:W-:Y:S11]  /*273c0*/  HMMA.1688.F32.TF32 R156, R208, R78, R156 ;  /* 0x0000004ed09c723c */ /* 0x000ff6000008109c */
[----:B------:R-:W-:Y:S05]  /*273d0*/  @!UPT UIADD3 URZ, URZ, URZ, URZ ;  /* 0x0000003f3f3ff290 */ /* 0x000fea000fffe03f */
[----:B------:R-:W-:Y:S02]  /*273e0*/  IMAD.MOV.U32 R115, RZ, RZ, R100 ;  /* 0x000000ffff737224 */ /* 0x000fe400078e0064 */
[----:B------:R-:W-:Y:S02]  /*273f0*/  IMAD.MOV.U32 R114, RZ, RZ, R101 ;  /* 0x000000ffff727224 */ /* 0x000fe400078e0065 */
[----:B------:R-:W-:Y:S02]  /*27400*/  IMAD.MOV.U32 R113, RZ, RZ, R102 ;  /* 0x000000ffff717224 */ /* 0x000fe400078e0066 */
[----:B------:R-:W-:Y:S02]  /*27410*/  IMAD.MOV.U32 R112, RZ, RZ, R103 ;  /* 0x000000ffff707224 */ /* 0x000fe400078e0067 */
[C---:B------:R-:W-:Y:S08]  /*27420*/  HMMA.1688.F32.TF32 R100, R204.reuse, R86, R196 ;  /* 0x00000056cc64723c */ /* 0x040ff000000810c4 */
[----:B------:R-:W-:Y:S01]  /*27430*/  HMMA.1688.F32.TF32 R84, R204, R82, R160 ;  /* 0x00000052cc54723c */ /* 0x000fe200000810a0 */
[----:B------:R-:W-:Y:S01]  /*27440*/  IMAD.MOV.U32 R234, RZ, RZ, R73 ;  /* 0x000000ffffea7224 */ /* 0x000fe200078e0049 */
[----:B------:R-:W-:Y:S01]  /*27450*/  LDS R160, [R96+0x43000] ;  /* 0x0430000060a07984 */ /* 0x000fe20000000800 */
[----:B------:R-:W-:-:S02]  /*27460*/  IMAD.MOV.U32 R235, RZ, RZ, R72 ;  /* 0x000000ffffeb7224 */ /* 0x000fc400078e0048 */
[----:B------:R-:W-:Y:S01]  /*27470*/  IMAD.MOV.U32 R230, RZ, RZ, R69 ;  /* 0x000000ffffe67224 */ /* 0x000fe200078e0045 */
[----:B------:R-:W-:Y:S02]  /*27480*/  LDS R162, [R96+0x43400] ;  /* 0x0434000060a27984 */ /* 0x000fe40000000800 */
[C---:B------:R-:W-:Y:S01]  /*27490*/  HMMA.1688.F32.TF32 R80, R204.reuse, R78, R244 ;  /* 0x0000004ecc50723c */ /* 0x040fe200000810f4 */
[----:B------:R-:W-:Y:S01]  /*274a0*/  IMAD.MOV.U32 R231, RZ, RZ, R68 ;  /* 0x000000ffffe77224 */ /* 0x000fe200078e0044 */
[----:B------:R-:W-:Y:S04]  /*274b0*/  LDS R244, [R252+0x43080] ;  /* 0x04308000fcf47984 */ /* 0x000fe80000000800 */
[----:B------:R-:W-:Y:S02]  /*274c0*/  LDS R246, [R252+0x43480] ;  /* 0x04348000fcf67984 */ /* 0x000fe40000000800 */
[C---:B------:R-:W-:Y:S02]  /*274d0*/  HMMA.1688.F32.TF32 R76, R204.reuse, R90, R148 ;  /* 0x0000005acc4c723c */ /* 0x040fe40000081094 */
[----:B------:R-:W-:Y:S04]  /*274e0*/  LDS R245, [R37+0x43080] ;  /* 0x0430800025f57984 */ /* 0x000fe80000000800 */
[----:B------:R-:W-:Y:S02]  /*274f0*/  LDS R247, [R37+0x43480] ;  /* 0x0434800025f77984 */ /* 0x000fe40000000800 */
[C---:B------:R-:W-:Y:S02]  /*27500*/  HMMA.1688.F32.TF32 R88, R204.reuse, R38, R40 ;  /* 0x00000026cc58723c */ /* 0x040fe40000081028 */
[----:B------:R-:W-:Y:S04]  /*27510*/  LDS R161, [R97+0x43000] ;  /* 0x0430000061a17984 */ /* 0x000fe80000000800 */
[----:B------:R-:W-:Y:S02]  /*27520*/  LDS R163, [R97+0x43400] ;  /* 0x0434000061a37984 */ /* 0x000fe40000000800 */
[C---:B------:R-:W-:Y:S08]  /*27530*/  HMMA.1688.F32.TF32 R40, R204.reuse, R34, R44 ;  /* 0x00000022cc28723c */ /* 0x040ff0000008102c */
[C---:B------:R-:W-:Y:S08]  /*27540*/  HMMA.1688.F32.TF32 R32, R204.reuse, R30, R48 ;  /* 0x0000001ecc20723c */ /* 0x040ff00000081030 */
[C---:B------:R-:W-:Y:S01]  /*27550*/  HMMA.1688.F32.TF32 R28, R204.reuse, R26, R52 ;  /* 0x0000001acc1c723c */ /* 0x040fe20000081034 */
[----:B------:R-:W-:Y:S04]  /*27560*/  STL.64 [R1+0xd0], R88 ;  /* 0x0000d05801007387 */ /* 0x000fe80000100a00 */
[----:B------:R-:W-:Y:S04]  /*27570*/  STL.64 [R1+0xd8], R90 ;  /* 0x0000d85a01007387 */ /* 0x000fe80000100a00 */
[----:B------:R-:W-:Y:S04]  /*27580*/  STL.64 [R1+0xb0], R40 ;  /* 0x0000b02801007387 */ /* 0x000fe80000100a00 */
[----:B------:R1:W-:Y:S04]  /*27590*/  STL.64 [R1+0xb8], R42 ;  /* 0x0000b82a01007387 */ /* 0x0003e80000100a00 */
[----:B------:R-:W-:Y:S04]  /*275a0*/  STL.64 [R1+0xa0], R32 ;  /* 0x0000a02001007387 */ /* 0x000fe80000100a00 */
[----:B------:R3:W-:Y:S01]  /*275b0*/  STL.64 [R1+0xa8], R34 ;  /* 0x0000a82201007387 */ /* 0x0007e20000100a00 */
[C---:B-1----:R-:W-:Y:S03]  /*275c0*/  HMMA.1688.F32.TF32 R40, R204.reuse, R22, R56 ;  /* 0x00000016cc28723c */ /* 0x042fe60000081038 */
[----:B------:R-:W-:Y:S04]  /*275d0*/  STL.64 [R1+0x90], R28 ;  /* 0x0000901c01007387 */ /* 0x000fe80000100a00 */
[----:B------:R1:W-:Y:S01]  /*275e0*/  STL.64 [R1+0x98], R30 ;  /* 0x0000981e01007387 */ /* 0x0003e20000100a00 */
[C---:B---3--:R-:W-:Y:S03]  /*275f0*/  HMMA.1688.F32.TF32 R32, R204.reuse, R18, R60 ;  /* 0x00000012cc20723c */ /* 0x048fe6000008103c */
[----:B------:R-:W-:Y:S04]  /*27600*/  LDS R88, [R252+0x43000] ;  /* 0x04300000fc587984 */ /* 0x000fe80000000800 */
[----:B------:R-:W-:Y:S01]  /*27610*/  LDS R90, [R252+0x43400] ;  /* 0x04340000fc5a7984 */ /* 0x000fe20000000800 */
[----:B-1----:R-:W-:Y:S03]  /*27620*/  HMMA.1688.F32.TF32 R28, R204, R14, R64 ;  /* 0x0000000ecc1c723c */ /* 0x002fe60000081040 */
[----:B------:R-:W-:Y:S04]  /*27630*/  LDS R89, [R37+0x43000] ;  /* 0x0430000025597984 */ /* 0x000fe80000000800 */
[----:B------:R-:W-:Y:S04]  /*27640*/  LDS R91, [R37+0x43400] ;  /* 0x04340000255b7984 */ /* 0x000fe80000000800 */
[----:B------:R-:W-:Y:S04]  /*27650*/  STL.64 [R1+0x80], R40 ;  /* 0x0000802801007387 */ /* 0x000fe80000100a00 */
[----:B------:R-:W-:Y:S01]  /*27660*/  STL.64 [R1+0x88], R42 ;  /* 0x0000882a01007387 */ /* 0x000fe20000100a00 */
[----:B------:R-:W-:Y:S07]  /*27670*/  HMMA.1688.F32.TF32 R152, R208, R74, R152 ;  /* 0x0000004ad098723c */ /* 0x000fee0000081098 */
[----:B------:R-:W-:Y:S01]  /*27680*/  STL.64 [R1], R28 ;  /* 0x0000001c01007387 */ /* 0x000fe20000100a00 */
[----:B------:R-:W-:-:S03]  /*27690*/  MOV R2, R31 ;  /* 0x0000001f00027202 */ /* 0x000fc60000000f00 */
[----:B------:R-:W-:Y:S04]  /*276a0*/  STL.64 [R1+0x70], R32 ;  /* 0x0000702001007387 */ /* 0x000fe80000100a00 */
[----:B------:R-:W-:Y:S04]  /*276b0*/  STL.64 [R1+0x78], R34 ;  /* 0x0000782201007387 */ /* 0x000fe80000100a00 */
[----:B------:R-:W-:Y:S01]  /*276c0*/  STL [R1+0x8], R30 ;  /* 0x0000081e01007387 */ /* 0x000fe20000100800 */
[----:B------:R-:W-:Y:S07]  /*276d0*/  HMMA.1688.F32.TF32 R72, R204, R74, R232 ;  /* 0x0000004acc48723c */ /* 0x000fee00000810e8 */
[----:B------:R-:W-:Y:S01]  /*276e0*/  IMAD.MOV.U32 R232, RZ, RZ, R25 ;  /* 0x000000ffffe87224 */ /* 0x000fe200078e0019 */
[----:B------:R-:W-:Y:S01]  /*276f0*/  HMMA.1688.F32.TF32 R108, R208, R70, R108 ;  /* 0x00000046d06c723c */ /* 0x000fe2000008106c */
[----:B------:R-:W-:-:S07]  /*27700*/  IMAD.MOV.U32 R233, RZ, RZ, R24 ;  /* 0x000000ffffe97224 */ /* 0x000fce00078e0018 */
[C---:B------:R-:W-:Y:S08]  /*27710*/  HMMA.1688.F32.TF32 R184, R208.reuse, R250, R124 ;  /* 0x000000fad0b8723c */ /* 0x040ff0000008107c */
[----:B------:R-:W-:Y:S01]  /*27720*/  HMMA.1688.F32.TF32 R180, R208, R194, R128 ;  /* 0x000000c2d0b4723c */ /* 0x000fe20000081080 */
[----:B--2---:R-:W1:Y:S07]  /*27730*/  LDSM.16.M88.4 R28, [R3+0x80] ;  /* 0x00008000031c783b */ /* 0x004e6e0000000200 */
[C---:B------:R-:W-:Y:S01]  /*27740*/  HMMA.1688.F32.TF32 R68, R204.reuse, R70, R228 ;  /* 0x00000046cc44723c */ /* 0x040fe200000810e4 */
[----:B------:R-:W2:Y:S07]  /*27750*/  LDSM.16.M88.4 R24, [R3+0x2080] ;  /* 0x002080000318783b */ /* 0x000eae0000000200 */
[C---:B------:R-:W-:Y:S08]  /*27760*/  HMMA.1688.F32.TF32 R132, R204.reuse, R98, R132 ;  /* 0x00000062cc84723c */ /* 0x040ff00000081084 */
[C---:B------:R-:W-:Y:S08]  /*27770*/  HMMA.1688.F32.TF32 R248, R204.reuse, R250, R8 ;  /* 0x000000faccf8723c */ /* 0x040ff00000081008 */
[----:B------:R-:W-:Y:S01]  /*27780*/  HMMA.1688.F32.TF32 R192, R204, R194, R4 ;  /* 0x000000c2ccc0723c */ /* 0x000fe20000081004 */
[----:B------:R-:W-:Y:S04]  /*27790*/  LDS R204, [R96+0x43080] ;  /* 0x0430800060cc7984 */ /* 0x000fe80000000800 */
[----:B------:R-:W-:Y:S04]  /*277a0*/  LDS R206, [R96+0x43480] ;  /* 0x0434800060ce7984 */ /* 0x000fe80000000800 */
[----:B------:R-:W-:Y:S04]  /*277b0*/  LDS R205, [R97+0x43080] ;  /* 0x0430800061cd7984 */ /* 0x000fe80000000800 */
[----:B------:R-:W3:Y:S01]  /*277c0*/  LDS R207, [R97+0x43480] ;  /* 0x0434800061cf7984 */ /* 0x000ee20000000800 */
[----:B------:R-:W-:-:S02]  /*277d0*/  IMAD.MOV.U32 R234, RZ, RZ, R21 ;  /* 0x000000ffffea7224 */ /* 0x000fc400078e0015 */
[----:B------:R-:W-:Y:S02]  /*277e0*/  IMAD.MOV.U32 R235, RZ, RZ, R20 ;  /* 0x000000ffffeb7224 */ /* 0x000fe400078e0014 */
[----:B------:R-:W4:Y:S01]  /*277f0*/  LDSM.16.M88.4 R20, [R3+0x4080] ;  /* 0x004080000314783b */ /* 0x000f220000000200 */
[----:B------:R-:W-:Y:S02]  /*27800*/  IMAD.MOV.U32 R228, RZ, RZ, R17 ;  /* 0x000000ffffe47224 */ /* 0x000fe400078e0011 */
[----:B------:R-:W-:Y:S02]  /*27810*/  IMAD.MOV.U32 R229, RZ, RZ, R16 ;  /* 0x000000ffffe57224 */ /* 0x000fe400078e0010 */
[----:B------:R-:W-:Y:S02]  /*27820*/  IMAD.MOV.U32 R230, RZ, RZ, R13 ;  /* 0x000000ffffe67224 */ /* 0x000fe400078e000d */
[----:B------:R-:W-:Y:S01]  /*27830*/  IMAD.MOV.U32 R231, RZ, RZ, R12 ;  /* 0x000000ffffe77224 */ /* 0x000fe200078e000c */
[-C--:B-1----:R-:W-:Y:S01]  /*27840*/  HMMA.1688.F32.TF32 R196, R88, R28.reuse, R232 ;  /* 0x0000001c58c4723c */ /* 0x082fe200000810e8 */
[----:B------:R-:W1:Y:S07]  /*27850*/  LDSM.16.M88.4 R16, [R3+0x6080] ;  /* 0x006080000310783b */ /* 0x000e6e0000000200 */
[-C--:B------:R-:W-:Y:S08]  /*27860*/  HMMA.1688.F32.TF32 R92, R244, R28.reuse, R92 ;  /* 0x0000001cf45c723c */ /* 0x080ff0000008105c */
[----:B------:R-:W-:Y:S01]  /*27870*/  HMMA.1688.F32.TF32 R8, R160, R28, R168 ;  /* 0x0000001ca008723c */ /* 0x000fe200000810a8 */
[----:B------:R-:W-:Y:S07]  /*27880*/  STL.64 [R1+0x1340], R250 ;  /* 0x001340fa01007387 */ /* 0x000fee0000100a00 */
[----:B--2---:R-:W-:Y:S08]  /*27890*/  HMMA.1688.F32.TF32 R32, R88, R24, R228 ;  /* 0x000000185820723c */ /* 0x004ff000000810e4 */
[----:B---3--:R-:W-:Y:S01]  /*278a0*/  HMMA.1688.F32.TF32 R4, R204, R28, R100 ;  /* 0x0000001ccc04723c */ /* 0x008fe20000081064 */
[----:B------:R-:W-:Y:S04]  /*278b0*/  STL.64 [R1+0x1338], R248 ;  /* 0x001338f801007387 */ /* 0x000fe80000100a00 */
[----:B------:R-:W-:Y:S04]  /*278c0*/  STL.64 [R1+0x1350], R194 ;  /* 0x001350c201007387 */ /* 0x000fe80000100a00 */
[----:B------:R-:W-:Y:S01]  /*278d0*/  STL.64 [R1+0x1348], R192 ;  /* 0x001348c001007387 */ /* 0x000fe20000100a00 */
[-C--:B------:R-:W-:Y:S03]  /*278e0*/  HMMA.1688.F32.TF32 R96, R160, R24.reuse, R164 ;  /* 0x00000018a060723c */ /* 0x080fe600000810a4 */
[----:B------:R-:W-:Y:S04]  /*278f0*/  STL.64 [R1+0x1360], R198 ;  /* 0x001360c601007387 */ /* 0x000fe80000100a00 */
[----:B------:R-:W-:Y:S01]  /*27900*/  STL.64 [R1+0x1358], R196 ;  /* 0x001358c401007387 */ /* 0x000fe20000100a00 */
[----:B------:R-:W-:Y:S03]  /*27910*/  HMMA.1688.F32.TF32 R136, R244, R24, R136 ;  /* 0x00000018f488723c */ /* 0x000fe60000081088 */
[----:B------:R-:W-:Y:S04]  /*27920*/  STL [R1+0x1330], R95 ;  /* 0x0013305f01007387 */ /* 0x000fe80000100800 */
[----:B------:R-:W-:Y:S01]  /*27930*/  STL.64 [R1+0x40], R8 ;  /* 0x0000400801007387 */ /* 0x000fe20000100a00 */
[-C--:B----4-:R-:W-:Y:S03]  /*27940*/  HMMA.1688.F32.TF32 R36, R88, R20.reuse, R240 ;  /* 0x000000145824723c */ /* 0x090fe600000810f0 */
[----:B------:R-:W-:Y:S04]  /*27950*/  STL.64 [R1+0x48], R10 ;  /* 0x0000480a01007387 */ /* 0x000fe80000100a00 */
[----:B------:R-:W-:Y:S04]  /*27960*/  STL.64 [R1+0x1370], R34 ;  /* 0x0013702201007387 */ /* 0x000fe80000100a00 */
[----:B------:R-:W-:Y:S04]  /*27970*/  STL.64 [R1+0x2e0], R4 ;  /* 0x0002e00401007387 */ /* 0x000fe80000100a00 */
[----:B------:R2:W-:Y:S01]  /*27980*/  STL.64 [R1+0x2e8], R6 ;  /* 0x0002e80601007387 */ /* 0x0005e20000100a00 */
[----:B------:R-:W-:Y:S01]  /*27990*/  HMMA.1688.F32.TF32 R100, R160, R20, R156 ;  /* 0x00000014a064723c */ /* 0x000fe2000008109c */
[----:B------:R-:W-:-:S02]  /*279a0*/  IMAD.MOV.U32 R131, RZ, RZ, R212 ;  /* 0x000000ffff837224 */ /* 0x000fc400078e00d4 */
[----:B------:R-:W-:-:S05]  /*279b0*/  IMAD.MOV.U32 R130, RZ, RZ, R213 ;  /* 0x000000ffff827224 */ /* 0x000fca00078e00d5 */
[----:B------:R-:W-:Y:S01]  /*279c0*/  HMMA.1688.F32.TF32 R188, R208, R14, R120 ;  /* 0x0000000ed0bc723c */ /* 0x000fe20000081078 */
[----:B------:R-:W-:Y:S01]  /*279d0*/  IMAD.MOV.U32 R129, RZ, RZ, R214 ;  /* 0x000000ffff817224 */ /* 0x000fe200078e00d6 */
[----:B------:R-:W-:Y:S01]  /*279e0*/  MOV R124, R219 ;  /* 0x000000db007c7202 */ /* 0x000fe20000000f00 */
[----:B------:R-:W-:Y:S01]  /*279f0*/  IMAD.MOV.U32 R128, RZ, RZ, R215 ;  /* 0x000000ffff807224 */ /* 0x000fe200078e00d7 */
[----:B------:R-:W-:Y:S04]  /*27a00*/  LDSM.16.M88.4 R8, [R3+0xa080] ;  /* 0x00a080000308783b */ /* 0x000fe80000000200 */
[----:B--2---:R-:W-:Y:S01]  /*27a10*/  HMMA.1688.F32.TF32 R4, R204, R24, R84 ;  /* 0x00000018cc04723c */ /* 0x004fe20000081054 */
[----:B------:R-:W-:Y:S04]  /*27a20*/  STL.64 [R1+0x1368], R32 ;  /* 0x0013682001007387 */ /* 0x000fe80000100a00 */
[----:B------:R-:W-:Y:S04]  /*27a30*/  STL [R1+0x12cc], R96 ;  /* 0x0012cc6001007387 */ /* 0x000fe80000100800 */
[----:B------:R-:W-:Y:S04]  /*27a40*/  STL [R1+0x12c8], R97 ;  /* 0x0012c86101007387 */ /* 0x000fe80000100800 */
[----:B------:R-:W-:Y:S04]  /*27a50*/  STL [R1+0x12c4], R98 ;  /* 0x0012c46201007387 */ /* 0x000fe80000100800 */
[----:B------:R-:W-:Y:S01]  /*27a60*/  STL [R1+0x12c0], R99 ;  /* 0x0012c06301007387 */ /* 0x000fe20000100800 */
[----:B------:R-:W-:Y:S03]  /*27a70*/  HMMA.1688.F32.TF32 R140, R244, R20, R140 ;  /* 0x00000014f48c723c */ /* 0x000fe6000008108c */
[----:B------:R-:W-:Y:S04]  /*27a80*/  STL.64 [R1+0x1380], R138 ;  /* 0x0013808a01007387 */ /* 0x000fe80000100a00 */
[----:B------:R-:W-:Y:S04]  /*27a90*/  STL.64 [R1+0x1378], R136 ;  /* 0x0013788801007387 */ /* 0x000fe80000100a00 */
[----:B------:R-:W-:Y:S04]  /*27aa0*/  STL.64 [R1+0x1390], R38 ;  /* 0x0013902601007387 */ /* 0x000fe80000100a00 */
[----:B------:R-:W-:Y:S01]  /*27ab0*/  STL.64 [R1+0x2d0], R4 ;  /* 0x0002d00401007387 */ /* 0x000fe20000100a00 */
[-C--:B-1----:R-:W-:Y:S03]  /*27ac0*/  HMMA.1688.F32.TF32 R104, R160, R16.reuse, R152 ;  /* 0x00000010a068723c */ /* 0x082fe60000081098 */
[----:B------:R1:W-:Y:S04]  /*27ad0*/  STL.64 [R1+0x2d8], R6 ;  /* 0x0002d80601007387 */ /* 0x0003e80000100a00 */
[----:B------:R-:W2:Y:S01]  /*27ae0*/  LDSM.16.M88.4 R12, [R3+0x8080] ;  /* 0x00808000030c783b */ /* 0x000ea20000000200 */
[----:B------:R-:W-:Y:S01]  /*27af0*/  HMMA.1688.F32.TF32 R40, R88, R16, R236 ;  /* 0x000000105828723c */ /* 0x000fe200000810ec */
[----:B------:R-:W-:-:S02]  /*27b00*/  IMAD.MOV.U32 R116, RZ, RZ, R227 ;  /* 0x000000ffff747224 */ /* 0x000fc400078e00e3 */
[----:B------:R-:W-:Y:S01]  /*27b10*/  IMAD.MOV.U32 R117, RZ, RZ, R226 ;  /* 0x000000ffff757224 */ /* 0x000fe200078e00e2 */
[----:B------:R-:W-:Y:S04]  /*27b20*/  LDSM.16.M88.4 R240, [R3+0xe080] ;  /* 0x00e0800003f0783b */ /* 0x000fe80000000200 */
[C---:B-1----:R-:W-:Y:S01]  /*27b30*/  HMMA.1688.F32.TF32 R4, R204.reuse, R20, R80 ;  /* 0x00000014cc04723c */ /* 0x042fe20000081050 */
[----:B------:R-:W-:Y:S04]  /*27b40*/  STL.64 [R1+0x1388], R36 ;  /* 0x0013882401007387 */ /* 0x000fe80000100a00 */
[----:B------:R-:W-:Y:S04]  /*27b50*/  STL [R1+0x12dc], R100 ;  /* 0x0012dc6401007387 */ /* 0x000fe80000100800 */
[----:B------:R-:W-:Y:S04]  /*27b60*/  STL [R1+0x12d8], R101 ;  /* 0x0012d86501007387 */ /* 0x000fe80000100800 */
[----:B------:R-:W-:Y:S04]  /*27b70*/  STL [R1+0x12d4], R102 ;  /* 0x0012d46601007387 */ /* 0x000fe80000100800 */
[----:B------:R-:W-:Y:S04]  /*27b80*/  STL [R1+0x12d0], R103 ;  /* 0x0012d06701007387 */ /* 0x000fe80000100800 */
[----:B------:R-:W-:Y:S04]  /*27b90*/  STL.64 [R1+0x13a0], R142 ;  /* 0x0013a08e01007387 */ /* 0x000fe80000100a00 */
[----:B------:R-:W-:Y:S04]  /*27ba0*/  STL.64 [R1+0x1398], R140 ;  /* 0x0013988c01007387 */ /* 0x000fe80000100a00 */
[----:B------:R-:W-:Y:S04]  /*27bb0*/  STL.64 [R1+0x260], R4 ;  /* 0x0002600401007387 */ /* 0x000fe80000100a00 */
[----:B------:R1:W-:Y:S04]  /*27bc0*/  STL.64 [R1+0x268], R6 ;  /* 0x0002680601007387 */ /* 0x0003e80000100a00 */
[----:B------:R-:W-:Y:S04]  /*27bd0*/  STL [R1+0x12ec], R104 ;  /* 0x0012ec6801007387 */ /* 0x000fe80000100800 */
[----:B------:R-:W-:Y:S04]  /*27be0*/  STL [R1+0x12e8], R105 ;  /* 0x0012e86901007387 */ /* 0x000fe80000100800 */
[----:B------:R-:W-:Y:S04]  /*27bf0*/  STL [R1+0x12e4], R106 ;  /* 0x0012e46a01007387 */ /* 0x000fe80000100800 */
[----:B------:R-:W-:Y:S04]  /*27c00*/  STL [R1+0x12e0], R107 ;  /* 0x0012e06b01007387 */ /* 0x000fe80000100800 */
[----:B------:R-:W3:Y:S04]  /*27c10*/  LDL.LU R212, [R1+0x120] ;  /* 0x0001200001d47983 */ /* 0x000ee80000300800 */
[----:B------:R-:W3:Y:S04]  /*27c20*/  LDL.LU R213, [R1+0x124] ;  /* 0x0001240001d57983 */ /* 0x000ee80000300800 */
[----:B------:R-:W3:Y:S04]  /*27c30*/  LDL.LU R214, [R1+0x128] ;  /* 0x0001280001d67983 */ /* 0x000ee80000300800 */
[----:B------:R-:W3:Y:S04]  /*27c40*/  LDL.LU R215, [R1+0x12c] ;  /* 0x00012c0001d77983 */ /* 0x000ee80000300800 */
        /* <DEDUP_REMOVED lines=28> */
[----:B-1----:R-:W-:Y:S01]  /*27e10*/  HMMA.1688.F32.TF32 R4, R204, R16, R72 ;  /* 0x00000010cc04723c */ /* 0x002fe20000081048 */
[----:B------:R-:W-:-:S02]  /*27e20*/  IMAD.MOV.U32 R118, RZ, RZ, R225 ;  /* 0x000000ffff767224 */ /* 0x000fc400078e00e1 */
[----:B------:R-:W-:Y:S01]  /*27e30*/  IMAD.MOV.U32 R119, RZ, RZ, R224 ;  /* 0x000000ffff777224 */ /* 0x000fe200078e00e0 */
[----:B------:R-:W-:Y:S01]  /*27e40*/  LDSM.16.M88.4 R236, [R3+0x10080] ;  /* 0x0100800003ec783b */ /* 0x000fe20000000200 */
[----:B------:R-:W-:Y:S02]  /*27e50*/  IMAD.MOV.U32 R120, RZ, RZ, R223 ;  /* 0x000000ffff787224 */ /* 0x000fe400078e00df */
[----:B------:R-:W-:Y:S01]  /*27e60*/  IMAD.MOV.U32 R121, RZ, RZ, R222 ;  /* 0x000000ffff797224 */ /* 0x000fe200078e00de */
[----:B------:R-:W-:Y:S01]  /*27e70*/  LDSM.16.M88.4 R232, [R3+0x12080] ;  /* 0x0120800003e8783b */ /* 0x000fe20000000200 */
[----:B------:R-:W-:Y:S02]  /*27e80*/  IMAD.MOV.U32 R122, RZ, RZ, R221 ;  /* 0x000000ffff7a7224 */ /* 0x000fe400078e00dd */
[----:B------:R-:W-:Y:S01]  /*27e90*/  IMAD.MOV.U32 R123, RZ, RZ, R220 ;  /* 0x000000ffff7b7224 */ /* 0x000fe200078e00dc */
[----:B------:R-:W-:Y:S01]  /*27ea0*/  LDSM.16.M88.4 R228, [R3+0x14080] ;  /* 0x0140800003e4783b */ /* 0x000fe20000000200 */
[----:B------:R-:W-:-:S02]  /*27eb0*/  IMAD.MOV.U32 R125, RZ, RZ, R218 ;  /* 0x000000ffff7d7224 */ /* 0x000fc400078e00da */
[----:B------:R-:W-:Y:S01]  /*27ec0*/  IMAD.MOV.U32 R126, RZ, RZ, R217 ;  /* 0x000000ffff7e7224 */ /* 0x000fe200078e00d9 */
[----:B------:R-:W-:Y:S01]  /*27ed0*/  LDSM.16.M88.4 R224, [R3+0x16080] ;  /* 0x0160800003e0783b */ /* 0x000fe20000000200 */
[----:B------:R-:W-:-:S03]  /*27ee0*/  IMAD.MOV.U32 R127, RZ, RZ, R216 ;  /* 0x000000ffff7f7224 */ /* 0x000fc600078e00d8 */
[----:B------:R-:W1:Y:S04]  /*27ef0*/  LDSM.16.M88.4 R220, [R3+0x18080] ;  /* 0x0180800003dc783b */ /* 0x000e680000000200 */
[----:B------:R-:W-:Y:S01]  /*27f00*/  IMAD.MOV.U32 R29, RZ, RZ, R4 ;  /* 0x000000ffff1d7224 */ /* 0x000fe200078e0004 */
[----:B------:R-:W1:Y:S01]  /*27f10*/  LDSM.16.M88.4 R216, [R3+0x1a080] ;  /* 0x01a0800003d8783b */ /* 0x000e620000000200 */
[----:B------:R-:W-:Y:S02]  /*27f20*/  IMAD.MOV.U32 R28, RZ, RZ, R5 ;  /* 0x000000ffff1c7224 */ /* 0x000fe400078e0005 */
[----:B------:R-:W-:Y:S01]  /*27f30*/  IMAD.MOV.U32 R25, RZ, RZ, R6 ;  /* 0x000000ffff197224 */ /* 0x000fe200078e0006 */
[----:B------:R-:W-:Y:S01]  /*27f40*/  LDSM.16.M88.4 R208, [R3+0x1e080] ;  /* 0x01e0800003d0783b */ /* 0x000fe20000000200 */
[----:B------:R-:W-:-:S03]  /*27f50*/  IMAD.MOV.U32 R24, RZ, RZ, R7 ;  /* 0x000000ffff187224 */ /* 0x000fc600078e0007 */
[----:B------:R-:W-:Y:S01]  /*27f60*/  LDSM.16.M88.4 R4, [R3+0xc080] ;  /* 0x00c080000304783b */ /* 0x000fe20000000200 */
[-C--:B--2---:R-:W-:Y:S08]  /*27f70*/  HMMA.1688.F32.TF32 R108, R160, R12.reuse, R108 ;  /* 0x0000000ca06c723c */ /* 0x084ff0000008106c */
[-C--:B------:R-:W-:Y:S01]  /*27f80*/  HMMA.1688.F32.TF32 R32, R204, R12.reuse, R68 ;  /* 0x0000000ccc20723c */ /* 0x080fe20000081044 */
[----:B------:R-:W-:Y:S04]  /*27f90*/  STL [R1+0x12fc], R24 ;  /* 0x0012fc1801007387 */ /* 0x000fe80000100800 */
[----:B------:R-:W-:Y:S04]  /*27fa0*/  STL [R1+0x12f8], R25 ;  /* 0x0012f81901007387 */ /* 0x000fe80000100800 */
[----:B------:R-:W-:Y:S04]  /*27fb0*/  STL [R1+0x12f4], R28 ;  /* 0x0012f41c01007387 */ /* 0x000fe80000100800 */
[----:B------:R-:W-:Y:S04]  /*27fc0*/  STL [R1+0x12f0], R29 ;  /* 0x0012f01d01007387 */ /* 0x000fe80000100800 */
[----:B------:R-:W-:Y:S01]  /*27fd0*/  STL [R1+0x130c], R108 ;  /* 0x00130c6c01007387 */ /* 0x000fe20000100800 */
[----:B------:R-:W-:Y:S03]  /*27fe0*/  HMMA.1688.F32.TF32 R148, R244, R12, R200 ;  /* 0x0000000cf494723c */ /* 0x000fe600000810c8 */
[----:B------:R-:W-:Y:S04]  /*27ff0*/  STL [R1+0x1308], R109 ;  /* 0x0013086d01007387 */ /* 0x000fe80000100800 */
[----:B------:R-:W-:Y:S01]  /*28000*/  STL [R1+0x1304], R110 ;  /* 0x0013046e01007387 */ /* 0x000fe20000100800 */
[C---:B-1----:R-:W-:Y:S03]  /*28010*/  HMMA.1688.F32.TF32 R200, R88.reuse, R220, R128 ;  /* 0x000000dc58c8723c */ /* 0x042fe60000081080 */
[----:B------:R-:W-:Y:S04]  /*28020*/  STL [R1+0x1300], R111 ;  /* 0x0013006f01007387 */ /* 0x000fe80000100800 */
[----:B------:R-:W-:Y:S01]  /*28030*/  STL.64 [R1+0x120], R32 ;  /* 0x0001202001007387 */ /* 0x000fe20000100a00 */
[C---:B------:R-:W-:Y:S03]  /*28040*/  HMMA.1688.F32.TF32 R80, R88.reuse, R216, R124 ;  /* 0x000000d85850723c */ /* 0x040fe6000008107c */
[----:B------:R-:W-:Y:S04]  /*28050*/  STL.64 [R1+0x128], R34 ;  /* 0x0001282201007387 */ /* 0x000fe80000100a00 */
[----:B------:R-:W2:Y:S01]  /*28060*/  LDL.LU R95, [R1+0x2f0] ;  /* 0x0002f000015f7983 */ /* 0x000ea20000300800 */
[C---:B---3--:R-:W-:Y:S03]  /*28070*/  HMMA.1688.F32.TF32 R44, R88.reuse, R12, R212 ;  /* 0x0000000c582c723c */ /* 0x048fe600000810d4 */
[----:B------:R-:W1:Y:S05]  /*28080*/  LDSM.16.M88.4 R212, [R3+0x1c080] ;  /* 0x01c0800003d4783b */ /* 0x000e6a0000000200 */
[----:B----4-:R-:W-:Y:S07]  /*28090*/  HMMA.1688.F32.TF32 R68, R88, R228, R192 ;  /* 0x000000e45844723c */ /* 0x010fee00000810c0 */
[----:B------:R-:W-:-:S02]  /*280a0*/  IMAD.MOV.U32 R192, RZ, RZ, R174 ;  /* 0x000000ffffc07224 */ /* 0x000fc400078e00ae */
[----:B------:R-:W-:Y:S01]  /*280b0*/  IMAD.MOV.U32 R193, RZ, RZ, R173 ;  /* 0x000000ffffc17224 */ /* 0x000fe200078e00ad */
[----:B-----5:R-:W-:Y:S01]  /*280c0*/  HMMA.1688.F32.TF32 R64, R88, R232, R64 ;  /* 0x000000e85840723c */ /* 0x020fe20000081040 */
[----:B------:R-:W-:-:S07]  /*280d0*/  IMAD.MOV.U32 R194, RZ, RZ, R172 ;  /* 0x000000ffffc27224 */ /* 0x000fce00078e00ac */
[C---:B-1----:R-:W-:Y:S08]  /*280e0*/  HMMA.1688.F32.TF32 R84, R88.reuse, R212, R120 ;  /* 0x000000d45854723c */ /* 0x042ff00000081078 */
[----:B------:R-:W-:Y:S01]  /*280f0*/  HMMA.1688.F32.TF32 R60, R88, R236, R60 ;  /* 0x000000ec583c723c */ /* 0x000fe2000008103c */
[----:B------:R-:W-:-:S07]  /*28100*/  IMAD.MOV.U32 R195, RZ, RZ, R177 ;  /* 0x000000ffffc37224 */ /* 0x000fce00078e00b1 */
[C---:B------:R-:W-:Y:S08]  /*28110*/  HMMA.1688.F32.TF32 R52, R88.reuse, R4, R52 ;  /* 0x000000045834723c */ /* 0x040ff00000081034 */
[C---:B------:R-:W-:Y:S08]  /*28120*/  HMMA.1688.F32.TF32 R48, R88.reuse, R8, R48 ;  /* 0x000000085830723c */ /* 0x040ff00000081030 */
[C---:B------:R-:W-:Y:S08]  /*28130*/  HMMA.1688.F32.TF32 R56, R88.reuse, R240, R56 ;  /* 0x000000f05838723c */ /* 0x040ff00000081038 */
[C---:B------:R-:W-:Y:S08]  /*28140*/  HMMA.1688.F32.TF32 R72, R88.reuse, R224, R248 ;  /* 0x000000e05848723c */ /* 0x040ff000000810f8 */
[----:B------:R-:W-:Y:S01]  /*28150*/  HMMA.1688.F32.TF32 R88, R88, R208, R116 ;  /* 0x000000d05858723c */ /* 0x000fe20000081074 */
[----:B------:R-:W3:Y:S04]  /*28160*/  LDL.LU R116, [R1+0x130] ;  /* 0x0001300001747983 */ /* 0x000ee80000300800 */
[----:B------:R-:W3:Y:S04]  /*28170*/  LDL.LU R117, [R1+0x134] ;  /* 0x0001340001757983 */ /* 0x000ee80000300800 */
[----:B------:R-:W3:Y:S04]  /*28180*/  LDL.LU R118, [R1+0x138] ;  /* 0x0001380001767983 */ /* 0x000ee80000300800 */
[----:B------:R-:W3:Y:S04]  /*28190*/  LDL.LU R119, [R1+0x13c] ;  /* 0x00013c0001777983 */ /* 0x000ee80000300800 */
[----:B------:R-:W4:Y:S04]  /*281a0*/  LDL.LU R174, [R1+0x13d8] ;  /* 0x0013d80001ae7983 */ /* 0x000f280000300800 */
[----:B------:R-:W5:Y:S04]  /*281b0*/  LDL.LU R173, [R1+0x13d4] ;  /* 0x0013d40001ad7983 */ /* 0x000f680000300800 */
[----:B------:R-:W2:Y:S04]  /*281c0*/  LDL.LU R172, [R1+0x13d0] ;  /* 0x0013d00001ac7983 */ /* 0x000ea80000300800 */
[----:B------:R-:W3:Y:S04]  /*281d0*/  LDL.LU R177, [R1+0x13cc] ;  /* 0x0013cc0001b17983 */ /* 0x000ee80000300800 */
[----:B------:R-:W3:Y:S04]  /*281e0*/  LDL.LU R168, [R1+0x160] ;  /* 0x0001600001a87983 */ /* 0x000ee80000300800 */
[----:B------:R-:W3:Y:S04]  /*281f0*/  LDL.LU R169, [R1+0x164] ;  /* 0x0001640001a97983 */ /* 0x000ee80000300800 */
[----:B------:R-:W3:Y:S01]  /*28200*/  LDL.LU R170, [R1+0x168] ;  /* 0x0001680001aa7983 */ /* 0x000ee20000300800 */
[----:B------:R-:W-:-:S03]  /*28210*/  IMAD.MOV.U32 R131, RZ, RZ, R176 ;  /* 0x000000ffff837224 */ /* 0x000fc600078e00b0 */
[----:B------:R-:W3:Y:S04]  /*28220*/  LDL.LU R171, [R1+0x16c] ;  /* 0x00016c0001ab7983 */ /* 0x000ee80000300800 */
[----:B------:R-:W3:Y:S04]  /*28230*/  LDL.LU R128, [R1+0x50] ;  /* 0x0000500001807983 */ /* 0x000ee80000300800 */
[----:B------:R-:W3:Y:S04]  /*28240*/  LDL.LU R129, [R1+0x54] ;  /* 0x0000540001817983 */ /* 0x000ee80000300800 */
[----:B------:R-:W3:Y:S04]  /*28250*/  LDL.LU R130, [R1+0x58] ;  /* 0x0000580001827983 */ /* 0x000ee80000300800 */
[----:B------:R-:W3:Y:S01]  /*28260*/  LDL.LU R176, [R1+0x13c8] ;  /* 0x0013c80001b07983 */ /* 0x000ee20000300800 */
[----:B------:R-:W-:-:S02]  /*28270*/  IMAD.MOV.U32 R196, RZ, RZ, R175 ;  /* 0x000000ffffc47224 */ /* 0x000fc400078e00af */
[----:B------:R-:W-:Y:S02]  /*28280*/  IMAD.MOV.U32 R197, RZ, RZ, R178 ;  /* 0x000000ffffc57224 */ /* 0x000fe400078e00b2 */
[----:B------:R-:W-:Y:S02]  /*28290*/  IMAD.MOV.U32 R198, RZ, RZ, R179 ;  /* 0x000000ffffc67224 */ /* 0x000fe400078e00b3 */
[----:B----4-:R-:W-:Y:S02]  /*282a0*/  IMAD.MOV.U32 R127, RZ, RZ, R174 ;  /* 0x000000ffff7f7224 */ /* 0x010fe400078e00ae */
[----:B-----5:R-:W-:Y:S02]  /*282b0*/  IMAD.MOV.U32 R126, RZ, RZ, R173 ;  /* 0x000000ffff7e7224 */ /* 0x020fe400078e00ad */
[----:B--2---:R-:W-:Y:S02]  /*282c0*/  IMAD.MOV.U32 R125, RZ, RZ, R172 ;  /* 0x000000ffff7d7224 */ /* 0x004fe400078e00ac */
[----:B---3--:R-:W-:-:S02]  /*282d0*/  IMAD.MOV.U32 R124, RZ, RZ, R177 ;  /* 0x000000ffff7c7224 */ /* 0x008fc400078e00b1 */
[----:B------:R-:W2:Y:S04]  /*282e0*/  LDL.LU R177, [R1+0x13c4] ;  /* 0x0013c40001b17983 */ /* 0x000ea80000300800 */
[----:B------:R-:W3:Y:S04]  /*282f0*/  LDL.LU R172, [R1+0x13c0] ;  /* 0x0013c00001ac7983 */ /* 0x000ee80000300800 */
[----:B------:R-:W3:Y:S04]  /*28300*/  LDL.LU R173, [R1+0x13bc] ;  /* 0x0013bc0001ad7983 */ /* 0x000ee80000300800 */
[----:B------:R-:W3:Y:S04]  /*28310*/  LDL.LU R174, [R1+0x13b8] ;  /* 0x0013b80001ae7983 */ /* 0x000ee80000300800 */
[----:B------:R-:W4:Y:S04]  /*28320*/  LDL.LU R120, [R1+0xe0] ;  /* 0x0000e00001787983 */ /* 0x000f280000300800 */
[----:B------:R-:W4:Y:S04]  /*28330*/  LDL.LU R121, [R1+0xe4] ;  /* 0x0000e40001797983 */ /* 0x000f280000300800 */
[----:B------:R-:W4:Y:S04]  /*28340*/  LDL.LU R122, [R1+0xe8] ;  /* 0x0000e800017a7983 */ /* 0x000f280000300800 */
[----:B------:R-:W4:Y:S04]  /*28350*/  LDL.LU R123, [R1+0xec] ;  /* 0x0000ec00017b7983 */ /* 0x000f280000300800 */
[----:B------:R-:W3:Y:S04]  /*28360*/  LDL.LU R175, [R1+0x13b4] ;  /* 0x0013b40001af7983 */ /* 0x000ee80000300800 */
[----:B------:R-:W2:Y:S04]  /*28370*/  LDL.LU R178, [R1+0x13b0] ;  /* 0x0013b00001b27983 */ /* 0x000ea80000300800 */
[----:B------:R-:W2:Y:S01]  /*28380*/  LDL.LU R179, [R1+0x13ac] ;  /* 0x0013ac0001b37983 */ /* 0x000ea20000300800 */
[----:B------:R-:W-:Y:S01]  /*28390*/  MOV R248, R115 ;  /* 0x0000007300f87202 */ /* 0x000fe20000000f00 */
[----:B------:R-:W-:-:S02]  /*283a0*/  IMAD.MOV.U32 R249, RZ, RZ, R114 ;  /* 0x000000fffff97224 */ /* 0x000fc400078e0072 */
[----:B------:R-:W-:Y:S02]  /*283b0*/  IMAD.MOV.U32 R250, RZ, RZ, R113 ;  /* 0x000000fffffa7224 */ /* 0x000fe400078e0071 */
[----:B------:R-:W-:Y:S01]  /*283c0*/  IMAD.MOV.U32 R251, RZ, RZ, R112 ;  /* 0x000000fffffb7224 */ /* 0x000fe200078e0070 */
[-C--:B------:R-:W-:Y:S01]  /*283d0*/  HMMA.1688.F32.TF32 R32, R204, R8.reuse, R132 ;  /* 0x00000008cc20723c */ /* 0x080fe20000081084 */
[----:B------:R-:W-:Y:S02]  /*283e0*/  IMAD.MOV.U32 R199, RZ, RZ, R0 ;  /* 0x000000ffffc77224 */ /* 0x000fe400078e0000 */
[----:B------:R-:W5:Y:S11]  /*283f0*/  LDL.LU R0, [R1+0x13a8] ;  /* 0x0013a80001007983 */ /* 0x000f760000300800 */
[----:B------:R-:W-:Y:S10]  /*28400*/  @!UPT UIADD3 URZ, URZ, URZ, URZ ;  /* 0x0000003f3f3ff290 */ /* 0x000ff4000fffe03f */
[----:B------:R-:W-:Y:S01]  /*28410*/  IMAD.MOV.U32 R108, RZ, RZ, R35 ;  /* 0x000000ffff6c7224 */ /* 0x000fe200078e0023 */
[-C--:B------:R-:W-:Y:S08]  /*28420*/  HMMA.1688.F32.TF32 R152, R244, R8.reuse, R116 ;  /* 0x00000008f498723c */ /* 0x080ff00000081074 */
[----:B---3--:R-:W-:Y:S11]  /*28430*/  HMMA.1688.F32.TF32 R112, R160, R8, R172 ;  /* 0x00000008a070723c */ /* 0x008ff600000810ac */
[----:B------:R-:W-:Y:S11]  /*28440*/  @!UPT UIADD3 URZ, URZ, URZ, URZ ;  /* 0x0000003f3f3ff290 */ /* 0x000ff6000fffe03f */
[----:B------:R-:W-:Y:S01]  /*28450*/  @!UPT UIADD3 URZ, URZ, URZ, URZ ;  /* 0x0000003f3f3ff290 */ /* 0x000fe2000fffe03f */
[----:B------:R-:W-:Y:S04]  /*28460*/  STL [R1+0x131c], R112 ;  /* 0x00131c7001007387 */ /* 0x000fe80000100800 */
[----:B------:R-:W-:Y:S04]  /*28470*/  STL [R1+0x1318], R113 ;  /* 0x0013187101007387 */ /* 0x000fe80000100800 */
[----:B------:R-:W-:Y:S04]  /*28480*/  STL [R1+0x1314], R114 ;  /* 0x0013147201007387 */ /* 0x000fe80000100800 */
[----:B------:R-:W-:Y:S04]  /*28490*/  STL [R1+0x1310], R115 ;  /* 0x0013107301007387 */ /* 0x000fe80000100800 */
[----:B------:R-:W-:Y:S04]  /*284a0*/  STL.64 [R1+0x110], R32 ;  /* 0x0001102001007387 */ /* 0x000fe80000100a00 */
[----:B------:R1:W-:Y:S02]  /*284b0*/  STL [R1+0x118], R34 ;  /* 0x0001182201007387 */ /* 0x0003e40000100800 */
[-C--:B-1----:R-:W-:Y:S08]  /*284c0*/  HMMA.1688.F32.TF32 R32, R204, R4.reuse, R76 ;  /* 0x00000004cc20723c */ /* 0x082ff0000008104c */
[-C--:B--2---:R-:W-:Y:S01]  /*284d0*/  HMMA.1688.F32.TF32 R116, R160, R4.reuse, R176 ;  /* 0x00000004a074723c */ /* 0x084fe200000810b0 */
[----:B------:R-:W-:Y:S04]  /*284e0*/  STL [R1+0x1320], R108 ;  /* 0x0013206c01007387 */ /* 0x000fe80000100800 */
[----:B------:R-:W-:Y:S03]  /*284f0*/  LDS R76, [R252+0x43800] ;  /* 0x04380000fc4c7984 */ /* 0x000fe60000000800 */
[----:B------:R-:W-:Y:S01]  /*28500*/  HMMA.1688.F32.TF32 R156, R244, R4, R168 ;  /* 0x00000004f49c723c */ /* 0x000fe200000810a8 */
[----:B------:R-:W-:Y:S04]  /*28510*/  LDS R78, [R252+0x43c00] ;  /* 0x043c0000fc4e7984 */ /* 0x000fe80000000800 */
[----:B------:R-:W-:Y:S03]  /*28520*/  LDS R77, [R95+0x43800] ;  /* 0x043800005f4d7984 */ /* 0x000fe60000000800 */
[----:B------:R-:W-:Y:S01]  /*28530*/  IMAD.MOV.U32 R112, RZ, RZ, R32 ;  /* 0x000000ffff707224 */ /* 0x000fe200078e0020 */
[----:B------:R-:W-:Y:S01]  /*28540*/  HMMA.1688.F32.TF32 R132, R160, R228, R196 ;  /* 0x000000e4a084723c */ /* 0x000fe200000810c4 */
[----:B------:R-:W-:Y:S01]  /*28550*/  IMAD.MOV.U32 R113, RZ, RZ, R33 ;  /* 0x000000ffff717224 */ /* 0x000fe200078e0021 */
[----:B------:R-:W1:Y:S01]  /*28560*/  LDS R79, [R95+0x43c00] ;  /* 0x043c00005f4f7984 */ /* 0x000e620000000800 */
[----:B------:R-:W-:-:S02]  /*28570*/  IMAD.MOV.U32 R114, RZ, RZ, R34 ;  /* 0x000000ffff727224 */ /* 0x000fc400078e0022 */
[----:B------:R-:W-:-:S03]  /*28580*/  IMAD.MOV.U32 R115, RZ, RZ, R35 ;  /* 0x000000ffff737224 */ /* 0x000fc600078e0023 */
[----:B------:R-:W-:Y:S01]  /*28590*/  HMMA.1688.F32.TF32 R32, R160, R224, R192 ;  /* 0x000000e0a020723c */ /* 0x000fe200000810c0 */
[----:B------:R-:W-:Y:S04]  /*285a0*/  STL [R1+0x132c], R117 ;  /* 0x00132c7501007387 */ /* 0x000fe80000100800 */
[----:B------:R-:W-:Y:S04]  /*285b0*/  STL [R1+0x1328], R118 ;  /* 0x0013287601007387 */ /* 0x000fe80000100800 */
[----:B------:R2:W-:Y:S04]  /*285c0*/  STL [R1+0x1324], R119 ;  /* 0x0013247701007387 */ /* 0x0005e80000100800 */
[----:B------:R-:W3:Y:S04]  /*285d0*/  LDL.LU R192, [R1+0x2c0] ;  /* 0x0002c00001c07983 */ /* 0x000ee80000300800 */
[----:B------:R-:W3:Y:S04]  /*285e0*/  LDL.LU R193, [R1+0x2c4] ;  /* 0x0002c40001c17983 */ /* 0x000ee80000300800 */
[----:B------:R-:W3:Y:S03]  /*285f0*/  LDL.LU R194, [R1+0x2c8] ;  /* 0x0002c80001c27983 */ /* 0x000ee60000300800 */
[----:B------:R-:W-:Y:S01]  /*28600*/  IMAD.MOV.U32 R101, RZ, RZ, R32 ;  /* 0x000000ffff657224 */ /* 0x000fe200078e0020 */
[----:B------:R-:W3:Y:S01]  /*28610*/  LDL.LU R195, [R1+0x2cc] ;  /* 0x0002cc0001c37983 */ /* 0x000ee20000300800 */
[----:B------:R-:W-:-:S02]  /*28620*/  IMAD.MOV.U32 R102, RZ, RZ, R33 ;  /* 0x000000ffff667224 */ /* 0x000fc400078e0021 */
[----:B------:R-:W-:Y:S02]  /*28630*/  IMAD.MOV.U32 R103, RZ, RZ, R34 ;  /* 0x000000ffff677224 */ /* 0x000fe400078e0022 */
[----:B------:R-:W-:Y:S02]  /*28640*/  IMAD.MOV.U32 R96, RZ, RZ, R35 ;  /* 0x000000ffff607224 */ /* 0x000fe400078e0023 */
[----:B------:R-:W-:Y:S01]  /*28650*/  HMMA.1688.F32.TF32 R32, R160, R220, R248 ;  /* 0x000000dca020723c */ /* 0x000fe200000810f8 */
[----:B------:R-:W2:Y:S04]  /*28660*/  LDL.LU R248, [R1+0x2b0] ;  /* 0x0002b00001f87983 */ /* 0x000ea80000300800 */
[----:B------:R-:W2:Y:S04]  /*28670*/  LDL.LU R249, [R1+0x2b4] ;  /* 0x0002b40001f97983 */ /* 0x000ea80000300800 */
[----:B------:R-:W2:Y:S04]  /*28680*/  LDL.LU R250, [R1+0x2b8] ;  /* 0x0002b80001fa7983 */ /* 0x000ea80000300800 */
[----:B------:R-:W2:Y:S04]  /*28690*/  LDL.LU R251, [R1+0x2bc] ;  /* 0x0002bc0001fb7983 */ /* 0x000ea80000300800 */
[----:B------:R-:W5:Y:S04]  /*286a0*/  LDL.LU R168, [R1+0x2a0] ;  /* 0x0002a00001a87983 */ /* 0x000f680000300800 */
[----:B------:R-:W5:Y:S03]  /*286b0*/  LDL.LU R169, [R1+0x2a4] ;  /* 0x0002a40001a97983 */ /* 0x000f660000300800 */
[----:B------:R-:W-:Y:S01]  /*286c0*/  IMAD.MOV.U32 R105, RZ, RZ, R32 ;  /* 0x000000ffff697224 */ /* 0x000fe200078e0020 */
[----:B------:R-:W5:Y:S01]  /*286d0*/  LDL.LU R170, [R1+0x2a8] ;  /* 0x0002a80001aa7983 */ /* 0x000f620000300800 */
[----:B------:R-:W-:-:S02]  /*286e0*/  IMAD.MOV.U32 R106, RZ, RZ, R33 ;  /* 0x000000ffff6a7224 */ /* 0x000fc400078e0021 */
[----:B------:R-:W-:Y:S01]  /*286f0*/  IMAD.MOV.U32 R107, RZ, RZ, R34 ;  /* 0x000000ffff6b7224 */ /* 0x000fe200078e0022 */
[----:B------:R-:W5:Y:S01]  /*28700*/  LDL.LU R171, [R1+0x2ac] ;  /* 0x0002ac0001ab7983 */ /* 0x000f620000300800 */
[----:B------:R-:W-:Y:S02]  /*28710*/  IMAD.MOV.U32 R100, RZ, RZ, R35 ;  /* 0x000000ffff647224 */ /* 0x000fe400078e0023 */
[----:B------:R-:W-:Y:S01]  /*28720*/  HMMA.1688.F32.TF32 R32, R160, R216, R188 ;  /* 0x000000d8a020723c */ /* 0x000fe200000810bc */
[----:B------:R-:W5:Y:S04]  /*28730*/  LDL.LU R36, [R1+0x290] ;  /* 0x0002900001247983 */ /* 0x000f680000300800 */
[----:B------:R-:W5:Y:S04]  /*28740*/  LDL.LU R37, [R1+0x294] ;  /* 0x0002940001257983 */ /* 0x000f680000300800 */
[----:B------:R-:W5:Y:S04]  /*28750*/  LDL.LU R38, [R1+0x298] ;  /* 0x0002980001267983 */ /* 0x000f680000300800 */
[----:B------:R-:W5:Y:S04]  /*28760*/  LDL.LU R39, [R1+0x29c] ;  /* 0x00029c0001277983 */ /* 0x000f680000300800 */
        /* <DEDUP_REMOVED lines=8> */
[C---:B------:R-:W-:Y:S08]  /*287f0*/  HMMA.1688.F32.TF32 R32, R160.reuse, R212, R184 ;  /* 0x000000d4a020723c */ /* 0x040ff000000810b8 */
[C---:B----4-:R-:W-:Y:S08]  /*28800*/  HMMA.1688.F32.TF32 R120, R160.reuse, R240, R120 ;  /* 0x000000f0a078723c */ /* 0x050ff00000081078 */
[----:B------:R-:W-:Y:S08]  /*28810*/  HMMA.1688.F32.TF32 R124, R160, R236, R124 ;  /* 0x000000eca07c723c */ /* 0x000ff0000008107c */
[----:B------:R-:W-:Y:S01]  /*28820*/  MOV R109, R32 ;  /* 0x00000020006d7202 */ /* 0x000fe20000000f00 */
[----:B------:R-:W-:Y:S01]  /*28830*/  IMAD.MOV.U32 R110, RZ, RZ, R33 ;  /* 0x000000ffff6e7224 */ /* 0x000fe200078e0021 */
[----:B------:R-:W4:Y:S01]  /*28840*/  LDL.LU R32, [R1+0x270] ;  /* 0x0002700001207983 */ /* 0x000f220000300800 */
[----:B------:R-:W-:-:S03]  /*28850*/  IMAD.MOV.U32 R111, RZ, RZ, R34 ;  /* 0x000000ffff6f7224 */ /* 0x000fc600078e0022 */
[----:B------:R-:W4:Y:S01]  /*28860*/  LDL.LU R33, [R1+0x274] ;  /* 0x0002740001217983 */ /* 0x000f220000300800 */
[C---:B------:R-:W-:Y:S03]  /*28870*/  HMMA.1688.F32.TF32 R128, R160.reuse, R232, R128 ;  /* 0x000000e8a080723c */ /* 0x040fe60000081080 */
[----:B------:R-:W4:Y:S04]  /*28880*/  LDL.LU R34, [R1+0x278] ;  /* 0x0002780001227983 */ /* 0x000f280000300800 */
[----:B------:R-:W4:Y:S01]  /*28890*/  LDL.LU R196, [R1+0x240] ;  /* 0x0002400001c47983 */ /* 0x000f220000300800 */
[----:B------:R-:W-:Y:S03]  /*288a0*/  HMMA.1688.F32.TF32 R140, R160, R208, R180 ;  /* 0x000000d0a08c723c */ /* 0x000fe600000810b4 */
[----:B------:R-:W4:Y:S04]  /*288b0*/  LDL.LU R197, [R1+0x244] ;  /* 0x0002440001c57983 */ /* 0x000f280000300800 */
[----:B------:R-:W4:Y:S04]  /*288c0*/  LDL.LU R198, [R1+0x248] ;  /* 0x0002480001c67983 */ /* 0x000f280000300800 */
[----:B------:R-:W4:Y:S01]  /*288d0*/  LDL.LU R199, [R1+0x24c] ;  /* 0x00024c0001c77983 */ /* 0x000f220000300800 */
[C---:B---3--:R-:W-:Y:S03]  /*288e0*/  HMMA.1688.F32.TF32 R160, R244.reuse, R240, R192 ;  /* 0x000000f0f4a0723c */ /* 0x048fe600000810c0 */
[----:B------:R-:W3:Y:S04]  /*288f0*/  LDL.LU R192, [R1+0x230] ;  /* 0x0002300001c07983 */ /* 0x000ee80000300800 */
[----:B------:R-:W3:Y:S04]  /*28900*/  LDL.LU R193, [R1+0x234] ;  /* 0x0002340001c17983 */ /* 0x000ee80000300800 */
[----:B------:R-:W3:Y:S04]  /*28910*/  LDL.LU R194, [R1+0x238] ;  /* 0x0002380001c27983 */ /* 0x000ee80000300800 */
[----:B------:R-:W3:Y:S01]  /*28920*/  LDL.LU R195, [R1+0x23c] ;  /* 0x00023c0001c37983 */ /* 0x000ee20000300800 */
[----:B--2---:R-:W-:Y:S03]  /*28930*/  HMMA.1688.F32.TF32 R164, R244, R236, R248 ;  /* 0x000000ecf4a4723c */ /* 0x004fe600000810f8 */
[----:B------:R-:W2:Y:S04]  /*28940*/  LDL.LU R248, [R1+0x220] ;  /* 0x0002200001f87983 */ /* 0x000ea80000300800 */
[----:B------:R-:W2:Y:S04]  /*28950*/  LDL.LU R249, [R1+0x224] ;  /* 0x0002240001f97983 */ /* 0x000ea80000300800 */
[----:B------:R-:W2:Y:S04]  /*28960*/  LDL.LU R250, [R1+0x228] ;  /* 0x0002280001fa7983 */ /* 0x000ea80000300800 */
[----:B------:R-:W2:Y:S01]  /*28970*/  LDL.LU R251, [R1+0x22c] ;  /* 0x00022c0001fb7983 */ /* 0x000ea20000300800 */
[----:B------:R-:W-:-:S02]  /*28980*/  IMAD.MOV.U32 R97, RZ, RZ, R140 ;  /* 0x000000ffff617224 */ /* 0x000fc400078e008c */
[----:B------:R-:W-:Y:S01]  /*28990*/  IMAD.MOV.U32 R24, RZ, RZ, R35 ;  /* 0x000000ffff187224 */ /* 0x000fe200078e0023 */
[----:B------:R-:W2:Y:S01]  /*289a0*/  LDL.LU R140, [R1+0xd0] ;  /* 0x0000d000018c7983 */ /* 0x000ea20000300800 */
[----:B------:R-:W-:Y:S02]  /*289b0*/  IMAD.MOV.U32 R98, RZ, RZ, R141 ;  /* 0x000000ffff627224 */ /* 0x000fe400078e008d */
[----:B-----5:R-:W-:Y:S01]  /*289c0*/  IMAD.MOV.U32 R35, RZ, RZ, R0 ;  /* 0x000000ffff237224 */ /* 0x020fe200078e0000 */
[----:B------:R-:W5:Y:S01]  /*289d0*/  LDL.LU R141, [R1+0xd4] ;  /* 0x0000d400018d7983 */ /* 0x000f620000300800 */
[----:B------:R-:W-:Y:S02]  /*289e0*/  IMAD.MOV.U32 R99, RZ, RZ, R142 ;  /* 0x000000ffff637224 */ /* 0x000fe400078e008e */
[----:B------:R-:W-:Y:S01]  /*289f0*/  IMAD.MOV.U32 R0, RZ, RZ, R143 ;  /* 0x000000ffff007224 */ /* 0x000fe200078e008f */
[----:B------:R-:W5:Y:S04]  /*28a00*/  LDL.LU R142, [R1+0xd8] ;  /* 0x0000d800018e7983 */ /* 0x000f680000300800 */
[----:B------:R-:W5:Y:S01]  /*28a10*/  LDL.LU R143, [R1+0xdc] ;  /* 0x0000dc00018f7983 */ /* 0x000f620000300800 */
[C---:B------:R-:W-:Y:S03]  /*28a20*/  HMMA.1688.F32.TF32 R172, R244.reuse, R228, R36 ;  /* 0x000000e4f4ac723c */ /* 0x040fe60000081024 */
[----:B------:R-:W5:Y:S04]  /*28a30*/  LDL.LU R36, [R1+0xb0] ;  /* 0x0000b00001247983 */ /* 0x000f680000300800 */
[----:B------:R-:W5:Y:S04]  /*28a40*/  LDL.LU R37, [R1+0xb4] ;  /* 0x0000b40001257983 */ /* 0x000f680000300800 */
[----:B------:R-:W5:Y:S04]  /*28a50*/  LDL.LU R38, [R1+0xb8] ;  /* 0x0000b80001267983 */ /* 0x000f680000300800 */
[----:B------:R-:W5:Y:S01]  /*28a60*/  LDL.LU R39, [R1+0xbc] ;  /* 0x0000bc0001277983 */ /* 0x000f620000300800 */
[C---:B------:R-:W-:Y:S03]  /*28a70*/  HMMA.1688.F32.TF32 R176, R244.reuse, R224, R136 ;  /* 0x000000e0f4b0723c */ /* 0x040fe60000081088 */
[----:B------:R-:W5:Y:S04]  /*28a80*/  LDL.LU R136, [R1+0xa0] ;  /* 0x0000a00001887983 */ /* 0x000f680000300800 */
[----:B------:R-:W5:Y:S04]  /*28a90*/  LDL.LU R137, [R1+0xa4] ;  /* 0x0000a40001897983 */ /* 0x000f680000300800 */
[----:B------:R-:W5:Y:S04]  /*28aa0*/  LDL.LU R138, [R1+0xa8] ;  /* 0x0000a800018a7983 */ /* 0x000f680000300800 */
[----:B------:R-:W5:Y:S01]  /*28ab0*/  LDL.LU R139, [R1+0xac] ;  /* 0x0000ac00018b7983 */ /* 0x000f620000300800 */
[C---:B------:R-:W-:Y:S08]  /*28ac0*/  HMMA.1688.F32.TF32 R144, R244.reuse, R16, R144 ;  /* 0x00000010f490723c */ /* 0x040ff00000081090 */
[C---:B------:R-:W-:Y:S08]  /*28ad0*/  HMMA.1688.F32.TF32 R168, R244.reuse, R232, R168 ;  /* 0x000000e8f4a8723c */ /* 0x040ff000000810a8 */
[C---:B----4-:R-:W-:Y:S01]  /*28ae0*/  HMMA.1688.F32.TF32 R180, R244.reuse, R220, R32 ;  /* 0x000000dcf4b4723c */ /* 0x050fe20000081020 */
[----:B------:R-:W4:Y:S04]  /*28af0*/  LDL.LU R32, [R1+0x90] ;  /* 0x0000900001207983 */ /* 0x000f280000300800 */
[----:B------:R-:W4:Y:S04]  /*28b00*/  LDL.LU R33, [R1+0x94] ;  /* 0x0000940001217983 */ /* 0x000f280000300800 */
[----:B------:R-:W4:Y:S04]  /*28b10*/  LDL.LU R34, [R1+0x98] ;  /* 0x0000980001227983 */ /* 0x000f280000300800 */
[----:B------:R-:W4:Y:S01]  /*28b20*/  LDL.LU R35, [R1+0x9c] ;  /* 0x00009c0001237983 */ /* 0x000f220000300800 */
[C---:B------:R-:W-:Y:S03]  /*28b30*/  HMMA.1688.F32.TF32 R184, R244.reuse, R216, R196 ;  /* 0x000000d8f4b8723c */ /* 0x040fe600000810c4 */
[----:B------:R-:W4:Y:S04]  /*28b40*/  LDL.LU R196, [R1+0x80] ;  /* 0x0000800001c47983 */ /* 0x000f280000300800 */
        /* <DEDUP_REMOVED lines=9> */
[----:B------:R-:W2:Y:S04]  /*28be0*/  LDL.LU R248, [R1] ;  /* 0x0000000001f87983 */ /* 0x000ea80000300800 */
[----:B------:R-:W2:Y:S04]  /*28bf0*/  LDL.LU R249, [R1+0x4] ;  /* 0x0000040001f97983 */ /* 0x000ea80000300800 */
[----:B------:R-:W2:Y:S01]  /*28c00*/  LDL.LU R250, [R1+0x8] ;  /* 0x0000080001fa7983 */ /* 0x000ea20000300800 */
[----:B------:R-:W-:Y:S01]  /*28c10*/  IMAD.MOV.U32 R251, RZ, RZ, R2 ;  /* 0x000000fffffb7224 */ /* 0x000fe200078e0002 */
[C---:B-----5:R-:W-:Y:S08]  /*28c20*/  HMMA.1688.F32.TF32 R140, R204.reuse, R240, R140 ;  /* 0x000000f0cc8c723c */ /* 0x060ff0000008108c */
[C---:B------:R-:W-:Y:S08]  /*28c30*/  HMMA.1688.F32.TF32 R36, R204.reuse, R236, R36 ;  /* 0x000000eccc24723c */ /* 0x040ff00000081024 */
[----:B------:R-:W-:Y:S08]  /*28c40*/  HMMA.1688.F32.TF32 R136, R204, R232, R136 ;  /* 0x000000e8cc88723c */ /* 0x000ff00000081088 */
[----:B------:R-:W-:-:S02]  /*28c50*/  IMAD.MOV.U32 R17, RZ, RZ, R142 ;  /* 0x000000ffff117224 */ /* 0x000fc400078e008e */
[----:B------:R-:W-:Y:S02]  /*28c60*/  IMAD.MOV.U32 R16, RZ, RZ, R143 ;  /* 0x000000ffff107224 */ /* 0x000fe400078e008f */
[----:B------:R-:W-:Y:S01]  /*28c70*/  IMAD.MOV.U32 R21, RZ, RZ, R140 ;  /* 0x000000ffff157224 */ /* 0x000fe200078e008c */
[----:B------:R-:W5:Y:S01]  /*28c80*/  LDL.LU.64 R142, [R1+0x13a0] ;  /* 0x0013a000018e7983 */ /* 0x000f620000300a00 */
[----:B------:R-:W-:Y:S02]  /*28c90*/  IMAD.MOV.U32 R20, RZ, RZ, R141 ;  /* 0x000000ffff147224 */ /* 0x000fe400078e008d */
[----:B------:R-:W-:Y:S01]  /*28ca0*/  IMAD.MOV.U32 R237, RZ, RZ, R38 ;  /* 0x000000ffffed7224 */ /* 0x000fe200078e0026 */
[----:B------:R-:W5:Y:S01]  /*28cb0*/  LDL.LU.64 R140, [R1+0x1398] ;  /* 0x00139800018c7983 */ /* 0x000f620000300a00 */
[----:B------:R-:W-:Y:S02]  /*28cc0*/  IMAD.MOV.U32 R236, RZ, RZ, R39 ;  /* 0x000000ffffec7224 */ /* 0x000fe400078e0027 */
[----:B------:R-:W-:Y:S01]  /*28cd0*/  IMAD.MOV.U32 R241, RZ, RZ, R36 ;  /* 0x000000fffff17224 */ /* 0x000fe200078e0024 */
[----:B------:R-:W5:Y:S01]  /*28ce0*/  LDL.LU.64 R38, [R1+0x1390] ;  /* 0x0013900001267983 */ /* 0x000f620000300a00 */
[----:B------:R-:W-:-:S03]  /*28cf0*/  IMAD.MOV.U32 R240, RZ, RZ, R37 ;  /* 0x000000fffff07224 */ /* 0x000fc600078e0025 */
[----:B------:R-:W5:Y:S01]  /*28d00*/  LDL.LU.64 R36, [R1+0x1388] ;  /* 0x0013880001247983 */ /* 0x000f620000300a00 */
[C---:B----4-:R-:W-:Y:S08]  /*28d10*/  HMMA.1688.F32.TF32 R32, R204.reuse, R228, R32 ;  /* 0x000000e4cc20723c */ /* 0x050ff00000081020 */
[----:B------:R-:W-:Y:S01]  /*28d20*/  HMMA.1688.F32.TF32 R196, R204, R224, R196 ;  /* 0x000000e0ccc4723c */ /* 0x000fe200000810c4 */
[----:B------:R-:W-:Y:S01]  /*28d30*/  IMAD.MOV.U32 R9, RZ, RZ, R138 ;  /* 0x000000ffff097224 */ /* 0x000fe200078e008a */
[----:B------:R-:W-:Y:S01]  /*28d40*/  MOV R8, R139 ;  /* 0x0000008b00087202 */ /* 0x000fe20000000f00 */
[----:B------:R-:W-:Y:S01]  /*28d50*/  IMAD.MOV.U32 R13, RZ, RZ, R136 ;  /* 0x000000ffff0d7224 */ /* 0x000fe200078e0088 */
[----:B------:R-:W4:Y:S01]  /*28d60*/  LDL.LU.64 R138, [R1+0x1380] ;  /* 0x00138000018a7983 */ /* 0x000f220000300a00 */
[----:B------:R-:W-:-:S03]  /*28d70*/  IMAD.MOV.U32 R12, RZ, RZ, R137 ;  /* 0x000000ffff0c7224 */ /* 0x000fc600078e0089 */
[----:B------:R-:W4:Y:S08]  /*28d80*/  LDL.LU.64 R136, [R1+0x1378] ;  /* 0x0013780001887983 */ /* 0x000f300000300a00 */
[----:B------:R-:W-:Y:S02]  /*28d90*/  IMAD.MOV.U32 R229, RZ, RZ, R34 ;  /* 0x000000ffffe57224 */ /* 0x000fe400078e0022 */
[----:B------:R-:W-:-:S02]  /*28da0*/  IMAD.MOV.U32 R228, RZ, RZ, R35 ;  /* 0x000000ffffe47224 */ /* 0x000fc400078e0023 */
[----:B------:R-:W-:Y:S01]  /*28db0*/  IMAD.MOV.U32 R233, RZ, RZ, R32 ;  /* 0x000000ffffe97224 */ /* 0x000fe200078e0020 */
[----:B------:R-:W4:Y:S01]  /*28dc0*/  LDL.LU.64 R34, [R1+0x1370] ;  /* 0x0013700001227983 */ /* 0x000f220000300a00 */
[----:B------:R-:W-:-:S03]  /*28dd0*/  IMAD.MOV.U32 R232, RZ, RZ, R33 ;  /* 0x000000ffffe87224 */ /* 0x000fc600078e0021 */
[----:B------:R-:W4:Y:S01]  /*28de0*/  LDL.LU.64 R32, [R1+0x1368] ;  /* 0x0013680001207983 */ /* 0x000f220000300a00 */
[----:B------:R-:W-:Y:S02]  /*28df0*/  IMAD.MOV.U32 R3, RZ, RZ, R198 ;  /* 0x000000ffff037224 */ /* 0x000fe400078e00c6 */
[----:B------:R-:W-:Y:S02]  /*28e00*/  IMAD.MOV.U32 R2, RZ, RZ, R199 ;  /* 0x000000ffff027224 */ /* 0x000fe400078e00c7 */
[----:B------:R-:W-:Y:S01]  /*28e10*/  IMAD.MOV.U32 R5, RZ, RZ, R196 ;  /* 0x000000ffff057224 */ /* 0x000fe200078e00c4 */
[----:B------:R-:W4:Y:S01]  /*28e20*/  LDL.LU.64 R198, [R1+0x1360] ;  /* 0x0013600001c67983 */ /* 0x000f220000300a00 */
[----:B------:R-:W-:-:S03]  /*28e30*/  IMAD.MOV.U32 R4, RZ, RZ, R197 ;  /* 0x000000ffff047224 */ /* 0x000fc600078e00c5 */
[----:B------:R-:W4:Y:S01]  /*28e40*/  LDL.LU.64 R196, [R1+0x1358] ;  /* 0x0013580001c47983 */ /* 0x000f220000300a00 */
[C---:B---3--:R-:W-:Y:S08]  /*28e50*/  HMMA.1688.F32.TF32 R192, R204.reuse, R220, R192 ;  /* 0x000000dcccc0723c */ /* 0x048ff000000810c0 */
[----:B--2---:R-:W-:Y:S11]  /*28e60*/  HMMA.1688.F32.TF32 R248, R204, R216, R248 ;  /* 0x000000d8ccf8723c */ /* 0x004ff600000810f8 */
[----:B------:R-:W-:Y:S05]  /*28e70*/  @!UPT UIADD3 URZ, URZ, URZ, URZ ;  /* 0x0000003f3f3ff290 */ /* 0x000fea000fffe03f */
[----:B------:R-:W-:Y:S02]  /*28e80*/  IMAD.MOV.U32 R221, RZ, RZ, R194 ;  /* 0x000000ffffdd7224 */ /* 0x000fe400078e00c2 */
[----:B------:R-:W-:Y:S02]  /*28e90*/  IMAD.MOV.U32 R220, RZ, RZ, R195 ;  /* 0x000000ffffdc7224 */ /* 0x000fe400078e00c3 */
[----:B------:R-:W-:Y:S01]  /*28ea0*/  IMAD.MOV.U32 R225, RZ, RZ, R192 ;  /* 0x000000ffffe17224 */ /* 0x000fe200078e00c0 */
[----:B------:R-:W2:Y:S01]  /*28eb0*/  LDL.LU.64 R194, [R1+0x1350] ;  /* 0x0013500001c27983 */ /* 0x000ea20000300a00 */
[----:B------:R-:W-:-:S03]  /*28ec0*/  IMAD.MOV.U32 R224, RZ, RZ, R193 ;  /* 0x000000ffffe07224 */ /* 0x000fc600078e00c1 */
[----:B------:R-:W2:Y:S01]  /*28ed0*/  LDL.LU.64 R192, [R1+0x1348] ;  /* 0x0013480001c07983 */ /* 0x000ea20000300a00 */
[----:B------:R-:W-:Y:S02]  /*28ee0*/  IMAD.MOV.U32 R217, RZ, RZ, R250 ;  /* 0x000000ffffd97224 */ /* 0x000fe400078e00fa */
[----:B------:R-:W-:Y:S02]  /*28ef0*/  IMAD.MOV.U32 R216, RZ, RZ, R251 ;  /* 0x000000ffffd87224 */ /* 0x000fe400078e00fb */
[----:B------:R-:W-:Y:S01]  /*28f00*/  IMAD.MOV.U32 R119, RZ, RZ, R248 ;  /* 0x000000ffff777224 */ /* 0x000fe200078e00f8 */
[----:B------:R-:W3:Y:S01]  /*28f10*/  LDL.LU.64 R250, [R1+0x1340] ;  /* 0x0013400001fa7983 */ /* 0x000ee20000300a00 */
[----:B------:R-:W-:-:S03]  /*28f20*/  IMAD.MOV.U32 R108, RZ, RZ, R249 ;  /* 0x000000ffff6c7224 */ /* 0x000fc600078e00f9 */
[----:B------:R-:W3:Y:S01]  /*28f30*/  LDL.LU.64 R248, [R1+0x1338] ;  /* 0x0013380001f87983 */ /* 0x000ee20000300a00 */
[----:B-1----:R-:W-:Y:S08]  /*28f40*/  HMMA.1688.F32.TF32 R40, R76, R18, R40 ;  /* 0x000000124c28723c */ /* 0x002ff00000081028 */
[C---:B---3--:R-:W-:Y:S11]  /*28f50*/  HMMA.1688.F32.TF32 R248, R204.reuse, R212, R248 ;  /* 0x000000d4ccf8723c */ /* 0x048ff600000810f8 */
[----:B------:R-:W-:Y:S11]  /*28f60*/  @!UPT UIADD3 URZ, URZ, URZ, URZ ;  /* 0x0000003f3f3ff290 */ /* 0x000ff6000fffe03f */
[----:B------:R-:W-:Y:S02]  /*28f70*/  @!UPT UIADD3 URZ, URZ, URZ, URZ ;  /* 0x0000003f3f3ff290 */ /* 0x000fe4000fffe03f */
[----:B------:R-:W-:Y:S02]  /*28f80*/  IMAD.MOV.U32 R117, RZ, RZ, R248 ;  /* 0x000000ffff757224 */ /* 0x000fe400078e00f8 */
[----:B------:R-:W-:Y:S02]  /*28f90*/  IMAD.MOV.U32 R118, RZ, RZ, R249 ;  /* 0x000000ffff767224 */ /* 0x000fe400078e00f9 */
[----:B------:R-:W-:Y:S02]  /*28fa0*/  IMAD.MOV.U32 R213, RZ, RZ, R250 ;  /* 0x000000ffffd57224 */ /* 0x000fe400078e00fa */
[----:B------:R-:W-:Y:S02]  /*28fb0*/  IMAD.MOV.U32 R212, RZ, RZ, R251 ;  /* 0x000000ffffd47224 */ /* 0x000fe400078e00fb */
[----:B--2---:R-:W-:Y:S01]  /*28fc0*/  HMMA.1688.F32.TF32 R248, R204, R208, R192 ;  /* 0x000000d0ccf8723c */ /* 0x004fe200000810c0 */
[----:B------:R-:W2:Y:S04]  /*28fd0*/  LDL.LU R208, [R1+0x2f4] ;  /* 0x0002f40001d07983 */ /* 0x000ea80000300800 */
[----:B------:R-:W3:Y:S03]  /*28fe0*/  LDL.LU R209, [R1+0x2f8] ;  /* 0x0002f80001d17983 */ /* 0x000ee60000300800 */
[C---:B-----5:R-:W-:Y:S08]  /*28ff0*/  HMMA.1688.F32.TF32 R192, R76.reuse, R22, R36 ;  /* 0x000000164cc0723c */ /* 0x060ff00000081024 */
[C---:B------:R-:W-:Y:S01]  /*29000*/  HMMA.1688.F32.TF32 R36, R76.reuse, R14, R44 ;  /* 0x0000000e4c24723c */ /* 0x040fe2000008102c */
[----:B------:R-:W-:Y:S04]  /*29010*/  STL.64 [R1+0xe0], R40 ;  /* 0x0000e02801007387 */ /* 0x000fe80000100a00 */
[----:B------:R-:W-:Y:S11]  /*29020*/  STL.64 [R1+0xe8], R42 ;  /* 0x0000e82a01007387 */ /* 0x000ff60000100a00 */
[----:B------:R-:W-:Y:S07]  /*29030*/  @!UPT UIADD3 URZ, URZ, URZ, URZ ;  /* 0x0000003f3f3ff290 */ /* 0x000fee000fffe03f */
[----:B------:R-:W-:Y:S04]  /*29040*/  STL.64 [R1+0x100], R36 ;  /* 0x0001002401007387 */ /* 0x000fe80000100a00 */
[----:B------:R1:W-:Y:S02]  /*29050*/  STL.64 [R1+0x108], R38 ;  /* 0x0001082601007387 */ /* 0x0003e40000100a00 */
[C---:B-1----:R-:W-:Y:S11]  /*29060*/  HMMA.1688.F32.TF32 R36, R76.reuse, R10, R48 ;  /* 0x0000000a4c24723c */ /* 0x042ff60000081030 */
[----:B------:R-:W-:Y:S11]  /*29070*/  @!UPT UIADD3 URZ, URZ, URZ, URZ ;  /* 0x0000003f3f3ff290 */ /* 0x000ff6000fffe03f */
[----:B------:R-:W-:Y:S01]  /*29080*/  @!UPT UIADD3 URZ, URZ, URZ, URZ ;  /* 0x0000003f3f3ff290 */ /* 0x000fe2000fffe03f */
[----:B------:R-:W-:Y:S04]  /*29090*/  STL.64 [R1+0x1d0], R36 ;  /* 0x0001d02401007387 */ /* 0x000fe80000100a00 */
[----:B------:R1:W-:Y:S02]  /*290a0*/  STL.64 [R1+0x1d8], R38 ;  /* 0x0001d82601007387 */ /* 0x0003e40000100a00 */
[C---:B-1----:R-:W-:Y:S08]  /*290b0*/  HMMA.1688.F32.TF32 R36, R76.reuse, R6, R52 ;  /* 0x000000064c24723c */ /* 0x042ff00000081034 */
[C---:B----4-:R-:W-:Y:S08]  /*290c0*/  HMMA.1688.F32.TF32 R204, R76.reuse, R30, R196 ;  /* 0x0000001e4ccc723c */ /* 0x050ff000000810c4 */
[C---:B------:R-:W-:Y:S01]  /*290d0*/  HMMA.1688.F32.TF32 R196, R76.reuse, R26, R32 ;  /* 0x0000001a4cc4723c */ /* 0x040fe20000081020 */
[----:B------:R-:W-:Y:S04]  /*290e0*/  LDS R33, [R95+0x43880] ;  /* 0x043880005f217984 */ /* 0x000fe80000000800 */
[----:B------:R1:W-:Y:S03]  /*290f0*/  LDS R35, [R95+0x43c80] ;  /* 0x043c80005f237984 */ /* 0x0003e60000000800 */
[C---:B------:R-:W-:Y:S01]  /*29100*/  HMMA.1688.F32.TF32 R44, R76.reuse, R242, R56 ;  /* 0x000000f24c2c723c */ /* 0x040fe20000081038 */
[----:B------:R-:W-:Y:S04]  /*29110*/  LDS R32, [R252+0x43880] ;  /* 0x04388000fc207984 */ /* 0x000fe80000000800 */
[----:B-1----:R-:W4:Y:S03]  /*29120*/  LDL.LU R95, [R1+0x1330] ;  /* 0x00133000015f7983 */ /* 0x002f260000300800 */
[C---:B------:R-:W-:Y:S01]  /*29130*/  HMMA.1688.F32.TF32 R40, R76.reuse, R238, R60 ;  /* 0x000000ee4c28723c */ /* 0x040fe2000008103c */
[----:B------:R-:W-:Y:S04]  /*29140*/  STL.64 [R1+0x1c0], R36 ;  /* 0x0001c02401007387 */ /* 0x000fe80000100a00 */
[----:B------:R1:W-:Y:S03]  /*29150*/  STL.64 [R1+0x1c8], R38 ;  /* 0x0001c82601007387 */ /* 0x0003e60000100a00 */
[C---:B------:R-:W-:Y:S01]  /*29160*/  HMMA.1688.F32.TF32 R48, R76.reuse, R230, R68 ;  /* 0x000000e64c30723c */ /* 0x040fe20000081044 */
[----:B------:R-:W5:Y:S07]  /*29170*/  LDS R34, [R252+0x43c80] ;  /* 0x043c8000fc227984 */ /* 0x000f6e0000000800 */
[C---:B-1----:R-:W-:Y:S01]  /*29180*/  HMMA.1688.F32.TF32 R36, R76.reuse, R234, R64 ;  /* 0x000000ea4c24723c */ /* 0x042fe20000081040 */
[----:B------:R1:W-:Y:S04]  /*29190*/  STL.64 [R1+0x1b0], R44 ;  /* 0x0001b02c01007387 */ /* 0x0003e80000100a00 */
[----:B------:R-:W-:Y:S04]  /*291a0*/  STL.64 [R1+0x1b8], R46 ;  /* 0x0001b82e01007387 */ /* 0x000fe80000100a00 */
[----:B-1----:R-:W4:Y:S04]  /*291b0*/  LDL.LU R44, [R1+0x40] ;  /* 0x00004000012c7983 */ /* 0x002f280000300800 */
[----:B------:R-:W-:Y:S04]  /*291c0*/  STL.64 [R1+0x1a0], R40 ;  /* 0x0001a02801007387 */ /* 0x000fe80000100a00 */
[----:B------:R1:W-:Y:S06]  /*291d0*/  STL.64 [R1+0x1a8], R42 ;  /* 0x0001a82a01007387 */ /* 0x0003ec0000100a00 */
[----:B------:R-:W-:Y:S04]  /*291e0*/  STL.64 [R1+0x190], R36 ;  /* 0x0001902401007387 */ /* 0x000fe80000100a00 */
[----:B------:R-:W-:Y:S04]  /*291f0*/  STL.64 [R1+0x198], R38 ;  /* 0x0001982601007387 */ /* 0x000fe80000100a00 */
[----:B------:R-:W4:Y:S01]  /*29200*/  LDL.LU R45, [R1+0x44] ;  /* 0x00004400012d7983 */ /* 0x000f220000300800 */
[C---:B-1----:R-:W-:Y:S03]  /*29210*/  HMMA.1688.F32.TF32 R40, R76.reuse, R226, R72 ;  /* 0x000000e24c28723c */ /* 0x042fe60000081048 */
[----:B------:R-:W4:Y:S04]  /*29220*/  LDL.LU R46, [R1+0x48] ;  /* 0x00004800012e7983 */ /* 0x000f280000300800 */
[----:B------:R-:W4:Y:S04]  /*29230*/  LDL.LU R47, [R1+0x4c] ;  /* 0x00004c00012f7983 */ /* 0x000f280000300800 */
[----:B------:R-:W-:Y:S04]  /*29240*/  STL.64 [R1+0x180], R48 ;  /* 0x0001803001007387 */ /* 0x000fe80000100a00 */
[----:B------:R1:W-:Y:S02]  /*29250*/  STL.64 [R1+0x188], R50 ;  /* 0x0001883201007387 */ /* 0x0003e40000100a00 */
[C---:B-1----:R-:W-:Y:S06]  /*29260*/  HMMA.1688.F32.TF32 R48, R76.reuse, R222, R200 ;  /* 0x000000de4c30723c */ /* 0x042fec00000810c8 */
[----:B------:R-:W-:Y:S04]  /*29270*/  STL.64 [R1+0x170], R40 ;  /* 0x0001702801007387 */ /* 0x000fe80000100a00 */
[----:B------:R1:W-:Y:S01]  /*29280*/  STL.64 [R1+0x178], R42 ;  /* 0x0001782a01007387 */ /* 0x0003e20000100a00 */
[C---:B------:R-:W-:Y:S08]  /*29290*/  HMMA.1688.F32.TF32 R52, R76.reuse, R214, R84 ;  /* 0x000000d64c34723c */ /* 0x040ff00000081054 */
[C---:B-1----:R-:W-:Y:S04]  /*292a0*/  HMMA.1688.F32.TF32 R40, R76.reuse, R218, R80 ;  /* 0x000000da4c28723c */ /* 0x042fe80000081050 */
[----:B------:R-:W-:Y:S04]  /*292b0*/  STL.64 [R1+0x160], R48 ;  /* 0x0001603001007387 */ /* 0x000fe80000100a00 */
[----:B------:R1:W-:Y:S02]  /*292c0*/  STL.64 [R1+0x168], R50 ;  /* 0x0001683201007387 */ /* 0x0003e40000100a00 */
[----:B-1----:R-:W-:Y:S11]  /*292d0*/  HMMA.1688.F32.TF32 R48, R76, R210, R88 ;  /* 0x000000d24c30723c */ /* 0x002ff60000081058 */
[----:B------:R-:W-:Y:S02]  /*292e0*/  @!UPT UIADD3 URZ, URZ, URZ, URZ ;  /* 0x0000003f3f3ff290 */ /* 0x000fe4000fffe03f */
[----:B------:R-:W-:Y:S04]  /*292f0*/  STL.64 [R1+0x150], R40 ;  /* 0x0001502801007387 */ /* 0x000fe80000100a00 */
[----:B------:R-:W-:Y:S01]  /*29300*/  STL.64 [R1+0x158], R42 ;  /* 0x0001582a01007387 */ /* 0x000fe20000100a00 */
[C---:B-----5:R-:W-:Y:S03]  /*29310*/  HMMA.1688.F32.TF32 R56, R32.reuse, R10, R152 ;  /* 0x0000000a2038723c */ /* 0x060fe60000081098 */
[----:B------:R-:W-:Y:S04]  /*29320*/  STL.64 [R1+0x140], R52 ;  /* 0x0001403401007387 */ /* 0x000fe80000100a00 */
[----:B------:R1:W-:Y:S04]  /*29330*/  STL.64 [R1+0x148], R54 ;  /* 0x0001483601007387 */ /* 0x0003e80000100a00 */
[----:B------:R-:W-:Y:S01]  /*29340*/  STL.64 [R1+0x130], R48 ;  /* 0x0001303001007387 */ /* 0x000fe20000100a00 */
[C---:B-1----:R-:W-:Y:S03]  /*29350*/  HMMA.1688.F32.TF32 R52, R32.reuse, R6, R156 ;  /* 0x000000062034723c */ /* 0x042fe6000008109c */
[----:B------:R1:W-:Y:S05]  /*29360*/  STL.64 [R1+0x138], R50 ;  /* 0x0001383201007387 */ /* 0x0003ea0000100a00 */
[C---:B-1----:R-:W-:Y:S03]  /*29370*/  HMMA.1688.F32.TF32 R48, R32.reuse, R242, R160 ;  /* 0x000000f22030723c */ /* 0x042fe600000810a0 */
[----:B------:R-:W-:Y:S04]  /*29380*/  STL.64 [R1+0x1f0], R56 ;  /* 0x0001f03801007387 */ /* 0x000fe80000100a00 */
[----:B------:R1:W-:Y:S08]  /*29390*/  STL.64 [R1+0x1f8], R58 ;  /* 0x0001f83a01007387 */ /* 0x0003f00000100a00 */
[----:B------:R-:W-:Y:S04]  /*293a0*/  STL.64 [R1+0x200], R52 ;  /* 0x0002003401007387 */ /* 0x000fe80000100a00 */
[----:B------:R5:W-:Y:S01]  /*293b0*/  STL.64 [R1+0x208], R54 ;  /* 0x0002083601007387 */ /* 0x000be20000100a00 */
[C---:B-1----:R-:W-:Y:S01]  /*293c0*/  HMMA.1688.F32.TF32 R56, R32.reuse, R238, R164 ;  /* 0x000000ee2038723c */ /* 0x042fe200000810a4 */
[----:B------:R-:W-:Y:S01]  /*293d0*/  MOV R60, R117 ;  /* 0x00000075003c7202 */ /* 0x000fe20000000f00 */
[----:B------:R-:W-:Y:S01]  /*293e0*/  IMAD.MOV.U32 R61, RZ, RZ, R118 ;  /* 0x000000ffff3d7224 */ /* 0x000fe200078e0076 */
[----:B--2---:R-:W-:Y:S04]  /*293f0*/  LDS R36, [R208+0x43800] ;  /* 0x04380000d0247984 */ /* 0x004fe80000000800 */
[----:B------:R-:W-:Y:S01]  /*29400*/  STL.64 [R1+0x290], R48 ;  /* 0x0002903001007387 */ /* 0x000fe20000100a00 */
[----:B-----5:R-:W-:Y:S03]  /*29410*/  HMMA.1688.F32.TF32 R52, R32, R234, R168 ;  /* 0x000000ea2034723c */ /* 0x020fe600000810a8 */
[----:B------:R1:W-:Y:S01]  /*29420*/  STL.64 [R1+0x298], R50 ;  /* 0x0002983201007387 */ /* 0x0003e20000100a00 */
[----:B------:R-:W-:-:S02]  /*29430*/  IMAD.MOV.U32 R64, RZ, RZ, R119 ;  /* 0x000000ffff407224 */ /* 0x000fc400078e0077 */
[----:B------:R-:W-:Y:S01]  /*29440*/  IMAD.MOV.U32 R65, RZ, RZ, R108 ;  /* 0x000000ffff417224 */ /* 0x000fe200078e006c */
[----:B------:R-:W-:Y:S04]  /*29450*/  LDS R38, [R208+0x43c00] ;  /* 0x043c0000d0267984 */ /* 0x000fe80000000800 */
[----:B---3--:R-:W-:Y:S01]  /*29460*/  LDS R37, [R209+0x43800] ;  /* 0x04380000d1257984 */ /* 0x008fe20000000800 */
[C---:B-1----:R-:W-:Y:S03]  /*29470*/  HMMA.1688.F32.TF32 R48, R32.reuse, R230, R172 ;  /* 0x000000e62030723c */ /* 0x042fe600000810ac */
[----:B------:R-:W-:Y:S04]  /*29480*/  STL.64 [R1+0x280], R56 ;  /* 0x0002803801007387 */ /* 0x000fe80000100a00 */
[----:B------:R1:W-:Y:S04]  /*29490*/  STL.64 [R1+0x288], R58 ;  /* 0x0002883a01007387 */ /* 0x0003e80000100a00 */
[----:B------:R-:W-:Y:S04]  /*294a0*/  STL.64 [R1+0x270], R52 ;  /* 0x0002703401007387 */ /* 0x000fe80000100a00 */
[----:B------:R2:W-:Y:S01]  /*294b0*/  STL.64 [R1+0x278], R54 ;  /* 0x0002783601007387 */ /* 0x0005e20000100a00 */
[C---:B-1----:R-:W-:Y:S03]  /*294c0*/  HMMA.1688.F32.TF32 R56, R32.reuse, R226, R176 ;  /* 0x000000e22038723c */ /* 0x042fe600000810b0 */
[----:B------:R-:W1:Y:S04]  /*294d0*/  LDS R39, [R209+0x43c00] ;  /* 0x043c0000d1277984 */ /* 0x000e680000000800 */
[----:B------:R-:W-:Y:S01]  /*294e0*/  LDS R40, [R208+0x43880] ;  /* 0x04388000d0287984 */ /* 0x000fe20000000800 */
[C---:B--2---:R-:W-:Y:S03]  /*294f0*/  HMMA.1688.F32.TF32 R52, R32.reuse, R222, R180 ;  /* 0x000000de2034723c */ /* 0x044fe600000810b4 */
[----:B------:R-:W-:Y:S04]  /*29500*/  STL.64 [R1+0x240], R48 ;  /* 0x0002403001007387 */ /* 0x000fe80000100a00 */
[----:B------:R2:W-:Y:S01]  /*29510*/  STL.64 [R1+0x248], R50 ;  /* 0x0002483201007387 */ /* 0x0005e20000100a00 */
[C---:B------:R-:W-:Y:S03]  /*29520*/  HMMA.1688.F32.TF32 R136, R32.reuse, R26, R136 ;  /* 0x0000001a2088723c */ /* 0x040fe60000081088 */
[----:B------:R-:W-:Y:S04]  /*29530*/  LDS R42, [R208+0x43c80] ;  /* 0x043c8000d02a7984 */ /* 0x000fe80000000800 */
[----:B------:R-:W-:Y:S01]  /*29540*/  LDS R41, [R209+0x43880] ;  /* 0x04388000d1297984 */ /* 0x000fe20000000800 */
[C---:B--2---:R-:W-:Y:S03]  /*29550*/  HMMA.1688.F32.TF32 R48, R32.reuse, R218, R184 ;  /* 0x000000da2030723c */ /* 0x044fe600000810b8 */
[----:B------:R-:W-:Y:S04]  /*29560*/  STL.64 [R1+0x230], R56 ;  /* 0x0002303801007387 */ /* 0x000fe80000100a00 */
[----:B------:R-:W-:Y:S04]  /*29570*/  STL.64 [R1+0x238], R58 ;  /* 0x0002383a01007387 */ /* 0x000fe80000100a00 */
[----:B------:R2:W-:Y:S04]  /*29580*/  STL.64 [R1+0x220], R52 ;  /* 0x0002203401007387 */ /* 0x0005e80000100a00 */
[----:B------:R3:W-:Y:S01]  /*29590*/  STL.64 [R1+0x228], R54 ;  /* 0x0002283601007387 */ /* 0x0007e20000100a00 */
[----:B------:R-:W-:Y:S03]  /*295a0*/  HMMA.1688.F32.TF32 R140, R32, R22, R140 ;  /* 0x00000016208c723c */ /* 0x000fe6000008108c */
[----:B------:R-:W5:Y:S04]  /*295b0*/  LDS R43, [R209+0x43c80] ;  /* 0x043c8000d12b7984 */ /* 0x000f680000000800 */
[----:B------:R1:W-:Y:S04]  /*295c0*/  STL.64 [R1+0x210], R48 ;  /* 0x0002103001007387 */ /* 0x0003e80000100a00 */
[----:B------:R1:W-:Y:S04]  /*295d0*/  STL.64 [R1+0x218], R50 ;  /* 0x0002183201007387 */ /* 0x0003e80000100a00 */
[----:B------:R-:W5:Y:S04]  /*295e0*/  LDL.LU R117, [R1+0x132c] ;  /* 0x00132c0001757983 */ /* 0x000f680000300800 */
[----:B------:R-:W5:Y:S04]  /*295f0*/  LDL.LU R118, [R1+0x1328] ;  /* 0x0013280001767983 */ /* 0x000f680000300800 */
[----:B------:R-:W5:Y:S04]  /*29600*/  LDL.LU R119, [R1+0x1324] ;  /* 0x0013240001777983 */ /* 0x000f680000300800 */
[----:B------:R-:W5:Y:S01]  /*29610*/  LDL.LU R108, [R1+0x1320] ;  /* 0x00132000016c7983 */ /* 0x000f620000300800 */
[----:B------:R-:W-:Y:S01]  /*29620*/  IMAD.MOV.U32 R168, RZ, RZ, R112 ;  /* 0x000000ffffa87224 */ /* 0x000fe200078e0070 */
[----:B------:R-:W-:Y:S01]  /*29630*/  MOV R169, R113 ;  /* 0x0000007100a97202 */ /* 0x000fe20000000f00 */
[----:B------:R-:W-:Y:S01]  /*29640*/  IMAD.MOV.U32 R170, RZ, RZ, R114 ;  /* 0x000000ffffaa7224 */ /* 0x000fe200078e0072 */
[----:B------:R-:W5:Y:S01]  /*29650*/  LDL.LU R112, [R1+0x131c] ;  /* 0x00131c0001707983 */ /* 0x000f620000300800 */
[----:B------:R-:W-:-:S03]  /*29660*/  IMAD.MOV.U32 R171, RZ, RZ, R115 ;  /* 0x000000ffffab7224 */ /* 0x000fc600078e0073 */
[----:B------:R-:W5:Y:S04]  /*29670*/  LDL.LU R113, [R1+0x1318] ;  /* 0x0013180001717983 */ /* 0x000f680000300800 */
[----:B------:R-:W5:Y:S04]  /*29680*/  LDL.LU R114, [R1+0x1314] ;  /* 0x0013140001727983 */ /* 0x000f680000300800 */
[----:B------:R-:W5:Y:S04]  /*29690*/  LDL.LU R115, [R1+0x1310] ;  /* 0x0013100001737983 */ /* 0x000f680000300800 */
[----:B------:R-:W5:Y:S04]  /*296a0*/  LDL.LU R172, [R1+0x110] ;  /* 0x0001100001ac7983 */ /* 0x000f680000300800 */
[----:B------:R-:W5:Y:S04]  /*296b0*/  LDL.LU R173, [R1+0x114] ;  /* 0x0001140001ad7983 */ /* 0x000f680000300800 */
[----:B------:R-:W5:Y:S01]  /*296c0*/  LDL.LU R174, [R1+0x118] ;  /* 0x0001180001ae7983 */ /* 0x000f620000300800 */
[----:B--2---:R-:W-:-:S02]  /*296d0*/  IMAD.MOV.U32 R52, RZ, RZ, R109 ;  /* 0x000000ffff347224 */ /* 0x004fc400078e006d */
[----:B------:R-:W-:Y:S02]  /*296e0*/  IMAD.MOV.U32 R53, RZ, RZ, R110 ;  /* 0x000000ffff357224 */ /* 0x000fe400078e006e */
[----:B---3--:R-:W-:Y:S01]  /*296f0*/  IMAD.MOV.U32 R54, RZ, RZ, R111 ;  /* 0x000000ffff367224 */ /* 0x008fe200078e006f */
[----:B------:R-:W-:Y:S01]  /*29700*/  HMMA.1688.F32.TF32 R176, R32, R214, R188 ;  /* 0x000000d620b0723c */ /* 0x000fe200000810bc */
[----:B------:R-:W-:-:S07]  /*29710*/  IMAD.MOV.U32 R55, RZ, RZ, R24 ;  /* 0x000000ffff377224 */ /* 0x000fce00078e0018 */
[C---:B----4-:R-:W-:Y:S08]  /*29720*/  HMMA.1688.F32.TF32 R92, R32.reuse, R30, R92 ;  /* 0x0000001e205c723c */ /* 0x050ff0000008105c */
[C---:B------:R-:W-:Y:S08]  /*29730*/  HMMA.1688.F32.TF32 R144, R32.reuse, R18, R144 ;  /* 0x000000122090723c */ /* 0x040ff00000081090 */
[----:B------:R-:W-:Y:S01]  /*29740*/  HMMA.1688.F32.TF32 R148, R32, R14, R148 ;  /* 0x0000000e2094723c */ /* 0x000fe20000081094 */
[----:B------:R-:W-:-:S02]  /*29750*/  IMAD.MOV.U32 R56, RZ, RZ, R105 ;  /* 0x000000ffff387224 */ /* 0x000fc400078e0069 */
[----:B------:R-:W-:Y:S02]  /*29760*/  IMAD.MOV.U32 R57, RZ, RZ, R106 ;  /* 0x000000ffff397224 */ /* 0x000fe400078e006a */
[----:B------:R-:W-:Y:S02]  /*29770*/  IMAD.MOV.U32 R58, RZ, RZ, R107 ;  /* 0x000000ffff3a7224 */ /* 0x000fe400078e006b */
[----:B------:R-:W-:Y:S01]  /*29780*/  IMAD.MOV.U32 R59, RZ, RZ, R100 ;  /* 0x000000ffff3b7224 */ /* 0x000fe200078e0064 */
[----:B------:R-:W-:Y:S01]  /*29790*/  MOV R181, R98 ;  /* 0x0000006200b57202 */ /* 0x000fe20000000f00 */
[----:B------:R-:W-:Y:S02]  /*297a0*/  IMAD.MOV.U32 R180, RZ, RZ, R97 ;  /* 0x000000ffffb47224 */ /* 0x000fe400078e0061 */
[----:B------:R-:W-:Y:S02]  /*297b0*/  IMAD.MOV.U32 R182, RZ, RZ, R99 ;  /* 0x000000ffffb67224 */ /* 0x000fe400078e0063 */
[----:B------:R-:W-:-:S02]  /*297c0*/  IMAD.MOV.U32 R183, RZ, RZ, R0 ;  /* 0x000000ffffb77224 */ /* 0x000fc400078e0000 */
[----:B------:R-:W-:Y:S02]  /*297d0*/  IMAD.MOV.U32 R157, RZ, RZ, R12 ;  /* 0x000000ffff9d7224 */ /* 0x000fe400078e000c */
[----:B------:R-:W-:Y:S02]  /*297e0*/  IMAD.MOV.U32 R202, RZ, RZ, R3 ;  /* 0x000000ffffca7224 */ /* 0x000fe400078e0003 */
[----:B------:R-:W-:Y:S02]  /*297f0*/  IMAD.MOV.U32 R156, RZ, RZ, R13 ;  /* 0x000000ffff9c7224 */ /* 0x000fe400078e000d */
[----:B------:R-:W-:Y:S02]  /*29800*/  IMAD.MOV.U32 R203, RZ, RZ, R2 ;  /* 0x000000ffffcb7224 */ /* 0x000fe400078e0002 */
[----:B------:R-:W-:Y:S02]  /*29810*/  IMAD.MOV.U32 R164, RZ, RZ, R21 ;  /* 0x000000ffffa47224 */ /* 0x000fe400078e0015 */
[----:B------:R-:W-:Y:S01]  /*29820*/  IMAD.MOV.U32 R165, RZ, RZ, R20 ;  /* 0x000000ffffa57224 */ /* 0x000fe200078e0014 */
[----:B------:R-:W-:Y:S01]  /*29830*/  UIMAD UR9, UR4, -0x40, UR6 ;  /* 0xffffffc0040978a4 */ /* 0x000fe2000f8e0206 */
[----:B------:R-:W-:-:S02]  /*29840*/  IMAD.MOV.U32 R166, RZ, RZ, R17 ;  /* 0x000000ffffa67224 */ /* 0x000fc400078e0011 */
[----:B------:R-:W-:Y:S01]  /*29850*/  IMAD.MOV.U32 R167, RZ, RZ, R16 ;  /* 0x000000ffffa77224 */ /* 0x000fe200078e0010 */
[----:B------:R-:W-:Y:S01]  /*29860*/  UIADD3 UR7, UR7, 0x1, URZ ;  /* 0x0000000107077890 */ /* 0x000fe2000fffe03f */
[----:B------:R-:W-:Y:S01]  /*29870*/  BAR.SYNC.DEFER_BLOCKING 0x0 ;  /* 0x0000000000007b1d */ /* 0x000fe20000010000 */
[----:B-----5:R-:W-:-:S05]  /*29880*/  IMAD.MOV.U32 R175, RZ, RZ, R108 ;  /* 0x000000ffffaf7224 */ /* 0x020fca00078e006c */
[----:B------:R-:W2:Y:S04]  /*29890*/  LDL.LU R108, [R1+0x130c] ;  /* 0x00130c00016c7983 */ /* 0x000ea80000300800 */
        /* <DEDUP_REMOVED lines=17> */
[----:B------:R-:W2:Y:S04]  /*299b0*/  LDL.LU R110, [R1+0x1304] ;  /* 0x00130400016e7983 */ /* 0x000ea80000300800 */
[----:B------:R-:W2:Y:S01]  /*299c0*/  LDL.LU R111, [R1+0x1300] ;  /* 0x00130000016f7983 */ /* 0x000ea20000300800 */
[----:B------:R-:W-:Y:S03]  /*299d0*/  HMMA.1688.F32.TF32 R188, R32, R210, R244 ;  /* 0x000000d220bc723c */ /* 0x000fe600000810f4 */
[----:B------:R-:W4:Y:S05]  /*299e0*/  LDL.LU R24, [R1+0x12fc] ;  /* 0x0012fc0001187983 */ /* 0x000f2a0000300800 */
[----:B-1----:R-:W-:Y:S07]  /*299f0*/  HMMA.1688.F32.TF32 R32, R36, R30, R44 ;  /* 0x0000001e2420723c */ /* 0x002fee000008102c */
[----:B------:R-:W-:-:S02]  /*29a00*/  IMAD.MOV.U32 R44, RZ, RZ, R25 ;  /* 0x000000ffff2c7224 */ /* 0x000fc400078e0019 */
[----:B------:R-:W5:Y:S01]  /*29a10*/  LDL.LU R25, [R1+0x12f8] ;  /* 0x0012f80001197983 */ /* 0x000f620000300800 */
[----:B------:R-:W-:Y:S02]  /*29a20*/  IMAD.MOV.U32 R45, RZ, RZ, R28 ;  /* 0x000000ffff2d7224 */ /* 0x000fe400078e001c */
[----:B------:R-:W-:Y:S01]  /*29a30*/  IMAD.MOV.U32 R46, RZ, RZ, R29 ;  /* 0x000000ffff2e7224 */ /* 0x000fe200078e001d */
[----:B------:R-:W5:Y:S04]  /*29a40*/  LDL.LU R28, [R1+0x12f4] ;  /* 0x0012f400011c7983 */ /* 0x000f680000300800 */
[----:B------:R-:W5:Y:S01]  /*29a50*/  LDL.LU R29, [R1+0x12f0] ;  /* 0x0012f000011d7983 */ /* 0x000f620000300800 */
[----:B------:R-:W-:-:S03]  /*29a60*/  IMAD.MOV.U32 R47, RZ, RZ, R104 ;  /* 0x000000ffff2f7224 */ /* 0x000fc600078e0068 */
[----:B------:R-:W5:Y:S04]  /*29a70*/  LDL.LU R104, [R1+0x12ec] ;  /* 0x0012ec0001687983 */ /* 0x000f680000300800 */
[----:B------:R-:W5:Y:S04]  /*29a80*/  LDL.LU R105, [R1+0x12e8] ;  /* 0x0012e80001697983 */ /* 0x000f680000300800 */
[----:B------:R-:W5:Y:S04]  /*29a90*/  LDL.LU R106, [R1+0x12e4] ;  /* 0x0012e400016a7983 */ /* 0x000f680000300800 */
[----:B------:R-:W5:Y:S01]  /*29aa0*/  LDL.LU R107, [R1+0x12e0] ;  /* 0x0012e000016b7983 */ /* 0x000f620000300800 */
[----:B------:R-:W-:-:S02]  /*29ab0*/  IMAD.MOV.U32 R48, RZ, RZ, R101 ;  /* 0x000000ffff307224 */ /* 0x000fc400078e0065 */
[----:B------:R-:W-:Y:S01]  /*29ac0*/  IMAD.MOV.U32 R49, RZ, RZ, R102 ;  /* 0x000000ffff317224 */ /* 0x000fe200078e0066 */
[----:B------:R-:W5:Y:S01]  /*29ad0*/  LDL.LU R100, [R1+0x12dc] ;  /* 0x0012dc0001647983 */ /* 0x000f620000300800 */
[----:B------:R-:W-:-:S03]  /*29ae0*/  IMAD.MOV.U32 R50, RZ, RZ, R103 ;  /* 0x000000ffff327224 */ /* 0x000fc600078e0067 */
[----:B------:R-:W5:Y:S01]  /*29af0*/  LDL.LU R101, [R1+0x12d8] ;  /* 0x0012d80001657983 */ /* 0x000f620000300800 */
[----:B------:R-:W-:-:S03]  /*29b00*/  IMAD.MOV.U32 R51, RZ, RZ, R96 ;  /* 0x000000ffff337224 */ /* 0x000fc600078e0060 */
        /* <DEDUP_REMOVED lines=10> */
[-C--:B---3--:R-:W-:Y:S08]  /*29bb0*/  HMMA.1688.F32.TF32 R72, R40, R14.reuse, R72 ;  /* 0x0000000e2848723c */ /* 0x088ff00000081048 */
[----:B--2---:R-:W-:Y:S01]  /*29bc0*/  HMMA.1688.F32.TF32 R108, R36, R14, R108 ;  /* 0x0000000e246c723c */ /* 0x004fe2000008106c */
[----:B------:R-:W2:Y:S01]  /*29bd0*/  LDL.LU R15, [R1+0x31c] ;  /* 0x00031c00010f7983 */ /* 0x000ea20000300800 */
[----:B------:R-:W-:-:S02]  /*29be0*/  IMAD.MOV.U32 R2, RZ, RZ, 0x3f ;  /* 0x0000003fff027424 */ /* 0x000fc400078e00ff */
[----:B----4-:R-:W-:Y:S01]  /*29bf0*/  IMAD.MOV.U32 R83, RZ, RZ, R24 ;  /* 0x000000ffff537224 */ /* 0x010fe200078e0018 */
[----:B------:R-:W3:Y:S01]  /*29c00*/  LDL.LU R20, [R1+0x32c] ;  /* 0x00032c0001147983 */ /* 0x000ee20000300800 */
[----:B-----5:R-:W-:-:S03]  /*29c10*/  IMAD.MOV.U32 R80, RZ, RZ, R29 ;  /* 0x000000ffff507224 */ /* 0x020fc600078e001d */
[----:B------:R-:W1:Y:S01]  /*29c20*/  S2R R29, SR_TID.X ;  /* 0x00000000001d7919 */ /* 0x000e620000002100 */
[----:B------:R-:W-:-:S03]  /*29c30*/  IMAD.MOV.U32 R81, RZ, RZ, R28 ;  /* 0x000000ffff517224 */ /* 0x000fc600078e001c */
[----:B------:R-:W4:Y:S01]  /*29c40*/  S2R R28, SR_TID.X ;  /* 0x00000000001c7919 */ /* 0x000f220000002100 */
[----:B------:R-:W-:Y:S01]  /*29c50*/  IMAD.MOV.U32 R82, RZ, RZ, R25 ;  /* 0x000000ffff527224 */ /* 0x000fe200078e0019 */
[----:B------:R-:W-:-:S04]  /*29c60*/  IADD3 R25, R2, c[0x0][0x180], RZ ;  /* 0x0000600002197a10 */ /* 0x000fc80007ffe0ff */
[----:B------:R-:W-:-:S04]  /*29c70*/  SHF.R.S32.HI R2, RZ, 0x1f, R25 ;  /* 0x0000001fff027819 */ /* 0x000fc80000011419 */
[----:B------:R-:W-:Y:S02]  /*29c80*/  LEA.HI R2, R2, R25, RZ, 0x6 ;  /* 0x0000001902027211 */ /* 0x000fe400078f30ff */
[----:B------:R-:W5:Y:S01]  /*29c90*/  S2R R25, SR_TID.X ;  /* 0x0000000000197919 */ /* 0x000f620000002100 */
[----:B------:R-:W-:Y:S01]  /*29ca0*/  HMMA.1688.F32.TF32 R104, R36, R18, R104 ;  /* 0x000000122468723c */ /* 0x000fe20000081068 */
[----:B------:R-:W-:Y:S02]  /*29cb0*/  SHF.R.S32.HI R2, RZ, 0x6, R2 ;  /* 0x00000006ff027819 */ /* 0x000fe40000011402 */
[----:B-1----:R-:W-:-:S05]  /*29cc0*/  SHF.R.U32.HI R21, RZ, 0x6, R29 ;  /* 0x00000006ff157819 */ /* 0x002fca000001161d */
[----:B------:R-:W-:Y:S01]  /*29cd0*/  HMMA.1688.F32.TF32 R80, R40, R18, R80 ;  /* 0x000000122850723c */ /* 0x000fe20000081050 */
[----:B------:R-:W3:Y:S01]  /*29ce0*/  LDL.LU R19, [R1+0x330] ;  /* 0x0003300001137983 */ /* 0x000ee20000300800 */
[----:B------:R-:W-:Y:S02]  /*29cf0*/  SGXT.U32 R21, R21, 0x1 ;  /* 0x000000011515781a */ /* 0x000fe40000000000 */
[----:B----4-:R-:W-:Y:S01]  /*29d00*/  SHF.R.U32.HI R28, RZ, 0x6, R28 ;  /* 0x00000006ff1c7819 */ /* 0x010fe2000001161c */
[----:B------:R-:W4:Y:S01]  /*29d10*/  LDL.LU R17, [R1+0x33c] ;  /* 0x00033c0001117983 */ /* 0x000f220000300800 */
[----:B------:R-:W-:Y:S02]  /*29d20*/  IADD3 R2, R2, -0x2, RZ ;  /* 0xfffffffe02027810 */ /* 0x000fe40007ffe0ff */
[----:B------:R-:W-:Y:S01]  /*29d30*/  ISETP.GE.AND P1, PT, R21, UR9, PT ;  /* 0x0000000915007c0c */ /* 0x000fe2000bf26270 */
[----:B------:R-:W3:Y:S01]  /*29d40*/  LDL.LU R14, [R1+0x340] ;  /* 0x00034000010e7983 */ /* 0x000ee20000300800 */
[----:B------:R-:W-:-:S02]  /*29d50*/  SGXT.U32 R28, R28, 0x1 ;  /* 0x000000011c1c781a */ /* 0x000fc40000000000 */
[----:B------:R-:W-:Y:S02]  /*29d60*/  ISETP.LE.AND P0, PT, R2, UR4, PT ;  /* 0x0000000402007c0c */ /* 0x000fe4000bf03270 */
[----:B------:R-:W-:Y:S02]  /*29d70*/  SEL R2, RZ, 0x4, P1 ;  /* 0x00000004ff027807 */ /* 0x000fe40000800000 */
[----:B------:R-:W-:Y:S02]  /*29d80*/  LOP3.LUT R16, R28, 0x4, RZ, 0xfc, !PT ;  /* 0x000000041c107812 */ /* 0x000fe400078efcff */
[----:B------:R-:W-:Y:S02]  /*29d90*/  SEL R2, R2, RZ, !P0 ;  /* 0x000000ff02027207 */ /* 0x000fe40004000000 */
[----:B------:R-:W-:Y:S01]  /*29da0*/  ISETP.GE.AND P1, PT, R16, UR9, PT ;  /* 0x0000000910007c0c */ /* 0x000fe2000bf26270 */
[----:B------:R-:W-:Y:S01]  /*29db0*/  UISETP.GT.AND UP0, UPT, UR7, 0x1, UPT ;  /* 0x000000010700788c */ /* 0x000fe2000bf04270 */
[----:B-----5:R-:W-:-:S02]  /*29dc0*/  SHF.R.S32.HI R28, RZ, 0x6, R25 ;  /* 0x00000006ff1c7819 */ /* 0x020fc40000011419 */
[----:B------:R-:W-:Y:S02]  /*29dd0*/  ISETP.NE.U32.AND P2, PT, R2, RZ, PT ;  /* 0x000000ff0200720c */ /* 0x000fe40003f45070 */
[----:B------:R-:W-:Y:S02]  /*29de0*/  LOP3.LUT R25, R25, 0x3f, RZ, 0xc0, !PT ;  /* 0x0000003f19197812 */ /* 0x000fe400078ec0ff */
[----:B------:R-:W-:Y:S01]  /*29df0*/  SEL R2, RZ, 0x4, P1 ;  /* 0x00000004ff027807 */ /* 0x000fe20000800000 */
[----:B------:R-:W-:Y:S01]  /*29e00*/  USEL UR7, UR7, URZ, !UP0 ;  /* 0x0000003f07077287 */ /* 0x000fe2000c000000 */
[----:B------:R-:W-:Y:S01]  /*29e10*/  SGXT R28, R28, 0x1 ;  /* 0x000000011c1c781a */ /* 0x000fe20000000200 */
[----:B------:R-:W-:Y:S01]  /*29e20*/  IMAD.SHL.U32 R16, R25, 0x4, RZ ;  /* 0x0000000419107824 */ /* 0x000fe200078e00ff */
[----:B------:R-:W-:Y:S02]  /*29e30*/  SEL R2, R2, RZ, !P0 ;  /* 0x000000ff02027207 */ /* 0x000fe40004000000 */
[----:B------:R-:W-:-:S02]  /*29e40*/  IADD3 R12, P3, R12, UR12, RZ ;  /* 0x0000000c0c0c7c10 */ /* 0x000fc4000ff7e0ff */
[----:B------:R-:W-:Y:S02]  /*29e50*/  ISETP.NE.U32.AND P1, PT, R2, RZ, PT ;  /* 0x000000ff0200720c */ /* 0x000fe40003f25070 */
[----:B------:R-:W-:Y:S02]  /*29e60*/  IADD3 R3, P4, R3, UR12, RZ ;  /* 0x0000000c03037c10 */ /* 0x000fe4000ff9e0ff */
[----:B------:R-:W-:Y:S02]  /*29e70*/  LOP3.LUT R16, R16, 0x120, R28, 0x78, !PT ;  /* 0x0000012010107812 */ /* 0x000fe400078e781c */
[----:B------:R-:W-:Y:S02]  /*29e80*/  MOV R2, UR7 ;  /* 0x0000000700027c02 */ /* 0x000fe40008000f00 */
[----:B------:R-:W-:Y:S01]  /*29e90*/  IADD3.X R13, R13, UR8, RZ, P3, !PT ;  /* 0x000000080d0d7c10 */ /* 0x000fe20009ffe4ff */
[----:B------:R-:W-:Y:S02]  /*29ea0*/  STL [R1+0x310], R12 ;  /* 0x0003100c01007387 */ /* 0x000fe40000100800 */
[----:B------:R-:W-:-:S02]  /*29eb0*/  IMAD R2, R2, 0x4000, R16 ;  /* 0x0000400002027824 */ /* 0x000fc400078e0210 */
[----:B------:R-:W-:Y:S04]  /*29ec0*/  STL [R1+0x320], R3 ;  /* 0x0003200301007387 */ /* 0x000fe80000100800 */
[----:B------:R1:W-:Y:S01]  /*29ed0*/  STL [R1+0x30c], R13 ;  /* 0x00030c0d01007387 */ /* 0x0003e20000100800 */
[-C--:B------:R-:W-:Y:S03]  /*29ee0*/  HMMA.1688.F32.TF32 R100, R36, R22.reuse, R100 ;  /* 0x000000162464723c */ /* 0x080fe60000081064 */
[----:B------:R-:W-:Y:S01]  /*29ef0*/  @!PT LDS RZ, [RZ] ;  /* 0x00000000fffff984 */ /* 0x000fe20000000800 */
[----:B------:R-:W-:Y:S01]  /*29f00*/  @!PT LDS RZ, [RZ] ;  /* 0x00000000fffff984 */ /* 0x000fe20000000800 */
[----:B------:R-:W-:Y:S01]  /*29f10*/  @!PT LDS RZ, [RZ] ;  /* 0x00000000fffff984 */ /* 0x000fe20000000800 */
[----:B------:R1:W-:Y:S05]  /*29f20*/  LDGSTS.E [R2+0x40000], [R12.64], P2 ;  /* 0x400000000c027fae */ /* 0x0003ea000912184a */
[----:B------:R-:W-:Y:S01]  /*29f30*/  HMMA.1688.F32.TF32 R88, R40, R22, R88 ;  /* 0x000000162858723c */ /* 0x000fe20000081058 */
[----:B--2---:R-:W-:-:S05]  /*29f40*/  IADD3.X R15, R15, UR8, RZ, P4, !PT ;  /* 0x000000080f0f7c10 */ /* 0x004fca000a7fe4ff */
[----:B------:R2:W-:Y:S01]  /*29f50*/  STL [R1+0x31c], R15 ;  /* 0x00031c0f01007387 */ /* 0x0005e20000100800 */
[----:B-1----:R-:W-:-:S03]  /*29f60*/  IMAD.MOV.U32 R13, RZ, RZ, R15 ;  /* 0x000000ffff0d7224 */ /* 0x002fc600078e000f */
[----:B------:R-:W5:Y:S04]  /*29f70*/  LDL.LU R18, [R1+0x350] ;  /* 0x0003500001127983 */ /* 0x000f680000300800 */
[----:B--2---:R-:W2:Y:S04]  /*29f80*/  LDL.LU R15, [R1+0x360] ;  /* 0x00036000010f7983 */ /* 0x004ea80000300800 */
[----:B------:R-:W2:Y:S04]  /*29f90*/  LDL.LU R22, [R1+0x34c] ;  /* 0x00034c0001167983 */ /* 0x000ea80000300800 */
[----:B------:R-:W2:Y:S04]  /*29fa0*/  LDL.LU R16, [R1+0x35c] ;  /* 0x00035c0001107983 */ /* 0x000ea80000300800 */
[----:B------:R-:W1:Y:S01]  /*29fb0*/  S2R R28, SR_TID.X ;  /* 0x00000000001c7919 */ /* 0x000e620000002100 */
[----:B------:R-:W-:-:S05]  /*29fc0*/  IMAD.MOV.U32 R12, RZ, RZ, R3 ;  /* 0x000000ffff0c7224 */ /* 0x000fca00078e0003 */
[----:B------:R1:W-:Y:S02]  /*29fd0*/  LDGSTS.E [R2+0x40400], [R12.64], P1 ;  /* 0x404000000c027fae */ /* 0x0003e4000892184a */
[--C-:B-1----:R-:W-:Y:S02]  /*29fe0*/  SHF.R.U32.HI R25, RZ, 0x6, R28.reuse ;  /* 0x00000006ff197819 */ /* 0x102fe4000001161c */
[----:B------:R-:W-:Y:S02]  /*29ff0*/  SHF.R.U32.HI R28, RZ, 0x6, R28 ;  /* 0x00000006ff1c7819 */ /* 0x000fe4000001161c */
[----:B------:R-:W-:Y:S02]  /*2a000*/  SGXT.U32 R25, R25, 0x1 ;  /* 0x000000011919781a */ /* 0x000fe40000000000 */
[----:B------:R-:W-:Y:S02]  /*2a010*/  SGXT.U32 R28, R28, 0x1 ;  /* 0x000000011c1c781a */ /* 0x000fe40000000000 */
[----:B------:R-:W-:-:S02]  /*2a020*/  LOP3.LUT R3, R25, 0x8, RZ, 0xfc, !PT ;  /* 0x0000000819037812 */ /* 0x000fc400078efcff */
[----:B------:R-:W-:Y:S02]  /*2a030*/  LOP3.LUT R23, R28, 0xc, RZ, 0xfc, !PT ;  /* 0x0000000c1c177812 */ /* 0x000fe400078efcff */
[----:B------:R-:W1:Y:S01]  /*2a040*/  S2R R28, SR_TID.X ;  /* 0x00000000001c7919 */ /* 0x000e620000002100 */
[----:B------:R-:W-:-:S04]  /*2a050*/  ISETP.GE.AND P1, PT, R3, UR9, PT ;  /* 0x0000000903007c0c */ /* 0x000fc8000bf26270 */
[----:B------:R-:W-:Y:S02]  /*2a060*/  SEL R3, RZ, 0x4, P1 ;  /* 0x00000004ff037807 */ /* 0x000fe40000800000 */
[----:B------:R-:W-:Y:S02]  /*2a070*/  ISETP.GE.AND P1, PT, R23, UR9, PT ;  /* 0x0000000917007c0c */ /* 0x000fe4000bf26270 */
[----:B------:R-:W-:Y:S02]  /*2a080*/  SEL R3, R3, RZ, !P0 ;  /* 0x000000ff03037207 */ /* 0x000fe40004000000 */
[----:B---3--:R-:W-:Y:S02]  /*2a090*/  IADD3 R19, P3, R19, UR12, RZ ;  /* 0x0000000c13137c10 */ /* 0x008fe4000ff7e0ff */
[----:B------:R-:W-:Y:S02]  /*2a0a0*/  ISETP.NE.U32.AND P2, PT, R3, RZ, PT ;  /* 0x000000ff0300720c */ /* 0x000fe40003f45070 */
[----:B------:R-:W-:-:S02]  /*2a0b0*/  SEL R3, RZ, 0x4, P1 ;  /* 0x00000004ff037807 */ /* 0x000fc40000800000 */
[----:B------:R-:W-:Y:S02]  /*2a0c0*/  IADD3.X R20, R20, UR8, RZ, P3, !PT ;  /* 0x0000000814147c10 */ /* 0x000fe40009ffe4ff */
[----:B------:R-:W-:Y:S02]  /*2a0d0*/  SEL R3, R3, RZ, !P0 ;  /* 0x000000ff03037207 */ /* 0x000fe40004000000 */
[----:B------:R-:W-:Y:S02]  /*2a0e0*/  IADD3 R14, P4, R14, UR12, RZ ;  /* 0x0000000c0e0e7c10 */ /* 0x000fe4000ff9e0ff */
[----:B------:R-:W-:Y:S01]  /*2a0f0*/  ISETP.NE.U32.AND P1, PT, R3, RZ, PT ;  /* 0x000000ff0300720c */ /* 0x000fe20003f25070 */
[----:B------:R-:W-:Y:S01]  /*2a100*/  IMAD.MOV.U32 R12, RZ, RZ, R19 ;  /* 0x000000ffff0c7224 */ /* 0x000fe200078e0013 */
[----:B-1----:R-:W-:Y:S01]  /*2a110*/  SHF.R.U32.HI R25, RZ, 0x6, R28 ;  /* 0x00000006ff197819 */ /* 0x002fe2000001161c */
[----:B------:R-:W-:Y:S01]  /*2a120*/  IMAD.MOV.U32 R13, RZ, RZ, R20 ;  /* 0x000000ffff0d7224 */ /* 0x000fe200078e0014 */
[----:B----4-:R-:W-:Y:S01]  /*2a130*/  IADD3.X R17, R17, UR8, RZ, P4, !PT ;  /* 0x0000000811117c10 */ /* 0x010fe2000a7fe4ff */
[----:B------:R1:W-:Y:S01]  /*2a140*/  STL [R1+0x330], R19 ;  /* 0x0003301301007387 */ /* 0x0003e20000100800 */
[----:B------:R-:W-:-:S02]  /*2a150*/  SHF.R.U32.HI R28, RZ, 0x6, R28 ;  /* 0x00000006ff1c7819 */ /* 0x000fc4000001161c */
[----:B------:R-:W-:Y:S01]  /*2a160*/  SGXT.U32 R25, R25, 0x1 ;  /* 0x000000011919781a */ /* 0x000fe20000000000 */
[----:B------:R-:W-:Y:S01]  /*2a170*/  STL [R1+0x32c], R20 ;  /* 0x00032c1401007387 */ /* 0x000fe20000100800 */
[----:B------:R-:W-:-:S03]  /*2a180*/  SGXT.U32 R28, R28, 0x1 ;  /* 0x000000011c1c781a */ /* 0x000fc60000000000 */
[----:B------:R-:W-:Y:S04]  /*2a190*/  STL [R1+0x340], R14 ;  /* 0x0003400e01007387 */ /* 0x000fe80000100800 */
[----:B------:R3:W-:Y:S04]  /*2a1a0*/  STL [R1+0x33c], R17 ;  /* 0x00033c1101007387 */ /* 0x0007e80000100800 */
[----:B------:R4:W-:Y:S04]  /*2a1b0*/  LDGSTS.E [R2+0x40800], [R12.64], P2 ;  /* 0x408000000c027fae */ /* 0x0009e8000912184a */
[----:B-1----:R-:W2:Y:S01]  /*2a1c0*/  LDL.LU R19, [R1+0x370] ;  /* 0x0003700001137983 */ /* 0x002ea20000300800 */
[----:B------:R-:W-:Y:S01]  /*2a1d0*/  LOP3.LUT R23, R28, 0x14, RZ, 0xfc, !PT ;  /* 0x000000141c177812 */ /* 0x000fe200078efcff */
[----:B----4-:R-:W-:-:S02]  /*2a1e0*/  IMAD.MOV.U32 R12, RZ, RZ, R14 ;  /* 0x000000ffff0c7224 */ /* 0x010fc400078e000e */
[----:B------:R-:W-:Y:S01]  /*2a1f0*/  IMAD.MOV.U32 R13, RZ, RZ, R17 ;  /* 0x000000ffff0d7224 */ /* 0x000fe200078e0011 */
[----:B---3--:R-:W-:Y:S01]  /*2a200*/  LOP3.LUT R17, R25, 0x10, RZ, 0xfc, !PT ;  /* 0x0000001019117812 */ /* 0x008fe200078efcff */
[----:B------:R-:W3:Y:S04]  /*2a210*/  LDL.LU R14, [R1+0x380] ;  /* 0x00038000010e7983 */ /* 0x000ee80000300800 */
[----:B------:R-:W3:Y:S04]  /*2a220*/  LDL.LU R20, [R1+0x36c] ;  /* 0x00036c0001147983 */ /* 0x000ee80000300800 */
[----:B------:R1:W-:Y:S01]  /*2a230*/  LDGSTS.E [R2+0x40c00], [R12.64], P1 ;  /* 0x40c000000c027fae */ /* 0x0003e2000892184a */
[----:B------:R-:W-:-:S03]  /*2a240*/  ISETP.GE.AND P1, PT, R17, UR9, PT ;  /* 0x0000000911007c0c */ /* 0x000fc6000bf26270 */
[----:B------:R-:W1:Y:S04]  /*2a250*/  S2R R28, SR_TID.X ;  /* 0x00000000001c7919 */ /* 0x000e680000002100 */
[----:B------:R-:W3:Y:S01]  /*2a260*/  LDL.LU R17, [R1+0x37c] ;  /* 0x00037c0001117983 */ /* 0x000ee20000300800 */
[----:B------:R-:W-:Y:S02]  /*2a270*/  SEL R3, RZ, 0x4, P1 ;  /* 0x00000004ff037807 */ /* 0x000fe40000800000 */
[----:B------:R-:W-:Y:S02]  /*2a280*/  ISETP.GE.AND P1, PT, R23, UR9, PT ;  /* 0x0000000917007c0c */ /* 0x000fe4000bf26270 */
[----:B------:R-:W-:-:S04]  /*2a290*/  SEL R3, R3, RZ, !P0 ;  /* 0x000000ff03037207 */ /* 0x000fc80004000000 */
[----:B------:R-:W-:Y:S02]  /*2a2a0*/  ISETP.NE.U32.AND P2, PT, R3, RZ, PT ;  /* 0x000000ff0300720c */ /* 0x000fe40003f45070 */
[----:B------:R-:W-:-:S04]  /*2a2b0*/  SEL R3, RZ, 0x4, P1 ;  /* 0x00000004ff037807 */ /* 0x000fc80000800000 */
[----:B------:R-:W-:-:S04]  /*2a2c0*/  SEL R3, R3, RZ, !P0 ;  /* 0x000000ff03037207 */ /* 0x000fc80004000000 */
[----:B------:R-:W-:Y:S02]  /*2a2d0*/  ISETP.NE.U32.AND P1, PT, R3, RZ, PT ;  /* 0x000000ff0300720c */ /* 0x000fe40003f25070 */
[----:B-1----:R-:W-:-:S04]  /*2a2e0*/  SHF.R.U32.HI R25, RZ, 0x6, R28 ;  /* 0x00000006ff197819 */ /* 0x002fc8000001161c */
[----:B------:R-:W-:Y:S02]  /*2a2f0*/  SGXT.U32 R25, R25, 0x1 ;  /* 0x000000011919781a */ /* 0x000fe40000000000 */
[----:B-----5:R-:W-:Y:S02]  /*2a300*/  IADD3 R18, P3, R18, UR12, RZ ;  /* 0x0000000c12127c10 */ /* 0x020fe4000ff7e0ff */
[----:B--2---:R-:W-:Y:S02]  /*2a310*/  IADD3 R15, P4, R15, UR12, RZ ;  /* 0x0000000c0f0f7c10 */ /* 0x004fe4000ff9e0ff */
[----:B------:R-:W-:Y:S01]  /*2a320*/  IADD3.X R22, R22, UR8, RZ, P3, !PT ;  /* 0x0000000816167c10 */ /* 0x000fe20009ffe4ff */
[----:B------:R-:W-:Y:S01]  /*2a330*/  IMAD.MOV.U32 R12, RZ, RZ, R18 ;  /* 0x000000ffff0c7224 */ /* 0x000fe200078e0012 */
[----:B------:R1:W-:Y:S01]  /*2a340*/  STL [R1+0x350], R18 ;  /* 0x0003501201007387 */ /* 0x0003e20000100800 */
[----:B------:R-:W-:Y:S02]  /*2a350*/  IADD3.X R16, R16, UR8, RZ, P4, !PT ;  /* 0x0000000810107c10 */ /* 0x000fe4000a7fe4ff */
[----:B------:R-:W-:Y:S01]  /*2a360*/  IMAD.MOV.U32 R13, RZ, RZ, R22 ;  /* 0x000000ffff0d7224 */ /* 0x000fe200078e0016 */
[----:B------:R-:W-:Y:S04]  /*2a370*/  STL [R1+0x34c], R22 ;  /* 0x00034c1601007387 */ /* 0x000fe80000100800 */
[----:B------:R-:W-:Y:S04]  /*2a380*/  STL [R1+0x360], R15 ;  /* 0x0003600f01007387 */ /* 0x000fe80000100800 */
[----:B------:R2:W-:Y:S04]  /*2a390*/  STL [R1+0x35c], R16 ;  /* 0x00035c1001007387 */ /* 0x0005e80000100800 */
[----:B------:R5:W-:Y:S04]  /*2a3a0*/  LDGSTS.E [R2+0x41000], [R12.64], P2 ;  /* 0x410000000c027fae */ /* 0x000be8000912184a */
[----:B-1----:R-:W4:Y:S01]  /*2a3b0*/  LDL.LU R18, [R1+0x390] ;  /* 0x0003900001127983 */ /* 0x002f220000300800 */
[----:B-----5:R-:W-:-:S02]  /*2a3c0*/  IMAD.MOV.U32 R12, RZ, RZ, R15 ;  /* 0x000000ffff0c7224 */ /* 0x020fc400078e000f */
[----:B------:R-:W-:Y:S01]  /*2a3d0*/  IMAD.MOV.U32 R13, RZ, RZ, R16 ;  /* 0x000000ffff0d7224 */ /* 0x000fe200078e0010 */
[----:B--2---:R-:W-:Y:S01]  /*2a3e0*/  LOP3.LUT R16, R25, 0x18, RZ, 0xfc, !PT ;  /* 0x0000001819107812 */ /* 0x004fe200078efcff */
[----:B------:R-:W2:Y:S04]  /*2a3f0*/  LDL.LU R15, [R1+0x3a0] ;  /* 0x0003a000010f7983 */ /* 0x000ea80000300800 */
[----:B------:R-:W5:Y:S04]  /*2a400*/  LDL.LU R22, [R1+0x38c] ;  /* 0x00038c0001167983 */ /* 0x000f680000300800 */
[----:B------:R1:W-:Y:S01]  /*2a410*/  LDGSTS.E [R2+0x41400], [R12.64], P1 ;  /* 0x414000000c027fae */ /* 0x0003e2000892184a */
[----:B------:R-:W-:-:S03]  /*2a420*/  ISETP.GE.AND P1, PT, R16, UR9, PT ;  /* 0x0000000910007c0c */ /* 0x000fc6000bf26270 */
[----:B------:R-:W5:Y:S01]  /*2a430*/  LDL.LU R16, [R1+0x39c] ;  /* 0x00039c0001107983 */ /* 0x000f620000300800 */
[----:B------:R-:W-:-:S04]  /*2a440*/  SHF.R.U32.HI R28, RZ, 0x6, R28 ;  /* 0x00000006ff1c7819 */ /* 0x000fc8000001161c */
[----:B------:R-:W-:-:S04]  /*2a450*/  SGXT.U32 R28, R28, 0x1 ;  /* 0x000000011c1c781a */ /* 0x000fc80000000000 */
[----:B------:R-:W-:Y:S02]  /*2a460*/  LOP3.LUT R23, R28, 0x1c, RZ, 0xfc, !PT ;  /* 0x0000001c1c177812 */ /* 0x000fe400078efcff */
[----:B------:R-:W1:Y:S01]  /*2a470*/  S2R R28, SR_TID.X ;  /* 0x00000000001c7919 */ /* 0x000e620000002100 */
[----:B------:R-:W-:Y:S02]  /*2a480*/  SEL R3, RZ, 0x4, P1 ;  /* 0x00000004ff037807 */ /* 0x000fe40000800000 */
[----:B------:R-:W-:Y:S02]  /*2a490*/  ISETP.GE.AND P1, PT, R23, UR9, PT ;  /* 0x0000000917007c0c */ /* 0x000fe4000bf26270 */
[----:B------:R-:W-:-:S04]  /*2a4a0*/  SEL R3, R3, RZ, !P0 ;  /* 0x000000ff03037207 */ /* 0x000fc80004000000 */
[----:B------:R-:W-:Y:S02]  /*2a4b0*/  ISETP.NE.U32.AND P2, PT, R3, RZ, PT ;  /* 0x000000ff0300720c */ /* 0x000fe40003f45070 */
[----:B------:R-:W-:-:S04]  /*2a4c0*/  SEL R3, RZ, 0x4, P1 ;  /* 0x00000004ff037807 */ /* 0x000fc80000800000 */
[----:B------:R-:W-:-:S04]  /*2a4d0*/  SEL R3, R3, RZ, !P0 ;  /* 0x000000ff03037207 */ /* 0x000fc80004000000 */
[----:B------:R-:W-:Y:S02]  /*2a4e0*/  ISETP.NE.U32.AND P1, PT, R3, RZ, PT ;  /* 0x000000ff0300720c */ /* 0x000fe40003f25070 */
[----:B-1----:R-:W-:Y:S02]  /*2a4f0*/  SHF.R.U32.HI R25, RZ, 0x6, R28 ;  /* 0x00000006ff197819 */ /* 0x002fe4000001161c */
[----:B------:R-:W-:Y:S02]  /*2a500*/  IADD3 R19, P3, R19, UR12, RZ ;  /* 0x0000000c13137c10 */ /* 0x000fe4000ff7e0ff */
[----:B------:R-:W-:-:S03]  /*2a510*/  SGXT.U32 R25, R25, 0x1 ;  /* 0x000000011919781a */ /* 0x000fc60000000000 */
[----:B------:R1:W-:Y:S01]  /*2a520*/  STL [R1+0x370], R19 ;  /* 0x0003701301007387 */ /* 0x0003e20000100800 */
[----:B------:R-:W-:Y:S01]  /*2a530*/  IMAD.MOV.U32 R12, RZ, RZ, R19 ;  /* 0x000000ffff0c7224 */ /* 0x000fe200078e0013 */
[----:B---3--:R-:W-:Y:S02]  /*2a540*/  IADD3 R14, P4, R14, UR12, RZ ;  /* 0x0000000c0e0e7c10 */ /* 0x008fe4000ff9e0ff */
[----:B------:R-:W-:Y:S02]  /*2a550*/  IADD3.X R20, R20, UR8, RZ, P3, !PT ;  /* 0x0000000814147c10 */ /* 0x000fe40009ffe4ff */
[----:B------:R-:W-:-:S03]  /*2a560*/  SHF.R.U32.HI R28, RZ, 0x6, R28 ;  /* 0x00000006ff1c7819 */ /* 0x000fc6000001161c */
[----:B------:R-:W-:Y:S01]  /*2a570*/  IMAD.MOV.U32 R13, RZ, RZ, R20 ;  /* 0x000000ffff0d7224 */ /* 0x000fe200078e0014 */
[----:B------:R-:W-:Y:S01]  /*2a580*/  STL [R1+0x36c], R20 ;  /* 0x00036c1401007387 */ /* 0x000fe20000100800 */
[----:B------:R-:W-:-:S03]  /*2a590*/  IADD3.X R17, R17, UR8, RZ, P4, !PT ;  /* 0x0000000811117c10 */ /* 0x000fc6000a7fe4ff */
[----:B------:R3:W-:Y:S04]  /*2a5a0*/  STL [R1+0x380], R14 ;  /* 0x0003800e01007387 */ /* 0x0007e80000100800 */
[----:B------:R3:W-:Y:S01]  /*2a5b0*/  STL [R1+0x37c], R17 ;  /* 0x00037c1101007387 */ /* 0x0007e20000100800 */
[----:B------:R-:W-:-:S03]  /*2a5c0*/  SGXT.U32 R28, R28, 0x1 ;  /* 0x000000011c1c781a */ /* 0x000fc60000000000 */
[----:B-1----:R-:W5:Y:S04]  /*2a5d0*/  LDL.LU R19, [R1+0x3b0] ;  /* 0x0003b00001137983 */ /* 0x002f680000300800 */
[----:B------:R1:W-:Y:S01]  /*2a5e0*/  LDGSTS.E [R2+0x41800], [R12.64], P2 ;  /* 0x418000000c027fae */ /* 0x0003e2000912184a */
[----:B------:R-:W-:-:S03]  /*2a5f0*/  LOP3.LUT R23, R28, 0x24, RZ, 0xfc, !PT ;  /* 0x000000241c177812 */ /* 0x000fc600078efcff */
[----:B------:R-:W3:Y:S01]  /*2a600*/  S2R R28, SR_TID.X ;  /* 0x00000000001c7919 */ /* 0x000ee20000002100 */
[----:B-1----:R-:W-:Y:S02]  /*2a610*/  IMAD.MOV.U32 R12, RZ, RZ, R14 ;  /* 0x000000ffff0c7224 */ /* 0x002fe400078e000e */
[----:B------:R-:W-:Y:S01]  /*2a620*/  IMAD.MOV.U32 R13, RZ, RZ, R17 ;  /* 0x000000ffff0d7224 */ /* 0x000fe200078e0011 */
[----:B---3--:R-:W3:Y:S01]  /*2a630*/  LDL.LU R14, [R1+0x3c0] ;  /* 0x0003c000010e7983 */ /* 0x008ee20000300800 */
[----:B------:R-:W-:-:S03]  /*2a640*/  LOP3.LUT R17, R25, 0x20, RZ, 0xfc, !PT ;  /* 0x0000002019117812 */ /* 0x000fc600078efcff */
[----:B------:R-:W3:Y:S04]  /*2a650*/  LDL.LU R20, [R1+0x3ac] ;  /* 0x0003ac0001147983 */ /* 0x000ee80000300800 */
[----:B------:R1:W-:Y:S01]  /*2a660*/  LDGSTS.E [R2+0x41c00], [R12.64], P1 ;  /* 0x41c000000c027fae */ /* 0x0003e2000892184a */
[----:B------:R-:W-:-:S03]  /*2a670*/  ISETP.GE.AND P1, PT, R17, UR9, PT ;  /* 0x0000000911007c0c */ /* 0x000fc6000bf26270 */
[----:B------:R-:W3:Y:S01]  /*2a680*/  LDL.LU R17, [R1+0x3bc] ;  /* 0x0003bc0001117983 */ /* 0x000ee20000300800 */
[----:B------:R-:W-:Y:S02]  /*2a690*/  SEL R3, RZ, 0x4, P1 ;  /* 0x00000004ff037807 */ /* 0x000fe40000800000 */
[----:B------:R-:W-:Y:S02]  /*2a6a0*/  ISETP.GE.AND P1, PT, R23, UR9, PT ;  /* 0x0000000917007c0c */ /* 0x000fe4000bf26270 */
[----:B------:R-:W-:-:S04]  /*2a6b0*/  SEL R3, R3, RZ, !P0 ;  /* 0x000000ff03037207 */ /* 0x000fc80004000000 */
[----:B------:R-:W-:Y:S02]  /*2a6c0*/  ISETP.NE.U32.AND P2, PT, R3, RZ, PT ;  /* 0x000000ff0300720c */ /* 0x000fe40003f45070 */
[----:B------:R-:W-:-:S04]  /*2a6d0*/  SEL R3, RZ, 0x4, P1 ;  /* 0x00000004ff037807 */ /* 0x000fc80000800000 */
[----:B------:R-:W-:Y:S02]  /*2a6e0*/  SEL R3, R3, RZ, !P0 ;  /* 0x000000ff03037207 */ /* 0x000fe40004000000 */
[----:B------:R-:W-:Y:S02]  /*2a6f0*/  SHF.R.U32.HI R25, RZ, 0x6, R28 ;  /* 0x00000006ff197819 */ /* 0x000fe4000001161c */
[----:B------:R-:W-:Y:S02]  /*2a700*/  ISETP.NE.U32.AND P1, PT, R3, RZ, PT ;  /* 0x000000ff0300720c */ /* 0x000fe40003f25070 */
[----:B------:R-:W-:Y:S02]  /*2a710*/  SGXT.U32 R25, R25, 0x1 ;  /* 0x000000011919781a */ /* 0x000fe40000000000 */
[----:B----4-:R-:W-:-:S05]  /*2a720*/  IADD3 R18, P3, R18, UR12, RZ ;  /* 0x0000000c12127c10 */ /* 0x010fca000ff7e0ff */
[----:B------:R4:W-:Y:S01]  /*2a730*/  STL [R1+0x390], R18 ;  /* 0x0003901201007387 */ /* 0x0009e20000100800 */
[----:B-1----:R-:W-:Y:S01]  /*2a740*/  IMAD.MOV.U32 R12, RZ, RZ, R18 ;  /* 0x000000ffff0c7224 */ /* 0x002fe200078e0012 */
[----:B--2---:R-:W-:Y:S02]  /*2a750*/  IADD3 R15, P4, R15, UR12, RZ ;  /* 0x0000000c0f0f7c10 */ /* 0x004fe4000ff9e0ff */
[----:B-----5:R-:W-:-:S05]  /*2a760*/  IADD3.X R22, R22, UR8, RZ, P3, !PT ;  /* 0x0000000816167c10 */ /* 0x020fca0009ffe4ff */
[----:B------:R-:W-:Y:S01]  /*2a770*/  IMAD.MOV.U32 R13, RZ, RZ, R22 ;  /* 0x000000ffff0d7224 */ /* 0x000fe200078e0016 */
[----:B------:R-:W-:Y:S01]  /*2a780*/  IADD3.X R16, R16, UR8, RZ, P4, !PT ;  /* 0x0000000810107c10 */ /* 0x000fe2000a7fe4ff */
[----:B------:R-:W-:Y:S04]  /*2a790*/  STL [R1+0x38c], R22 ;  /* 0x00038c1601007387 */ /* 0x000fe80000100800 */
[----:B------:R1:W-:Y:S04]  /*2a7a0*/  STL [R1+0x3a0], R15 ;  /* 0x0003a00f01007387 */ /* 0x0003e80000100800 */
[----:B------:R2:W-:Y:S04]  /*2a7b0*/  STL [R1+0x39c], R16 ;  /* 0x00039c1001007387 */ /* 0x0005e80000100800 */
[----:B----4-:R-:W4:Y:S04]  /*2a7c0*/  LDL.LU R18, [R1+0x3d0] ;  /* 0x0003d00001127983 */ /* 0x010f280000300800 */
[----:B------:R5:W-:Y:S02]  /*2a7d0*/  LDGSTS.E [R2+0x42000], [R12.64], P2 ;  /* 0x420000000c027fae */ /* 0x000be4000912184a */
[----:B-----5:R-:W-:-:S02]  /*2a7e0*/  IMAD.MOV.U32 R12, RZ, RZ, R15 ;  /* 0x000000ffff0c7224 */ /* 0x020fc400078e000f */
[----:B------:R-:W-:Y:S01]  /*2a7f0*/  IMAD.MOV.U32 R13, RZ, RZ, R16 ;  /* 0x000000ffff0d7224 */ /* 0x000fe200078e0010 */
[----:B-1----:R-:W5:Y:S01]  /*2a800*/  LDL.LU R15, [R1+0x3e0] ;  /* 0x0003e000010f7983 */ /* 0x002f620000300800 */
[----:B--2---:R-:W-:-:S03]  /*2a810*/  LOP3.LUT R16, R25, 0x28, RZ, 0xfc, !PT ;  /* 0x0000002819107812 */ /* 0x004fc600078efcff */
[----:B------:R-:W2:Y:S04]  /*2a820*/  LDL.LU R22, [R1+0x3cc] ;  /* 0x0003cc0001167983 */ /* 0x000ea80000300800 */
[----:B------:R1:W-:Y:S01]  /*2a830*/  LDGSTS.E [R2+0x42400], [R12.64], P1 ;  /* 0x424000000c027fae */ /* 0x0003e2000892184a */
[----:B------:R-:W-:-:S03]  /*2a840*/  ISETP.GE.AND P1, PT, R16, UR9, PT ;  /* 0x0000000910007c0c */ /* 0x000fc6000bf26270 */
[----:B------:R-:W2:Y:S01]  /*2a850*/  LDL.LU R16, [R1+0x3dc] ;  /* 0x0003dc0001107983 */ /* 0x000ea20000300800 */
        /* <DEDUP_REMOVED lines=11> */
[----:B------:R-:W-:Y:S02]  /*2a910*/  IADD3 R19, P3, R19, UR12, RZ ;  /* 0x0000000c13137c10 */ /* 0x000fe4000ff7e0ff */
[----:B-1----:R-:W-:-:S03]  /*2a920*/  SHF.R.U32.HI R25, RZ, 0x6, R28 ;  /* 0x00000006ff197819 */ /* 0x002fc6000001161c */
[----:B------:R-:W-:Y:S01]  /*2a930*/  IMAD.MOV.U32 R12, RZ, RZ, R19 ;  /* 0x000000ffff0c7224 */ /* 0x000fe200078e0013 */
[----:B------:R-:W-:Y:S01]  /*2a940*/  STL [R1+0x3b0], R19 ;  /* 0x0003b01301007387 */ /* 0x000fe20000100800 */
[----:B------:R-:W-:Y:S02]  /*2a950*/  SGXT.U32 R25, R25, 0x1 ;  /* 0x000000011919781a */ /* 0x000fe40000000000 */
[----:B------:R-:W-:Y:S02]  /*2a960*/  SHF.R.U32.HI R28, RZ, 0x6, R28 ;  /* 0x00000006ff1c7819 */ /* 0x000fe4000001161c */
[----:B---3--:R-:W-:Y:S02]  /*2a970*/  IADD3 R14, P4, R14, UR12, RZ ;  /* 0x0000000c0e0e7c10 */ /* 0x008fe4000ff9e0ff */
[----:B------:R-:W-:-:S04]  /*2a980*/  IADD3.X R20, R20, UR8, RZ, P3, !PT ;  /* 0x0000000814147c10 */ /* 0x000fc80009ffe4ff */
[----:B------:R-:W-:Y:S01]  /*2a990*/  MOV R13, R20 ;  /* 0x00000014000d7202 */ /* 0x000fe20000000f00 */
[----:B------:R-:W-:Y:S01]  /*2a9a0*/  STL [R1+0x3ac], R20 ;  /* 0x0003ac1401007387 */ /* 0x000fe20000100800 */
[----:B------:R-:W-:-:S03]  /*2a9b0*/  IADD3.X R17, R17, UR8, RZ, P4, !PT ;  /* 0x0000000811117c10 */ /* 0x000fc6000a7fe4ff */
[----:B------:R-:W-:Y:S01]  /*2a9c0*/  STL [R1+0x3c0], R14 ;  /* 0x0003c00e01007387 */ /* 0x000fe20000100800 */
[----:B------:R-:W-:-:S03]  /*2a9d0*/  SGXT.U32 R28, R28, 0x1 ;  /* 0x000000011c1c781a */ /* 0x000fc60000000000 */
[----:B------:R1:W-:Y:S04]  /*2a9e0*/  LDGSTS.E [R2+0x42800], [R12.64], P2 ;  /* 0x428000000c027fae */ /* 0x0003e8000912184a */
[----:B------:R3:W-:Y:S01]  /*2a9f0*/  STL [R1+0x3bc], R17 ;  /* 0x0003bc1101007387 */ /* 0x0007e20000100800 */
[----:B------:R-:W-:Y:S01]  /*2aa00*/  LOP3.LUT R23, R28, 0x34, RZ, 0xfc, !PT ;  /* 0x000000341c177812 */ /* 0x000fe200078efcff */
[----:B-1----:R-:W-:Y:S02]  /*2aa10*/  IMAD.MOV.U32 R12, RZ, RZ, R14 ;  /* 0x000000ffff0c7224 */ /* 0x002fe400078e000e */
[----:B------:R-:W-:Y:S01]  /*2aa20*/  IMAD.MOV.U32 R13, RZ, RZ, R17 ;  /* 0x000000ffff0d7224 */ /* 0x000fe200078e0011 */
[----:B---3--:R-:W-:Y:S01]  /*2aa30*/  LOP3.LUT R17, R25, 0x30, RZ, 0xfc, !PT ;  /* 0x0000003019117812 */ /* 0x008fe200078efcff */
[----:B------:R-:W3:Y:S04]  /*2aa40*/  LDL.LU R14, [R1+0x3f0] ;  /* 0x0003f000010e7983 */ /* 0x000ee80000300800 */
[----:B------:R1:W-:Y:S01]  /*2aa50*/  LDGSTS.E [R2+0x42c00], [R12.64], P1 ;  /* 0x42c000000c027fae */ /* 0x0003e2000892184a */
[----:B------:R-:W-:-:S03]  /*2aa60*/  ISETP.GE.AND P1, PT, R17, UR9, PT ;  /* 0x0000000911007c0c */ /* 0x000fc6000bf26270 */
[----:B------:R-:W3:Y:S04]  /*2aa70*/  LDL.LU R19, [R1+0x400] ;  /* 0x0004000001137983 */ /* 0x000ee80000300800 */
[----:B------:R-:W3:Y:S04]  /*2aa80*/  LDL.LU R17, [R1+0x3ec] ;  /* 0x0003ec0001117983 */ /* 0x000ee80000300800 */
[----:B------:R-:W1:Y:S01]  /*2aa90*/  S2R R28, SR_TID.X ;  /* 0x00000000001c7919 */ /* 0x000e620000002100 */
[----:B------:R-:W-:-:S03]  /*2aaa0*/  SEL R3, RZ, 0x4, P1 ;  /* 0x00000004ff037807 */ /* 0x000fc60000800000 */
[----:B------:R-:W3:Y:S01]  /*2aab0*/  LDL.LU R20, [R1+0x3fc] ;  /* 0x0003fc0001147983 */ /* 0x000ee20000300800 */
[----:B------:R-:W-:Y:S02]  /*2aac0*/  SEL R3, R3, RZ, !P0 ;  /* 0x000000ff03037207 */ /* 0x000fe40004000000 */
[----:B------:R-:W-:Y:S02]  /*2aad0*/  ISETP.GE.AND P1, PT, R23, UR9, PT ;  /* 0x0000000917007c0c */ /* 0x000fe4000bf26270 */
[----:B------:R-:W-:Y:S02]  /*2aae0*/  ISETP.NE.U32.AND P2, PT, R3, RZ, PT ;  /* 0x000000ff0300720c */ /* 0x000fe40003f45070 */
[----:B------:R-:W-:-:S04]  /*2aaf0*/  SEL R3, RZ, 0x4, P1 ;  /* 0x00000004ff037807 */ /* 0x000fc80000800000 */
[----:B------:R-:W-:-:S04]  /*2ab00*/  SEL R3, R3, RZ, !P0 ;  /* 0x000000ff03037207 */ /* 0x000fc80004000000 */
[----:B------:R-:W-:Y:S02]  /*2ab10*/  ISETP.NE.U32.AND P1, PT, R3, RZ, PT ;  /* 0x000000ff0300720c */ /* 0x000fe40003f25070 */
[--C-:B-1----:R-:W-:Y:S02]  /*2ab20*/  SHF.R.U32.HI R25, RZ, 0x6, R28.reuse ;  /* 0x00000006ff197819 */ /* 0x102fe4000001161c */
[----:B------:R-:W-:Y:S02]  /*2ab30*/  SHF.R.U32.HI R28, RZ, 0x6, R28 ;  /* 0x00000006ff1c7819 */ /* 0x000fe4000001161c */
[----:B------:R-:W-:Y:S02]  /*2ab40*/  SGXT.U32 R25, R25, 0x1 ;  /* 0x000000011919781a */ /* 0x000fe40000000000 */
[----:B------:R-:W-:Y:S02]  /*2ab50*/  SGXT.U32 R28, R28, 0x1 ;  /* 0x000000011c1c781a */ /* 0x000fe40000000000 */
[----:B----4-:R-:W-:-:S05]  /*2ab60*/  IADD3 R18, P3, R18, UR12, RZ ;  /* 0x0000000c12127c10 */ /* 0x010fca000ff7e0ff */
[----:B------:R-:W-:Y:S01]  /*2ab70*/  IMAD.MOV.U32 R12, RZ, RZ, R18 ;  /* 0x000000ffff0c7224 */ /* 0x000fe200078e0012 */
[----:B------:R1:W-:Y:S01]  /*2ab80*/  STL [R1+0x3d0], R18 ;  /* 0x0003d01201007387 */ /* 0x0003e20000100800 */
[----:B-----5:R-:W-:Y:S02]  /*2ab90*/  IADD3 R15, P4, R15, UR12, RZ ;  /* 0x0000000c0f0f7c10 */ /* 0x020fe4000ff9e0ff */
[----:B--2---:R-:W-:-:S05]  /*2aba0*/  IADD3.X R22, R22, UR8, RZ, P3, !PT ;  /* 0x0000000816167c10 */ /* 0x004fca0009ffe4ff */
[----:B------:R-:W-:Y:S01]  /*2abb0*/  IMAD.MOV.U32 R13, RZ, RZ, R22 ;  /* 0x000000ffff0d7224 */ /* 0x000fe200078e0016 */
[----:B------:R-:W-:Y:S01]  /*2abc0*/  IADD3.X R16, R16, UR8, RZ, P4, !PT ;  /* 0x0000000810107c10 */ /* 0x000fe2000a7fe4ff */
[----:B------:R-:W-:Y:S04]  /*2abd0*/  STL [R1+0x3cc], R22 ;  /* 0x0003cc1601007387 */ /* 0x000fe80000100800 */
[----:B------:R2:W-:Y:S04]  /*2abe0*/  LDGSTS.E [R2+0x43000], [R12.64], P2 ;  /* 0x430000000c027fae */ /* 0x0005e8000912184a */
[----:B------:R4:W-:Y:S04]  /*2abf0*/  STL [R1+0x3e0], R15 ;  /* 0x0003e00f01007387 */ /* 0x0009e80000100800 */
[----:B------:R5:W-:Y:S01]  /*2ac00*/  STL [R1+0x3dc], R16 ;  /* 0x0003dc1001007387 */ /* 0x000be20000100800 */
[----:B--2---:R-:W-:-:S03]  /*2ac10*/  IMAD.MOV.U32 R12, RZ, RZ, R15 ;  /* 0x000000ffff0c7224 */ /* 0x004fc600078e000f */
[----:B-1----:R-:W2:Y:S01]  /*2ac20*/  LDL.LU R18, [R1+0x318] ;  /* 0x0003180001127983 */ /* 0x002ea20000300800 */
[----:B------:R-:W-:-:S03]  /*2ac30*/  IMAD.MOV.U32 R13, RZ, RZ, R16 ;  /* 0x000000ffff0d7224 */ /* 0x000fc600078e0010 */
[----:B----4-:R-:W4:Y:S01]  /*2ac40*/  LDL.LU R15, [R1+0x328] ;  /* 0x00032800010f7983 */ /* 0x010f220000300800 */
[----:B-----5:R-:W-:-:S03]  /*2ac50*/  LOP3.LUT R16, R25, 0x38, RZ, 0xfc, !PT ;  /* 0x0000003819107812 */ /* 0x020fc600078efcff */
[----:B------:R1:W-:Y:S01]  /*2ac60*/  LDGSTS.E [R2+0x43400], [R12.64], P1 ;  /* 0x434000000c027fae */ /* 0x0003e2000892184a */
[----:B------:R-:W-:Y:S02]  /*2ac70*/  ISETP.GE.AND P1, PT, R16, UR9, PT ;  /* 0x0000000910007c0c */ /* 0x000fe4000bf26270 */
[----:B------:R-:W-:Y:S01]  /*2ac80*/  LOP3.LUT R16, R28, 0x3c, RZ, 0xfc, !PT ;  /* 0x0000003c1c107812 */ /* 0x000fe200078efcff */
[----:B------:R-:W5:Y:S01]  /*2ac90*/  LDL.LU R22, [R1+0x314] ;  /* 0x0003140001167983 */ /* 0x000f620000300800 */
[----:B------:R-:W-:Y:S02]  /*2aca0*/  SEL R3, RZ, 0x4, P1 ;  /* 0x00000004ff037807 */ /* 0x000fe40000800000 */
[----:B------:R-:W-:Y:S02]  /*2acb0*/  ISETP.GE.AND P1, PT, R16, UR9, PT ;  /* 0x0000000910007c0c */ /* 0x000fe4000bf26270 */
[----:B------:R-:W5:Y:S04]  /*2acc0*/  LDL.LU R16, [R1+0x324] ;  /* 0x0003240001107983 */ /* 0x000f680000300800 */
[----:B------:R-:W1:Y:S04]  /*2acd0*/  S2R R28, SR_TID.X ;  /* 0x00000000001c7919 */ /* 0x000e680000002100 */
[----:B------:R-:W3:Y:S01]  /*2ace0*/  S2R R25, SR_TID.X ;  /* 0x0000000000197919 */ /* 0x000ee20000002100 */
[----:B------:R-:W-:-:S04]  /*2acf0*/  SEL R3, R3, RZ, !P0 ;  /* 0x000000ff03037207 */ /* 0x000fc80004000000 */
[----:B------:R-:W-:Y:S02]  /*2ad00*/  ISETP.NE.U32.AND P2, PT, R3, RZ, PT ;  /* 0x000000ff0300720c */ /* 0x000fe40003f45070 */
[----:B------:R-:W-:-:S04]  /*2ad10*/  SEL R3, RZ, 0x4, P1 ;  /* 0x00000004ff037807 */ /* 0x000fc80000800000 */
[----:B------:R-:W-:Y:S02]  /*2ad20*/  SEL R3, R3, RZ, !P0 ;  /* 0x000000ff03037207 */ /* 0x000fe40004000000 */
[----:B-1----:R-:W-:-:S04]  /*2ad30*/  SHF.R.U32.HI R28, RZ, 0x6, R28 ;  /* 0x00000006ff1c7819 */ /* 0x002fc8000001161c */
[----:B------:R-:W-:Y:S02]  /*2ad40*/  SGXT.U32 R28, R28, 0x1 ;  /* 0x000000011c1c781a */ /* 0x000fe40000000000 */
[----:B------:R-:W-:Y:S02]  /*2ad50*/  ISETP.NE.U32.AND P1, PT, R3, RZ, PT ;  /* 0x000000ff0300720c */ /* 0x000fe40003f25070 */
[----:B---3--:R-:W-:-:S05]  /*2ad60*/  IADD3 R14, P3, R14, UR12, RZ ;  /* 0x0000000c0e0e7c10 */ /* 0x008fca000ff7e0ff */
[----:B------:R1:W-:Y:S01]  /*2ad70*/  STL [R1+0x3f0], R14 ;  /* 0x0003f00e01007387 */ /* 0x0003e20000100800 */
[----:B------:R-:W-:Y:S01]  /*2ad80*/  IMAD.MOV.U32 R12, RZ, RZ, R14 ;  /* 0x000000ffff0c7224 */ /* 0x000fe200078e000e */
[----:B------:R-:W-:Y:S02]  /*2ad90*/  IADD3 R19, P4, R19, UR12, RZ ;  /* 0x0000000c13137c10 */ /* 0x000fe4000ff9e0ff */
[----:B------:R-:W-:Y:S02]  /*2ada0*/  IADD3.X R17, R17, UR8, RZ, P3, !PT ;  /* 0x0000000811117c10 */ /* 0x000fe40009ffe4ff */
[----:B-1----:R-:W-:-:S03]  /*2adb0*/  LOP3.LUT R14, R28, 0x6, RZ, 0xfc, !PT ;  /* 0x000000061c0e7812 */ /* 0x002fc600078efcff */
[----:B------:R1:W-:Y:S01]  /*2adc0*/  STL [R1+0x3ec], R17 ;  /* 0x0003ec1101007387 */ /* 0x0003e20000100800 */
[----:B------:R-:W-:Y:S01]  /*2add0*/  IMAD.MOV.U32 R13, RZ, RZ, R17 ;  /* 0x000000ffff0d7224 */ /* 0x000fe200078e0011 */
[----:B------:R-:W-:Y:S02]  /*2ade0*/  IADD3.X R20, R20, UR8, RZ, P4, !PT ;  /* 0x0000000814147c10 */ /* 0x000fe4000a7fe4ff */
[----:B------:R-:W-:Y:S04]  /*2adf0*/  STL [R1+0x400], R19 ;  /* 0x0004001301007387 */ /* 0x000fe80000100800 */
[----:B------:R3:W-:Y:S01]  /*2ae00*/  LDGSTS.E [R2+0x43800], [R12.64], P2 ;  /* 0x438000000c027fae */ /* 0x0007e2000912184a */
[----:B-1----:R-:W-:Y:S02]  /*2ae10*/  LOP3.LUT R17, R28, 0x2, RZ, 0xfc, !PT ;  /* 0x000000021c117812 */ /* 0x002fe400078efcff */
[----:B------:R-:W-:-:S02]  /*2ae20*/  SHF.R.S32.HI R28, RZ, 0x6, R25 ;  /* 0x00000006ff1c7819 */ /* 0x000fc40000011419 */
[----:B------:R-:W-:Y:S01]  /*2ae30*/  LOP3.LUT R25, R25, 0x3f, RZ, 0xc0, !PT ;  /* 0x0000003f19197812 */ /* 0x000fe200078ec0ff */
[----:B------:R1:W-:Y:S01]  /*2ae40*/  STL [R1+0x3fc], R20 ;  /* 0x0003fc1401007387 */ /* 0x0003e20000100800 */
[----:B------:R-:W-:-:S03]  /*2ae50*/  SGXT R28, R28, 0x1 ;  /* 0x000000011c1c781a */ /* 0x000fc60000000200 */
[----:B------:R-:W-:Y:S02]  /*2ae60*/  IMAD.SHL.U32 R23, R25, 0x4, RZ ;  /* 0x0000000419177824 */ /* 0x000fe400078e00ff */
[----:B---3--:R-:W-:Y:S02]  /*2ae70*/  IMAD.MOV.U32 R12, RZ, RZ, R19 ;  /* 0x000000ffff0c7224 */ /* 0x008fe400078e0013 */
[----:B------:R-:W-:Y:S02]  /*2ae80*/  IMAD.MOV.U32 R13, RZ, RZ, R20 ;  /* 0x000000ffff0d7224 */ /* 0x000fe400078e0014 */
[----:B-1----:R-:W3:Y:S01]  /*2ae90*/  LDL.LU R20, [R1+0x334] ;  /* 0x0003340001147983 */ /* 0x002ee20000300800 */
[----:B------:R-:W-:-:S03]  /*2aea0*/  LOP3.LUT R23, R23, 0x120, R28, 0x78, !PT ;  /* 0x0000012017177812 */ /* 0x000fc600078e781c */
[----:B------:R-:W3:Y:S01]  /*2aeb0*/  LDL.LU R19, [R1+0x338] ;  /* 0x0003380001137983 */ /* 0x000ee20000300800 */
[----:B------:R-:W-:-:S03]  /*2aec0*/  ISETP.GE.AND P2, PT, R14, UR9, PT ;  /* 0x000000090e007c0c */ /* 0x000fc6000bf46270 */
[----:B------:R1:W-:Y:S01]  /*2aed0*/  LDGSTS.E [R2+0x43c00], [R12.64], P1 ;  /* 0x43c000000c027fae */ /* 0x0003e2000892184a */
[----:B------:R-:W-:-:S03]  /*2aee0*/  ISETP.GE.AND P1, PT, R17, UR9, PT ;  /* 0x0000000911007c0c */ /* 0x000fc6000bf26270 */
[----:B------:R-:W1:Y:S04]  /*2aef0*/  S2R R28, SR_TID.X ;  /* 0x00000000001c7919 */ /* 0x000e680000002100 */
[----:B------:R-:W3:Y:S04]  /*2af00*/  LDL.LU R17, [R1+0x344] ;  /* 0x0003440001117983 */ /* 0x000ee80000300800 */
[----:B------:R-:W3:Y:S01]  /*2af10*/  LDL.LU R14, [R1+0x348] ;  /* 0x00034800010e7983 */ /* 0x000ee20000300800 */
[----:B------:R-:W-:Y:S02]  /*2af20*/  SEL R3, RZ, 0x4, P1 ;  /* 0x00000004ff037807 */ /* 0x000fe40000800000 */
[----:B-1----:R-:W-:-:S02]  /*2af30*/  SEL R2, RZ, 0x4, P2 ;  /* 0x00000004ff027807 */ /* 0x002fc40001000000 */
[----:B------:R-:W-:Y:S02]  /*2af40*/  SEL R3, R3, RZ, !P0 ;  /* 0x000000ff03037207 */ /* 0x000fe40004000000 */
[----:B------:R-:W-:Y:S02]  /*2af50*/  SEL R2, R2, RZ, !P0 ;  /* 0x000000ff02027207 */ /* 0x000fe40004000000 */
[----:B------:R-:W-:Y:S02]  /*2af60*/  ISETP.NE.U32.AND P1, PT, R3, RZ, PT ;  /* 0x000000ff0300720c */ /* 0x000fe40003f25070 */
[----:B------:R-:W-:Y:S01]  /*2af70*/  ISETP.NE.U32.AND P2, PT, R2, RZ, PT ;  /* 0x000000ff0200720c */ /* 0x000fe20003f45070 */
[----:B------:R-:W-:Y:S01]  /*2af80*/  IMAD.U32 R2, RZ, RZ, UR7 ;  /* 0x00000007ff027e24 */ /* 0x000fe2000f8e00ff */
[----:B------:R-:W-:Y:S02]  /*2af90*/  LOP3.LUT R23, R23, 0x40, RZ, 0x3c, !PT ;  /* 0x0000004017177812 */ /* 0x000fe400078e3cff */
[----:B------:R-:W-:-:S03]  /*2afa0*/  SHF.R.U32.HI R25, RZ, 0x6, R28 ;  /* 0x00000006ff197819 */ /* 0x000fc6000001161c */
[----:B------:R-:W-:Y:S01]  /*2afb0*/  IMAD R2, R2, 0x4000, R23 ;  /* 0x0000400002027824 */ /* 0x000fe200078e0217 */
[----:B------:R-:W-:Y:S02]  /*2afc0*/  SGXT.U32 R25, R25, 0x1 ;  /* 0x000000011919781a */ /* 0x000fe40000000000 */
[----:B--2---:R-:W-:Y:S02]  /*2afd0*/  IADD3 R18, P3, R18, UR12, RZ ;  /* 0x0000000c12127c10 */ /* 0x004fe4000ff7e0ff */
[----:B----4-:R-:W-:-:S03]  /*2afe0*/  IADD3 R15, P4, R15, UR12, RZ ;  /* 0x0000000c0f0f7c10 */ /* 0x010fc6000ff9e0ff */
[----:B------:R-:W-:Y:S01]  /*2aff0*/  IMAD.MOV.U32 R12, RZ, RZ, R18 ;  /* 0x000000ffff0c7224 */ /* 0x000fe200078e0012 */
[----:B-----5:R-:W-:Y:S01]  /*2b000*/  IADD3.X R22, R22, UR8, RZ, P3, !PT ;  /* 0x0000000816167c10 */ /* 0x020fe20009ffe4ff */
[----:B------:R1:W-:Y:S01]  /*2b010*/  STL [R1+0x318], R18 ;  /* 0x0003181201007387 */ /* 0x0003e20000100800 */
[----:B------:R-:W-:-:S03]  /*2b020*/  IADD3.X R16, R16, UR8, RZ, P4, !PT ;  /* 0x0000000810107c10 */ /* 0x000fc6000a7fe4ff */
[----:B------:R-:W-:Y:S01]  /*2b030*/  IMAD.MOV.U32 R13, RZ, RZ, R22 ;  /* 0x000000ffff0d7224 */ /* 0x000fe200078e0016 */
[----:B------:R-:W-:Y:S04]  /*2b040*/  STL [R1+0x328], R15 ;  /* 0x0003280f01007387 */ /* 0x000fe80000100800 */
[----:B------:R-:W-:Y:S04]  /*2b050*/  STL [R1+0x314], R22 ;  /* 0x0003141601007387 */ /* 0x000fe80000100800 */
[----:B------:R2:W-:Y:S04]  /*2b060*/  LDGSTS.E [R2+0x40200], [R12.64], P1 ;  /* 0x402000000c027fae */ /* 0x0005e8000892184a */
[----:B------:R4:W-:Y:S04]  /*2b070*/  STL [R1+0x324], R16 ;  /* 0x0003241001007387 */ /* 0x0009e80000100800 */
[----:B-1----:R-:W5:Y:S01]  /*2b080*/  LDL.LU R18, [R1+0x358] ;  /* 0x0003580001127983 */ /* 0x002f620000300800 */
[----:B--2---:R-:W-:Y:S01]  /*2b090*/  IMAD.MOV.U32 R13, RZ, RZ, R16 ;  /* 0x000000ffff0d7224 */ /* 0x004fe200078e0010 */
[----:B----4-:R-:W-:Y:S01]  /*2b0a0*/  LOP3.LUT R16, R25, 0xa, RZ, 0xfc, !PT ;  /* 0x0000000a19107812 */ /* 0x010fe200078efcff */
[----:B------:R-:W-:-:S02]  /*2b0b0*/  IMAD.MOV.U32 R12, RZ, RZ, R15 ;  /* 0x000000ffff0c7224 */ /* 0x000fc400078e000f */
[----:B------:R-:W2:Y:S01]  /*2b0c0*/  LDL.LU R15, [R1+0x368] ;  /* 0x00036800010f7983 */ /* 0x000ea20000300800 */
[----:B------:R-:W-:-:S03]  /*2b0d0*/  ISETP.GE.AND P1, PT, R16, UR9, PT ;  /* 0x0000000910007c0c */ /* 0x000fc6000bf26270 */
[----:B------:R-:W4:Y:S04]  /*2b0e0*/  LDL.LU R22, [R1+0x354] ;  /* 0x0003540001167983 */ /* 0x000f280000300800 */
[----:B------:R-:W4:Y:S01]  /*2b0f0*/  LDL.LU R16, [R1+0x364] ;  /* 0x0003640001107983 */ /* 0x000f220000300800 */
[----:B------:R-:W-:-:S03]  /*2b100*/  SHF.R.U32.HI R28, RZ, 0x6, R28 ;  /* 0x00000006ff1c7819 */ /* 0x000fc6000001161c */
[----:B------:R1:W-:Y:S01]  /*2b110*/  LDGSTS.E [R2+0x40600], [R12.64], P2 ;  /* 0x406000000c027fae */ /* 0x0003e2000912184a */
        /* <DEDUP_REMOVED lines=10> */
[--C-:B-1----:R-:W-:Y:S02]  /*2b1c0*/  SHF.R.U32.HI R25, RZ, 0x6, R28.reuse ;  /* 0x00000006ff197819 */ /* 0x102fe4000001161c */
[----:B------:R-:W-:Y:S02]  /*2b1d0*/  SHF.R.U32.HI R28, RZ, 0x6, R28 ;  /* 0x00000006ff1c7819 */ /* 0x000fe4000001161c */
[----:B------:R-:W-:Y:S02]  /*2b1e0*/  SGXT.U32 R25, R25, 0x1 ;  /* 0x000000011919781a */ /* 0x000fe40000000000 */
[----:B------:R-:W-:-:S04]  /*2b1f0*/  SGXT.U32 R28, R28, 0x1 ;  /* 0x000000011c1c781a */ /* 0x000fc80000000000 */
[----:B------:R-:W-:Y:S02]  /*2b200*/  LOP3.LUT R23, R28, 0x16, RZ, 0xfc, !PT ;  /* 0x000000161c177812 */ /* 0x000fe400078efcff */
[----:B------:R-:W1:Y:S01]  /*2b210*/  S2R R28, SR_TID.X ;  /* 0x00000000001c7919 */ /* 0x000e620000002100 */
[----:B---3--:R-:W-:-:S04]  /*2b220*/  IADD3 R19, P3, R19, UR12, RZ ;  /* 0x0000000c13137c10 */ /* 0x008fc8000ff7e0ff */
[----:B------:R-:W-:Y:S01]  /*2b230*/  IADD3.X R20, R20, UR8, RZ, P3, !PT ;  /* 0x0000000814147c10 */ /* 0x000fe20009ffe4ff */
[----:B------:R-:W-:Y:S01]  /*2b240*/  IMAD.MOV.U32 R12, RZ, RZ, R19 ;  /* 0x000000ffff0c7224 */ /* 0x000fe200078e0013 */
[----:B------:R3:W-:Y:S03]  /*2b250*/  STL [R1+0x338], R19 ;  /* 0x0003381301007387 */ /* 0x0007e60000100800 */
[----:B------:R-:W-:Y:S01]  /*2b260*/  IMAD.MOV.U32 R13, RZ, RZ, R20 ;  /* 0x000000ffff0d7224 */ /* 0x000fe200078e0014 */
[----:B------:R-:W-:Y:S01]  /*2b270*/  IADD3 R14, P4, R14, UR12, RZ ;  /* 0x0000000c0e0e7c10 */ /* 0x000fe2000ff9e0ff */
[----:B------:R-:W-:Y:S03]  /*2b280*/  STL [R1+0x334], R20 ;  /* 0x0003341401007387 */ /* 0x000fe60000100800 */
[----:B------:R-:W-:Y:S01]  /*2b290*/  IADD3.X R17, R17, UR8, RZ, P4, !PT ;  /* 0x0000000811117c10 */ /* 0x000fe2000a7fe4ff */
[----:B------:R1:W-:Y:S04]  /*2b2a0*/  STL [R1+0x348], R14 ;  /* 0x0003480e01007387 */ /* 0x0003e80000100800 */
[----:B------:R1:W-:Y:S04]  /*2b2b0*/  STL [R1+0x344], R17 ;  /* 0x0003441101007387 */ /* 0x0003e80000100800 */
[----:B------:R1:W-:Y:S04]  /*2b2c0*/  LDGSTS.E [R2+0x40a00], [R12.64], P2 ;  /* 0x40a000000c027fae */ /* 0x0003e8000912184a */
[----:B---3--:R-:W3:Y:S01]  /*2b2d0*/  LDL.LU R19, [R1+0x378] ;  /* 0x0003780001137983 */ /* 0x008ee20000300800 */
[----:B-1----:R-:W-:Y:S01]  /*2b2e0*/  IMAD.MOV.U32 R12, RZ, RZ, R14 ;  /* 0x000000ffff0c7224 */ /* 0x002fe200078e000e */
[----:B------:R-:W-:-:S02]  /*2b2f0*/  MOV R13, R17 ;  /* 0x00000011000d7202 */ /* 0x000fc40000000f00 */
[----:B------:R-:W3:Y:S01]  /*2b300*/  LDL.LU R14, [R1+0x388] ;  /* 0x00038800010e7983 */ /* 0x000ee20000300800 */
        /* <DEDUP_REMOVED lines=14> */
[----:B-----5:R-:W-:Y:S02]  /*2b3f0*/  IADD3 R18, P3, R18, UR12, RZ ;  /* 0x0000000c12127c10 */ /* 0x020fe4000ff7e0ff */
[----:B--2---:R-:W-:-:S02]  /*2b400*/  IADD3 R15, P4, R15, UR12, RZ ;  /* 0x0000000c0f0f7c10 */ /* 0x004fc4000ff9e0ff */
[----:B----4-:R-:W-:Y:S01]  /*2b410*/  IADD3.X R22, R22, UR8, RZ, P3, !PT ;  /* 0x0000000816167c10 */ /* 0x010fe20009ffe4ff */
[----:B------:R2:W-:Y:S01]  /*2b420*/  STL [R1+0x358], R18 ;  /* 0x0003581201007387 */ /* 0x0005e20000100800 */
[----:B-1----:R-:W-:Y:S01]  /*2b430*/  IMAD.MOV.U32 R12, RZ, RZ, R18 ;  /* 0x000000ffff0c7224 */ /* 0x002fe200078e0012 */
[----:B------:R-:W-:Y:S02]  /*2b440*/  IADD3.X R16, R16, UR8, RZ, P4, !PT ;  /* 0x0000000810107c10 */ /* 0x000fe4000a7fe4ff */
[----:B------:R-:W-:Y:S01]  /*2b450*/  IMAD.MOV.U32 R13, RZ, RZ, R22 ;  /* 0x000000ffff0d7224 */ /* 0x000fe200078e0016 */
[----:B------:R-:W-:Y:S04]  /*2b460*/  STL [R1+0x354], R22 ;  /* 0x0003541601007387 */ /* 0x000fe80000100800 */
[----:B------:R1:W-:Y:S04]  /*2b470*/  STL [R1+0x368], R15 ;  /* 0x0003680f01007387 */ /* 0x0003e80000100800 */
[----:B------:R4:W-:Y:S04]  /*2b480*/  STL [R1+0x364], R16 ;  /* 0x0003641001007387 */ /* 0x0009e80000100800 */
[----:B--2---:R-:W2:Y:S04]  /*2b490*/  LDL.LU R18, [R1+0x398] ;  /* 0x0003980001127983 */ /* 0x004ea80000300800 */
[----:B------:R5:W-:Y:S02]  /*2b4a0*/  LDGSTS.E [R2+0x41200], [R12.64], P2 ;  /* 0x412000000c027fae */ /* 0x000be4000912184a */
[----:B-----5:R-:W-:-:S02]  /*2b4b0*/  IMAD.MOV.U32 R12, RZ, RZ, R15 ;  /* 0x000000ffff0c7224 */ /* 0x020fc400078e000f */
[----:B------:R-:W-:Y:S01]  /*2b4c0*/  IMAD.MOV.U32 R13, RZ, RZ, R16 ;  /* 0x000000ffff0d7224 */ /* 0x000fe200078e0010 */
[----:B-1----:R-:W5:Y:S01]  /*2b4d0*/  LDL.LU R15, [R1+0x3a8] ;  /* 0x0003a800010f7983 */ /* 0x002f620000300800 */
[----:B----4-:R-:W-:-:S03]  /*2b4e0*/  LOP3.LUT R16, R25, 0x1a, RZ, 0xfc, !PT ;  /* 0x0000001a19107812 */ /* 0x010fc600078efcff */
[----:B------:R-:W4:Y:S04]  /*2b4f0*/  LDL.LU R22, [R1+0x394] ;  /* 0x0003940001167983 */ /* 0x000f280000300800 */
[----:B------:R1:W-:Y:S01]  /*2b500*/  LDGSTS.E [R2+0x41600], [R12.64], P1 ;  /* 0x416000000c027fae */ /* 0x0003e2000892184a */
[----:B------:R-:W-:-:S03]  /*2b510*/  ISETP.GE.AND P1, PT, R16, UR9, PT ;  /* 0x0000000910007c0c */ /* 0x000fc6000bf26270 */
[----:B------:R-:W4:Y:S01]  /*2b520*/  LDL.LU R16, [R1+0x3a4] ;  /* 0x0003a40001107983 */ /* 0x000f220000300800 */
        /* <DEDUP_REMOVED lines=15> */
[----:B---3--:R-:W-:-:S02]  /*2b620*/  IADD3 R19, P3, R19, UR12, RZ ;  /* 0x0000000c13137c10 */ /* 0x008fc4000ff7e0ff */
[----:B------:R-:W-:Y:S02]  /*2b630*/  IADD3 R14, P4, R14, UR12, RZ ;  /* 0x0000000c0e0e7c10 */ /* 0x000fe4000ff9e0ff */
[----:B------:R-:W-:Y:S01]  /*2b640*/  IADD3.X R20, R20, UR8, RZ, P3, !PT ;  /* 0x0000000814147c10 */ /* 0x000fe20009ffe4ff */
[----:B------:R1:W-:Y:S01]  /*2b650*/  STL [R1+0x378], R19 ;  /* 0x0003781301007387 */ /* 0x0003e20000100800 */
[----:B------:R-:W-:-:S03]  /*2b660*/  IMAD.MOV.U32 R12, RZ, RZ, R19 ;  /* 0x000000ffff0c7224 */ /* 0x000fc600078e0013 */
[----:B------:R-:W-:Y:S01]  /*2b670*/  IMAD.MOV.U32 R13, RZ, RZ, R20 ;  /* 0x000000ffff0d7224 */ /* 0x000fe200078e0014 */
[----:B------:R-:W-:Y:S01]  /*2b680*/  IADD3.X R17, R17, UR8, RZ, P4, !PT ;  /* 0x0000000811117c10 */ /* 0x000fe2000a7fe4ff */
[----:B------:R-:W-:Y:S04]  /*2b690*/  STL [R1+0x374], R20 ;  /* 0x0003741401007387 */ /* 0x000fe80000100800 */
[----:B------:R3:W-:Y:S04]  /*2b6a0*/  STL [R1+0x388], R14 ;  /* 0x0003880e01007387 */ /* 0x0007e80000100800 */
[----:B------:R3:W-:Y:S04]  /*2b6b0*/  STL [R1+0x384], R17 ;  /* 0x0003841101007387 */ /* 0x0007e80000100800 */
[----:B-1----:R-:W4:Y:S04]  /*2b6c0*/  LDL.LU R19, [R1+0x3b8] ;  /* 0x0003b80001137983 */ /* 0x002f280000300800 */
        /* <DEDUP_REMOVED lines=20> */
[----:B--2---:R-:W-:-:S05]  /*2b810*/  IADD3 R18, P3, R18, UR12, RZ ;  /* 0x0000000c12127c10 */ /* 0x004fca000ff7e0ff */
[----:B-1----:R-:W-:Y:S01]  /*2b820*/  IMAD.MOV.U32 R12, RZ, RZ, R18 ;  /* 0x000000ffff0c7224 */ /* 0x002fe200078e0012 */
[----:B------:R1:W-:Y:S01]  /*2b830*/  STL [R1+0x398], R18 ;  /* 0x0003981201007387 */ /* 0x0003e20000100800 */
[----:B-----5:R-:W-:Y:S02]  /*2b840*/  IADD3 R15, P4, R15, UR12, RZ ;  /* 0x0000000c0f0f7c10 */ /* 0x020fe4000ff9e0ff */
[----:B----4-:R-:W-:-:S05]  /*2b850*/  IADD3.X R22, R22, UR8, RZ, P3, !PT ;  /* 0x0000000816167c10 */ /* 0x010fca0009ffe4ff */
[----:B------:R-:W-:Y:S01]  /*2b860*/  IMAD.MOV.U32 R13, RZ, RZ, R22 ;  /* 0x000000ffff0d7224 */ /* 0x000fe200078e0016 */
[----:B------:R-:W-:Y:S01]  /*2b870*/  IADD3.X R16, R16, UR8, RZ, P4, !PT ;  /* 0x0000000810107c10 */ /* 0x000fe2000a7fe4ff */
[----:B------:R-:W-:Y:S04]  /*2b880*/  STL [R1+0x394], R22 ;  /* 0x0003941601007387 */ /* 0x000fe80000100800 */
[----:B------:R-:W-:Y:S04]  /*2b890*/  STL [R1+0x3a8], R15 ;  /* 0x0003a80f01007387 */ /* 0x000fe80000100800 */
[----:B------:R2:W-:Y:S04]  /*2b8a0*/  LDGSTS.E [R2+0x42200], [R12.64], P2 ;  /* 0x422000000c027fae */ /* 0x0005e8000912184a */
[----:B------:R4:W-:Y:S01]  /*2b8b0*/  STL [R1+0x3a4], R16 ;  /* 0x0003a41001007387 */ /* 0x0009e20000100800 */
[----:B-1----:R-:W-:Y:S01]  /*2b8c0*/  LOP3.LUT R18, R25, 0x2a, RZ, 0xfc, !PT ;  /* 0x0000002a19127812 */ /* 0x002fe200078efcff */
[----:B--2---:R-:W-:-:S02]  /*2b8d0*/  IMAD.MOV.U32 R13, RZ, RZ, R16 ;  /* 0x000000ffff0d7224 */ /* 0x004fc400078e0010 */
[----:B----4-:R-:W2:Y:S01]  /*2b8e0*/  LDL.LU R16, [R1+0x3d8] ;  /* 0x0003d80001107983 */ /* 0x010ea20000300800 */
[----:B------:R-:W-:-:S03]  /*2b8f0*/  IMAD.MOV.U32 R12, RZ, RZ, R15 ;  /* 0x000000ffff0c7224 */ /* 0x000fc600078e000f */
[----:B------:R-:W4:Y:S04]  /*2b900*/  LDL.LU R15, [R1+0x3e8] ;  /* 0x0003e800010f7983 */ /* 0x000f280000300800 */
        /* <DEDUP_REMOVED lines=16> */
[----:B------:R-:W-:-:S05]  /*2ba10*/  IADD3 R19, P3, R19, UR12, RZ ;  /* 0x0000000c13137c10 */ /* 0x000fca000ff7e0ff */
[----:B------:R-:W-:Y:S01]  /*2ba20*/  IMAD.MOV.U32 R12, RZ, RZ, R19 ;  /* 0x000000ffff0c7224 */ /* 0x000fe200078e0013 */
[----:B------:R1:W-:Y:S01]  /*2ba30*/  STL [R1+0x3b8], R19 ;  /* 0x0003b81301007387 */ /* 0x0003e20000100800 */
[----:B------:R-:W-:Y:S02]  /*2ba40*/  SGXT.U32 R28, R28, 0x1 ;  /* 0x000000011c1c781a */ /* 0x000fe40000000000 */
[----:B---3--:R-:W-:Y:S02]  /*2ba50*/  IADD3 R14, P4, R14, UR12, RZ ;  /* 0x0000000c0e0e7c10 */ /* 0x008fe4000ff9e0ff */
[----:B------:R-:W-:-:S05]  /*2ba60*/  IADD3.X R20, R20, UR8, RZ, P3, !PT ;  /* 0x0000000814147c10 */ /* 0x000fca0009ffe4ff */
[----:B------:R-:W-:Y:S01]  /*2ba70*/  IMAD.MOV.U32 R13, RZ, RZ, R20 ;  /* 0x000000ffff0d7224 */ /* 0x000fe200078e0014 */
[----:B------:R-:W-:Y:S01]  /*2ba80*/  IADD3.X R17, R17, UR8, RZ, P4, !PT ;  /* 0x0000000811117c10 */ /* 0x000fe2000a7fe4ff */
[----:B------:R-:W-:Y:S04]  /*2ba90*/  STL [R1+0x3b4], R20 ;  /* 0x0003b41401007387 */ /* 0x000fe80000100800 */
[----:B------:R3:W-:Y:S01]  /*2baa0*/  LDGSTS.E [R2+0x42a00], [R12.64], P2 ;  /* 0x42a000000c027fae */ /* 0x0007e2000912184a */
[----:B------:R-:W-:-:S03]  /*2bab0*/  SHF.R.U32.HI R29, RZ, 0x6, R29 ;  /* 0x00000006ff1d7819 */ /* 0x000fc6000001161d */
[----:B------:R-:W-:Y:S04]  /*2bac0*/  STL [R1+0x3c8], R14 ;  /* 0x0003c80e01007387 */ /* 0x000fe80000100800 */
[----:B------:R1:W-:Y:S01]  /*2bad0*/  STL [R1+0x3c4], R17 ;  /* 0x0003c41101007387 */ /* 0x0003e20000100800 */
[----:B---3--:R-:W-:Y:S02]  /*2bae0*/  IMAD.MOV.U32 R12, RZ, RZ, R14 ;  /* 0x000000ffff0c7224 */ /* 0x008fe400078e000e */
[----:B------:R-:W-:Y:S01]  /*2baf0*/  IMAD.MOV.U32 R13, RZ, RZ, R17 ;  /* 0x000000ffff0d7224 */ /* 0x000fe200078e0011 */
[----:B------:R-:W-:Y:S01]  /*2bb00*/  SGXT.U32 R29, R29, 0x1 ;  /* 0x000000011d1d781a */ /* 0x000fe20000000000 */
[----:B-1----:R-:W3:Y:S01]  /*2bb10*/  LDL.LU R19, [R1+0x3f8] ;  /* 0x0003f80001137983 */ /* 0x002ee20000300800 */
[----:B------:R-:W-:-:S03]  /*2bb20*/  LOP3.LUT R17, R28, 0x32, RZ, 0xfc, !PT ;  /* 0x000000321c117812 */ /* 0x000fc600078efcff */
[----:B------:R1:W-:Y:S01]  /*2bb30*/  LDGSTS.E [R2+0x42e00], [R12.64], P1 ;  /* 0x42e000000c027fae */ /* 0x0003e2000892184a */
[----:B------:R-:W-:Y:S02]  /*2bb40*/  ISETP.GE.AND P1, PT, R17, UR9, PT ;  /* 0x0000000911007c0c */ /* 0x000fe4000bf26270 */
[----:B------:R-:W-:Y:S01]  /*2bb50*/  LOP3.LUT R23, R29, 0x36, RZ, 0xfc, !PT ;  /* 0x000000361d177812 */ /* 0x000fe200078efcff */
[----:B------:R-:W3:Y:S01]  /*2bb60*/  LDL.LU R14, [R1+0x408] ;  /* 0x00040800010e7983 */ /* 0x000ee20000300800 */
[----:B------:R-:W-:-:S03]  /*2bb70*/  SEL R3, RZ, 0x4, P1 ;  /* 0x00000004ff037807 */ /* 0x000fc60000800000 */
[----:B------:R-:W3:Y:S01]  /*2bb80*/  LDL.LU R20, [R1+0x3f4] ;  /* 0x0003f40001147983 */ /* 0x000ee20000300800 */
[----:B------:R-:W-:Y:S02]  /*2bb90*/  SEL R3, R3, RZ, !P0 ;  /* 0x000000ff03037207 */ /* 0x000fe40004000000 */
[----:B------:R-:W-:Y:S01]  /*2bba0*/  ISETP.GE.AND P1, PT, R23, UR9, PT ;  /* 0x0000000917007c0c */ /* 0x000fe2000bf26270 */
[----:B------:R-:W3:Y:S01]  /*2bbb0*/  LDL.LU R17, [R1+0x404] ;  /* 0x0004040001117983 */ /* 0x000ee20000300800 */
[----:B------:R-:W-:Y:S02]  /*2bbc0*/  ISETP.NE.U32.AND P2, PT, R3, RZ, PT ;  /* 0x000000ff0300720c */ /* 0x000fe40003f45070 */
[----:B------:R-:W-:-:S04]  /*2bbd0*/  SEL R3, RZ, 0x4, P1 ;  /* 0x00000004ff037807 */ /* 0x000fc80000800000 */
[----:B------:R-:W-:-:S04]  /*2bbe0*/  SEL R3, R3, RZ, !P0 ;  /* 0x000000ff03037207 */ /* 0x000fc80004000000 */
[----:B------:R-:W-:Y:S02]  /*2bbf0*/  ISETP.NE.U32.AND P1, PT, R3, RZ, PT ;  /* 0x000000ff0300720c */ /* 0x000fe40003f25070 */
[----:B--2---:R-:W-:Y:S02]  /*2bc00*/  IADD3 R16, P3, R16, UR12, RZ ;  /* 0x0000000c10107c10 */ /* 0x004fe4000ff7e0ff */
[----:B----4-:R-:W-:Y:S02]  /*2bc10*/  IADD3 R15, P4, R15, UR12, RZ ;  /* 0x0000000c0f0f7c10 */ /* 0x010fe4000ff9e0ff */
[----:B-----5:R-:W-:Y:S01]  /*2bc20*/  IADD3.X R22, R22, UR8, RZ, P3, !PT ;  /* 0x0000000816167c10 */ /* 0x020fe20009ffe4ff */
[----:B-1----:R-:W-:-:S04]  /*2bc30*/  IMAD.MOV.U32 R12, RZ, RZ, R16 ;  /* 0x000000ffff0c7224 */ /* 0x002fc800078e0010 */
[----:B------:R-:W-:Y:S01]  /*2bc40*/  IMAD.MOV.U32 R13, RZ, RZ, R22 ;  /* 0x000000ffff0d7224 */ /* 0x000fe200078e0016 */
[----:B------:R-:W-:-:S04]  /*2bc50*/  IADD3.X R18, R18, UR8, RZ, P4, !PT ;  /* 0x0000000812127c10 */ /* 0x000fc8000a7fe4ff */
[----:B------:R1:W-:Y:S04]  /*2bc60*/  LDGSTS.E [R2+0x43200], [R12.64], P2 ;  /* 0x432000000c027fae */ /* 0x0003e8000912184a */
[----:B------:R2:W-:Y:S04]  /*2bc70*/  STL [R1+0x3d8], R16 ;  /* 0x0003d81001007387 */ /* 0x0005e80000100800 */
[----:B------:R-:W-:Y:S01]  /*2bc80*/  STL [R1+0x3d4], R22 ;  /* 0x0003d41601007387 */ /* 0x000fe20000100800 */
[----:B-1----:R-:W-:Y:S02]  /*2bc90*/  IMAD.MOV.U32 R12, RZ, RZ, R15 ;  /* 0x000000ffff0c7224 */ /* 0x002fe400078e000f */
[----:B------:R-:W-:Y:S01]  /*2bca0*/  IMAD.MOV.U32 R13, RZ, RZ, R18 ;  /* 0x000000ffff0d7224 */ /* 0x000fe200078e0012 */
[----:B--2---:R-:W-:Y:S01]  /*2bcb0*/  LOP3.LUT R16, R21, 0x3a, RZ, 0xfc, !PT ;  /* 0x0000003a15107812 */ /* 0x004fe200078efcff */
[----:B------:R1:W-:Y:S04]  /*2bcc0*/  STL [R1+0x3e8], R15 ;  /* 0x0003e80f01007387 */ /* 0x0003e80000100800 */
[----:B------:R2:W-:Y:S01]  /*2bcd0*/  LDGSTS.E [R2+0x43600], [R12.64], P1 ;  /* 0x436000000c027fae */ /* 0x0005e2000892184a */
[----:B------:R-:W-:-:S02]  /*2bce0*/  ISETP.GE.AND P1, PT, R16, UR9, PT ;  /* 0x0000000910007c0c */ /* 0x000fc4000bf26270 */
[----:B-1----:R-:W-:Y:S01]  /*2bcf0*/  LOP3.LUT R15, R21, 0x3e, RZ, 0xfc, !PT ;  /* 0x0000003e150f7812 */ /* 0x002fe200078efcff */
[----:B------:R1:W-:Y:S01]  /*2bd00*/  STL [R1+0x3e4], R18 ;  /* 0x0003e41201007387 */ /* 0x0003e20000100800 */
[----:B------:R-:W-:Y:S02]  /*2bd10*/  SEL R3, RZ, 0x4, P1 ;  /* 0x00000004ff037807 */ /* 0x000fe40000800000 */
[----:B------:R-:W-:Y:S01]  /*2bd20*/  ISETP.GE.AND P1, PT, R15, UR9, PT ;  /* 0x000000090f007c0c */ /* 0x000fe2000bf26270 */
[----:B-1----:R-:W4:Y:S04]  /*2bd30*/  LDL.LU R18, [R1+0xc04] ;  /* 0x000c040001127983 */ /* 0x002f280000300800 */
[----:B------:R-:W5:Y:S04]  /*2bd40*/  LDL.LU R15, [R1+0xc0c] ;  /* 0x000c0c00010f7983 */ /* 0x000f680000300800 */
[----:B------:R-:W4:Y:S04]  /*2bd50*/  LDL.LU R25, [R1+0xc00] ;  /* 0x000c000001197983 */ /* 0x000f280000300800 */
[----:B------:R-:W4:Y:S01]  /*2bd60*/  LDL.LU R16, [R1+0xc08] ;  /* 0x000c080001107983 */ /* 0x000f220000300800 */
[----:B------:R-:W-:-:S03]  /*2bd70*/  SEL R3, R3, RZ, !P0 ;  /* 0x000000ff03037207 */ /* 0x000fc60004000000 */
[----:B------:R-:W1:Y:S01]  /*2bd80*/  S2R R29, SR_TID.X ;  /* 0x00000000001d7919 */ /* 0x000e620000002100 */
[----:B------:R-:W-:Y:S02]  /*2bd90*/  ISETP.NE.U32.AND P2, PT, R3, RZ, PT ;  /* 0x000000ff0300720c */ /* 0x000fe40003f45070 */
[----:B------:R-:W-:Y:S01]  /*2bda0*/  SEL R3, RZ, 0x4, P1 ;  /* 0x00000004ff037807 */ /* 0x000fe20000800000 */
[----:B------:R-:W1:Y:S03]  /*2bdb0*/  S2R R252, SR_TID.X ;  /* 0x0000000000fc7919 */ /* 0x000e660000002100 */
[----:B------:R-:W-:-:S04]  /*2bdc0*/  SEL R3, R3, RZ, !P0 ;  /* 0x000000ff03037207 */ /* 0x000fc80004000000 */
[----:B------:R-:W-:Y:S01]  /*2bdd0*/  ISETP.NE.U32.AND P1, PT, R3, RZ, PT ;  /* 0x000000ff0300720c */ /* 0x000fe20003f25070 */
[-C--:B------:R-:W-:Y:S08]  /*2bde0*/  HMMA.1688.F32.TF32 R96, R36, R26.reuse, R96 ;  /* 0x0000001a2460723c */ /* 0x080ff00000081060 */
[----:B------:R-:W-:Y:S01]  /*2bdf0*/  HMMA.1688.F32.TF32 R84, R40, R26, R84 ;  /* 0x0000001a2854723c */ /* 0x000fe20000081054 */
[----:B---3--:R-:W-:-:S05]  /*2be00*/  IADD3 R19, P3, R19, UR12, RZ ;  /* 0x0000000c13137c10 */ /* 0x008fca000ff7e0ff */
[----:B------:R3:W-:Y:S01]  /*2be10*/  STL [R1+0x3f8], R19 ;  /* 0x0003f81301007387 */ /* 0x0007e20000100800 */
[----:B------:R-:W-:Y:S02]  /*2be20*/  IADD3 R14, P4, R14, UR12, RZ ;  /* 0x0000000c0e0e7c10 */ /* 0x000fe4000ff9e0ff */
[----:B------:R-:W-:-:S03]  /*2be30*/  IADD3.X R20, R20, UR8, RZ, P3, !PT ;  /* 0x0000000814147c10 */ /* 0x000fc60009ffe4ff */
[----:B------:R-:W-:Y:S01]  /*2be40*/  STL [R1+0x408], R14 ;  /* 0x0004080e01007387 */ /* 0x000fe20000100800 */
[----:B------:R-:W-:-:S03]  /*2be50*/  IADD3.X R17, R17, UR8, RZ, P4, !PT ;  /* 0x0000000811117c10 */ /* 0x000fc6000a7fe4ff */
[----:B------:R-:W-:Y:S04]  /*2be60*/  STL [R1+0x3f4], R20 ;  /* 0x0003f41401007387 */ /* 0x000fe80000100800 */
[----:B------:R-:W4:Y:S01]  /*2be70*/  LDL.LU R3, [R1+0xbfc] ;  /* 0x000bfc0001037983 */ /* 0x000f220000300800 */
[----:B--2---:R-:W-:Y:S01]  /*2be80*/  MOV R12, R19 ;  /* 0x00000013000c7202 */ /* 0x004fe20000000f00 */
[----:B------:R-:W-:Y:S02]  /*2be90*/  IMAD.MOV.U32 R13, RZ, RZ, R20 ;  /* 0x000000ffff0d7224 */ /* 0x000fe400078e0014 */
[----:B------:R2:W-:Y:S04]  /*2bea0*/  STL [R1+0x404], R17 ;  /* 0x0004041101007387 */ /* 0x0005e80000100800 */
[----:B------:R-:W4:Y:S04]  /*2beb0*/  LDL.LU R21, [R1+0xbf8] ;  /* 0x000bf80001157983 */ /* 0x000f280000300800 */
[----:B------:R-:W4:Y:S01]  /*2bec0*/  LDL.LU R22, [R1+0xbf4] ;  /* 0x000bf40001167983 */ /* 0x000f220000300800 */
[----:B-1----:R-:W-:-:S03]  /*2bed0*/  LOP3.LUT R26, R29, 0x3f, RZ, 0xc0, !PT ;  /* 0x0000003f1d1a7812 */ /* 0x002fc600078ec0ff */
[----:B------:R1:W-:Y:S04]  /*2bee0*/  LDGSTS.E [R2+0x43a00], [R12.64], P2 ;  /* 0x43a000000c027fae */ /* 0x0003e8000912184a */
[----:B------:R-:W4:Y:S04]  /*2bef0*/  LDL.LU R23, [R1+0xbf0] ;  /* 0x000bf00001177983 */ /* 0x000f280000300800 */
[----:B------:R-:W4:Y:S01]  /*2bf00*/  LDL.LU R24, [R1+0xbe4] ;  /* 0x000be40001187983 */ /* 0x000f220000300800 */
[----:B-1----:R-:W-:-:S03]  /*2bf10*/  IMAD.MOV.U32 R12, RZ, RZ, R14 ;  /* 0x000000ffff0c7224 */ /* 0x002fc600078e000e */
[----:B---3--:R-:W3:Y:S01]  /*2bf20*/  LDL.LU R19, [R1+0xbec] ;  /* 0x000bec0001137983 */ /* 0x008ee20000300800 */
[----:B------:R-:W-:Y:S02]  /*2bf30*/  IMAD.MOV.U32 R13, RZ, RZ, R17 ;  /* 0x000000ffff0d7224 */ /* 0x000fe400078e0011 */
[----:B--2---:R-:W-:Y:S01]  /*2bf40*/  IMAD.MOV.U32 R17, RZ, RZ, c[0x0][0x18c] ;  /* 0x00006300ff117624 */ /* 0x004fe200078e00ff */
[----:B------:R-:W-:Y:S01]  /*2bf50*/  SHF.R.S32.HI R28, RZ, 0x6, R252 ;  /* 0x00000006ff1c7819 */ /* 0x000fe200000114fc */
[----:B------:R-:W2:Y:S04]  /*2bf60*/  LDL.LU R20, [R1+0xbe0] ;  /* 0x000be00001147983 */ /* 0x000ea80000300800 */
[----:B------:R1:W-:Y:S01]  /*2bf70*/  LDGSTS.E [R2+0x43e00], [R12.64], P1 ;  /* 0x43e000000c027fae */ /* 0x0003e2000892184a */
[----:B------:R-:W-:Y:S01]  /*2bf80*/  ISETP.GE.AND P1, PT, R26, UR9, PT ;  /* 0x000000091a007c0c */ /* 0x000fe2000bf26270 */
[----:B------:R-:W-:Y:S01]  /*2bf90*/  IMAD.SHL.U32 R17, R17, 0x40, RZ ;  /* 0x0000004011117824 */ /* 0x000fe200078e00ff */
[----:B------:R-:W-:Y:S01]  /*2bfa0*/  LOP3.LUT R252, R252, 0x3f, RZ, 0xc0, !PT ;  /* 0x0000003ffcfc7812 */ /* 0x000fe200078ec0ff */
[----:B------:R-:W2:Y:S02]  /*2bfb0*/  LDL.LU R14, [R1+0xbe8] ;  /* 0x000be800010e7983 */ /* 0x000ea40000300800 */
[----:B------:R-:W-:Y:S01]  /*2bfc0*/  IMAD.SHL.U32 R17, R17, 0x4, RZ ;  /* 0x0000000411117824 */ /* 0x000fe200078e00ff */
[----:B------:R-:W-:Y:S01]  /*2bfd0*/  SGXT R28, R28, 0x1 ;  /* 0x000000011c1c781a */ /* 0x000fe20000000200 */
[----:B------:R-:W0:Y:S01]  /*2bfe0*/  LDGDEPBAR ;  /* 0x00000000000079af */ /* 0x000e220000000000 */
[----:B-1----:R-:W-:Y:S01]  /*2bff0*/  SEL R2, RZ, 0x4, P1 ;  /* 0x00000004ff027807 */ /* 0x002fe20000800000 */
[----:B------:R-:W-:-:S03]  /*2c000*/  IMAD.SHL.U32 R27, R252, 0x4, RZ ;  /* 0x00000004fc1b7824 */ /* 0x000fc600078e00ff */
[----:B------:R-:W-:-:S04]  /*2c010*/  SEL R2, R2, RZ, !P0 ;  /* 0x000000ff02027207 */ /* 0x000fc80004000000 */
[----:B------:R-:W-:Y:S01]  /*2c020*/  ISETP.NE.U32.AND P0, PT, R2, RZ, PT ;  /* 0x000000ff0200720c */ /* 0x000fe20003f05070 */
[----:B------:R-:W-:Y:S01]  /*2c030*/  IMAD.U32 R2, RZ, RZ, UR7 ;  /* 0x00000007ff027e24 */ /* 0x000fe2000f8e00ff */
[----:B------:R-:W-:-:S05]  /*2c040*/  LOP3.LUT R27, R27, 0x110, R28, 0x78, !PT ;  /* 0x000001101b1b7812 */ /* 0x000fca00078e781c */
[----:B------:R-:W-:Y:S01]  /*2c050*/  IMAD R2, R2, 0x20000, R27 ;  /* 0x0002000002027824 */ /* 0x000fe200078e021b */
[----:B-----5:R-:W-:-:S05]  /*2c060*/  IADD3 R15, P1, R15, R17, RZ ;  /* 0x000000110f0f7210 */ /* 0x020fca0007f3e0ff */
[----:B----4-:R-:W-:Y:S01]  /*2c070*/  IMAD.X R18, R18, 0x1, R0, P1 ;  /* 0x0000000112127824 */ /* 0x010fe200008e0600 */
[----:B------:R-:W-:Y:S01]  /*2c080*/  IADD3 R16, P2, R16, R17, RZ ;  /* 0x0000001110107210 */ /* 0x000fe20007f5e0ff */
[----:B------:R-:W-:Y:S01]  /*2c090*/  STL [R1+0xc0c], R15 ;  /* 0x000c0c0f01007387 */ /* 0x000fe20000100800 */
[----:B------:R-:W-:Y:S02]  /*2c0a0*/  IMAD.MOV.U32 R12, RZ, RZ, R15 ;  /* 0x000000ffff0c7224 */ /* 0x000fe400078e000f */
[----:B------:R-:W-:Y:S01]  /*2c0b0*/  IMAD.MOV.U32 R13, RZ, RZ, R18 ;  /* 0x000000ffff0d7224 */ /* 0x000fe200078e0012 */
[----:B------:R-:W-:Y:S01]  /*2c0c0*/  STL [R1+0xc08], R16 ;  /* 0x000c081001007387 */ /* 0x000fe20000100800 */
[----:B------:R-:W-:-:S03]  /*2c0d0*/  IMAD.X R25, R25, 0x1, R0, P2 ;  /* 0x0000000119197824 */ /* 0x000fc600010e0600 */
[----:B------:R1:W-:Y:S04]  /*2c0e0*/  STL [R1+0xc04], R18 ;  /* 0x000c041201007387 */ /* 0x0003e80000100800 */
[----:B------:R4:W-:Y:S04]  /*2c0f0*/  LDGSTS.E [R2], [R12.64], P0 ;  /* 0x000000000c027fae */ /* 0x0009e8000812184a */
[----:B-1----:R-:W5:Y:S04]  /*2c100*/  LDL.LU R18, [R1+0xbdc] ;  /* 0x000bdc0001127983 */ /* 0x002f680000300800 */
[----:B------:R1:W-:Y:S01]  /*2c110*/  STL [R1+0xc00], R25 ;  /* 0x000c001901007387 */ /* 0x0003e20000100800 */
[----:B----4-:R-:W-:-:S03]  /*2c120*/  IMAD.MOV.U32 R13, RZ, RZ, R25 ;  /* 0x000000ffff0d7224 */ /* 0x010fc600078e0019 */
[----:B------:R-:W4:Y:S01]  /*2c130*/  LDL.LU R15, [R1+0xbd8] ;  /* 0x000bd800010f7983 */ /* 0x000f220000300800 */
[----:B------:R-:W-:-:S03]  /*2c140*/  IMAD.MOV.U32 R12, RZ, RZ, R16 ;  /* 0x000000ffff0c7224 */ /* 0x000fc600078e0010 */
[----:B-1----:R-:W4:Y:S04]  /*2c150*/  LDL.LU R25, [R1+0xbd4] ;  /* 0x000bd40001197983 */ /* 0x002f280000300800 */
[----:B------:R-:W4:Y:S04]  /*2c160*/  LDL.LU R16, [R1+0xbd0] ;  /* 0x000bd00001107983 */ /* 0x000f280000300800 */
[----:B------:R1:W-:Y:S01]  /*2c170*/  LDGSTS.E [R2+0x800], [R12.64], P0 ;  /* 0x008000000c027fae */ /* 0x0003e2000812184a */
[-C--:B------:R-:W-:Y:S02]  /*2c180*/  IADD3 R3, P1, R3, R17.reuse, RZ ;  /* 0x0000001103037210 */ /* 0x080fe40007f3e0ff */
[----:B------:R-:W-:-:S03]  /*2c190*/  IADD3 R21, P2, R21, R17, RZ ;  /* 0x0000001115157210 */ /* 0x000fc60007f5e0ff */
[----:B------:R-:W-:Y:S01]  /*2c1a0*/  IMAD.X R22, R22, 0x1, R0, P1 ;  /* 0x0000000116167824 */ /* 0x000fe200008e0600 */
[----:B------:R-:W-:Y:S01]  /*2c1b0*/  STL [R1+0xbfc], R3 ;  /* 0x000bfc0301007387 */ /* 0x000fe20000100800 */
[----:B-1----:R-:W-:Y:S02]  /*2c1c0*/  IMAD.MOV.U32 R12, RZ, RZ, R3 ;  /* 0x000000ffff0c7224 */ /* 0x002fe400078e0003 */
[----:B------:R-:W-:Y:S01]  /*2c1d0*/  IMAD.MOV.U32 R13, RZ, RZ, R22 ;  /* 0x000000ffff0d7224 */ /* 0x000fe200078e0016 */
[----:B------:R1:W-:Y:S01]  /*2c1e0*/  STL [R1+0xbf4], R22 ;  /* 0x000bf41601007387 */ /* 0x0003e20000100800 */
[----:B------:R-:W-:-:S03]  /*2c1f0*/  IMAD.X R23, R23, 0x1, R0, P2 ;  /* 0x0000000117177824 */ /* 0x000fc600010e0600 */
[----:B------:R-:W-:Y:S04]  /*2c200*/  STL [R1+0xbf8], R21 ;  /* 0x000bf81501007387 */ /* 0x000fe80000100800 */
[----:B------:R2:W-:Y:S04]  /*2c210*/  LDGSTS.E [R2+0x1000], [R12.64], P0 ;  /* 0x010000000c027fae */ /* 0x0005e8000812184a */
[----:B-1----:R-:W4:Y:S01]  /*2c220*/  LDL.LU R22, [R1+0x420] ;  /* 0x0004200001167983 */ /* 0x002f220000300800 */
[----:B---3--:R-:W-:-:S03]  /*2c230*/  IADD3 R19, P1, R19, R17, RZ ;  /* 0x0000001113137210 */ /* 0x008fc60007f3e0ff */
[----:B------:R1:W-:Y:S04]  /*2c240*/  STL [R1+0xbf0], R23 ;  /* 0x000bf01701007387 */ /* 0x0003e80000100800 */
[----:B------:R-:W3:Y:S01]  /*2c250*/  LDL.LU R3, [R1+0x440] ;  /* 0x0004400001037983 */ /* 0x000ee20000300800 */
[----:B--2---:R-:W-:-:S03]  /*2c260*/  MOV R13, R23 ;  /* 0x00000017000d7202 */ /* 0x004fc60000000f00 */
[----:B-1----:R-:W2:Y:S01]  /*2c270*/  LDL.LU R23, [R1+0x41c] ;  /* 0x00041c0001177983 */ /* 0x002ea20000300800 */
[----:B------:R-:W-:Y:S01]  /*2c280*/  IMAD.MOV.U32 R12, RZ, RZ, R21 ;  /* 0x000000ffff0c7224 */ /* 0x000fe200078e0015 */
[----:B------:R-:W-:Y:S01]  /*2c290*/  IADD3 R14, P2, R14, R17, RZ ;  /* 0x000000110e0e7210 */ /* 0x000fe20007f5e0ff */
[--C-:B------:R-:W-:Y:S01]  /*2c2a0*/  IMAD.X R24, R24, 0x1, R0.reuse, P1 ;  /* 0x0000000118187824 */ /* 0x100fe200008e0600 */
[----:B------:R-:W2:Y:S03]  /*2c2b0*/  LDL.LU R21, [R1+0x43c] ;  /* 0x00043c0001157983 */ /* 0x000ea60000300800 */
[----:B------:R-:W-:Y:S01]  /*2c2c0*/  IMAD.X R20, R20, 0x1, R0, P2 ;  /* 0x0000000114147824 */ /* 0x000fe200010e0600 */
[----:B------:R1:W-:Y:S04]  /*2c2d0*/  STL [R1+0xbec], R19 ;  /* 0x000bec1301007387 */ /* 0x0003e80000100800 */
[----:B------:R1:W-:Y:S04]  /*2c2e0*/  LDGSTS.E [R2+0x1800], [R12.64], P0 ;  /* 0x018000000c027fae */ /* 0x0003e8000812184a */
[----:B------:R1:W-:Y:S04]  /*2c2f0*/  STL [R1+0xbe4], R24 ;  /* 0x000be41801007387 */ /* 0x0003e80000100800 */
[----:B------:R1:W-:Y:S02]  /*2c300*/  STL [R1+0xbe8], R14 ;  /* 0x000be80e01007387 */ /* 0x0003e40000100800 */
[----:B-1----:R-:W-:-:S02]  /*2c310*/  IMAD.MOV.U32 R12, RZ, RZ, R19 ;  /* 0x000000ffff0c7224 */ /* 0x002fc400078e0013 */
[----:B------:R-:W2:Y:S01]  /*2c320*/  LDL.LU R19, [R1+0x460] ;  /* 0x0004600001137983 */ /* 0x000ea20000300800 */
[----:B------:R-:W-:-:S03]  /*2c330*/  IMAD.MOV.U32 R13, RZ, RZ, R24 ;  /* 0x000000ffff0d7224 */ /* 0x000fc600078e0018 */
[----:B------:R1:W-:Y:S04]  /*2c340*/  STL [R1+0xbe0], R20 ;  /* 0x000be01401007387 */ /* 0x0003e80000100800 */
[----:B------:R-:W2:Y:S04]  /*2c350*/  LDL.LU R27, [R1+0x480] ;  /* 0x00048000011b7983 */ /* 0x000ea80000300800 */
[----:B------:R-:W2:Y:S04]  /*2c360*/  LDL.LU R24, [R1+0x45c] ;  /* 0x00045c0001187983 */ /* 0x000ea80000300800 */
[----:B------:R-:W2:Y:S04]  /*2c370*/  LDL.LU R28, [R1+0x47c] ;  /* 0x00047c00011c7983 */ /* 0x000ea80000300800 */
[----:B------:R1:W-:Y:S02]  /*2c380*/  LDGSTS.E [R2+0x2000], [R12.64], P0 ;  /* 0x020000000c027fae */ /* 0x0003e4000812184a */
[----:B-1----:R-:W-:-:S02]  /*2c390*/  IMAD.MOV.U32 R12, RZ, RZ, R14 ;  /* 0x000000ffff0c7224 */ /* 0x002fc400078e000e */
[----:B------:R-:W-:Y:S01]  /*2c3a0*/  IMAD.MOV.U32 R13, RZ, RZ, R20 ;  /* 0x000000ffff0d7224 */ /* 0x000fe200078e0014 */
[----:B------:R-:W2:Y:S04]  /*2c3b0*/  LDL.LU R14, [R1+0x4a0] ;  /* 0x0004a000010e7983 */ /* 0x000ea80000300800 */
[----:B------:R-:W2:Y:S04]  /*2c3c0*/  LDL.LU R20, [R1+0x4c0] ;  /* 0x0004c00001147983 */ /* 0x000ea80000300800 */
[----:B------:R1:W-:Y:S01]  /*2c3d0*/  LDGSTS.E [R2+0x2800], [R12.64], P0 ;  /* 0x028000000c027fae */ /* 0x0003e2000812184a */
[----:B-----5:R-:W-:-:S05]  /*2c3e0*/  IADD3 R18, P1, R18, R17, RZ ;  /* 0x0000001112127210 */ /* 0x020fca0007f3e0ff */
[----:B------:R5:W-:Y:S01]  /*2c3f0*/  STL [R1+0xbdc], R18 ;  /* 0x000bdc1201007387 */ /* 0x000be20000100800 */
[----:B----4-:R-:W-:Y:S01]  /*2c400*/  IADD3 R15, P2, R15, R17, RZ ;  /* 0x000000110f0f7210 */ /* 0x010fe20007f5e0ff */
[----:B------:R-:W-:Y:S02]  /*2c410*/  IMAD.X R25, R25, 0x1, R0, P1 ;  /* 0x0000000119197824 */ /* 0x000fe400008e0600 */
[----:B-1----:R-:W-:Y:S02]  /*2c420*/  IMAD.MOV.U32 R12, RZ, RZ, R18 ;  /* 0x000000ffff0c7224 */ /* 0x002fe400078e0012 */
[----:B------:R-:W-:Y:S01]  /*2c430*/  IMAD.X R16, R16, 0x1, R0, P2 ;  /* 0x0000000110107824 */ /* 0x000fe200010e0600 */
[----:B------:R1:W-:Y:S04]  /*2c440*/  STL [R1+0xbd4], R25 ;  /* 0x000bd41901007387 */ /* 0x0003e80000100800 */
[----:B------:R4:W-:Y:S04]  /*2c450*/  STL [R1+0xbd8], R15 ;  /* 0x000bd80f01007387 */ /* 0x0009e80000100800 */
[----:B-----5:R-:W5:Y:S01]  /*2c460*/  LDL.LU R18, [R1+0x49c] ;  /* 0x00049c0001127983 */ /* 0x020f620000300800 */
[----:B------:R-:W-:-:S03]  /*2c470*/  IMAD.MOV.U32 R13, RZ, RZ, R25 ;  /* 0x000000ffff0d7224 */ /* 0x000fc600078e0019 */
[----:B------:R4:W-:Y:S04]  /*2c480*/  STL [R1+0xbd0], R16 ;  /* 0x000bd01001007387 */ /* 0x0009e80000100800 */
[----:B-1----:R-:W5:Y:S04]  /*2c490*/  LDL.LU R25, [R1+0x4bc] ;  /* 0x0004bc0001197983 */ /* 0x002f680000300800 */
[----:B------:R1:W-:Y:S02]  /*2c4a0*/  LDGSTS.E [R2+0x3000], [R12.64], P0 ;  /* 0x030000000c027fae */ /* 0x0003e4000812184a */
[----:B-1----:R-:W-:-:S02]  /*2c4b0*/  IMAD.MOV.U32 R12, RZ, RZ, R15 ;  /* 0x000000ffff0c7224 */ /* 0x002fc400078e000f */
[----:B------:R-:W-:Y:S01]  /*2c4c0*/  IMAD.MOV.U32 R13, RZ, RZ, R16 ;  /* 0x000000ffff0d7224 */ /* 0x000fe200078e0010 */
[----:B----4-:R-:W4:Y:S04]  /*2c4d0*/  LDL.LU R15, [R1+0x4e0] ;  /* 0x0004e000010f7983 */ /* 0x010f280000300800 */
[----:B------:R-:W4:Y:S04]  /*2c4e0*/  LDL.LU R16, [R1+0x500] ;  /* 0x0005000001107983 */ /* 0x000f280000300800 */
[----:B------:R1:W-:Y:S01]  /*2c4f0*/  LDGSTS.E [R2+0x3800], [R12.64], P0 ;  /* 0x038000000c027fae */ /* 0x0003e2000812184a */
[----:B------:R-:W-:-:S05]  /*2c500*/  IADD3 R22, P1, R22, R17, RZ ;  /* 0x0000001116167210 */ /* 0x000fca0007f3e0ff */
[----:B------:R1:W-:Y:S01]  /*2c510*/  STL [R1+0x420], R22 ;  /* 0x0004201601007387 */ /* 0x0003e20000100800 */
[----:B---3--:R-:W-:Y:S01]  /*2c520*/  IADD3 R3, P2, R3, R17, RZ ;  /* 0x0000001103037210 */ /* 0x008fe20007f5e0ff */
[----:B--2---:R-:W-:Y:S02]  /*2c530*/  IMAD.X R23, R23, 0x1, R0, P1 ;  /* 0x0000000117177824 */ /* 0x004fe400008e0600 */
[----:B-1----:R-:W-:Y:S02]  /*2c540*/  IMAD.MOV.U32 R12, RZ, RZ, R22 ;  /* 0x000000ffff0c7224 */ /* 0x002fe400078e0016 */
[----:B------:R-:W-:Y:S01]  /*2c550*/  IMAD.X R21, R21, 0x1, R0, P2 ;  /* 0x0000000115157824 */ /* 0x000fe200010e0600 */
[----:B------:R1:W-:Y:S04]  /*2c560*/  STL [R1+0x41c], R23 ;  /* 0x00041c1701007387 */ /* 0x0003e80000100800 */
[----:B------:R-:W-:Y:S04]  /*2c570*/  STL [R1+0x440], R3 ;  /* 0x0004400301007387 */ /* 0x000fe80000100800 */
[----:B------:R-:W2:Y:S01]  /*2c580*/  LDL.LU R22, [R1+0x4dc] ;  /* 0x0004dc0001167983 */ /* 0x000ea20000300800 */
[----:B------:R-:W-:-:S03]  /*2c590*/  IMAD.MOV.U32 R13, RZ, RZ, R23 ;  /* 0x000000ffff0d7224 */ /* 0x000fc600078e0017 */
[----:B------:R3:W-:Y:S04]  /*2c5a0*/  STL [R1+0x43c], R21 ;  /* 0x00043c1501007387 */ /* 0x0007e80000100800 */
[----:B-1----:R-:W2:Y:S04]  /*2c5b0*/  LDL.LU R23, [R1+0x4fc] ;  /* 0x0004fc0001177983 */ /* 0x002ea80000300800 */
[----:B------:R1:W-:Y:S01]  /*2c5c0*/  LDGSTS.E [R2+0x4000], [R12.64], P0 ;  /* 0x040000000c027fae */ /* 0x0003e2000812184a */
[-C--:B------:R-:W-:Y:S02]  /*2c5d0*/  IADD3 R19, P1, R19, R17.reuse, RZ ;  /* 0x0000001113137210 */ /* 0x080fe40007f3e0ff */
[----:B------:R-:W-:Y:S01]  /*2c5e0*/  IADD3 R27, P2, R27, R17, RZ ;  /* 0x000000111b1b7210 */ /* 0x000fe20007f5e0ff */
[----:B-1----:R-:W-:-:S02]  /*2c5f0*/  IMAD.MOV.U32 R12, RZ, RZ, R3 ;  /* 0x000000ffff0c7224 */ /* 0x002fc400078e0003 */
[----:B------:R-:W-:Y:S02]  /*2c600*/  IMAD.MOV.U32 R13, RZ, RZ, R21 ;  /* 0x000000ffff0d7224 */ /* 0x000fe400078e0015 */
[--C-:B------:R-:W-:Y:S01]  /*2c610*/  IMAD.X R24, R24, 0x1, R0.reuse, P1 ;  /* 0x0000000118187824 */ /* 0x100fe200008e0600 */
[----:B---3--:R-:W2:Y:S01]  /*2c620*/  LDL.LU R21, [R1+0x520] ;  /* 0x0005200001157983 */ /* 0x008ea20000300800 */
[----:B------:R-:W-:-:S03]  /*2c630*/  IMAD.X R28, R28, 0x1, R0, P2 ;  /* 0x000000011c1c7824 */ /* 0x000fc600010e0600 */
[----:B------:R-:W2:Y:S04]  /*2c640*/  LDL.LU R3, [R1+0x540] ;  /* 0x0005400001037983 */ /* 0x000ea80000300800 */
[----:B------:R-:W-:Y:S04]  /*2c650*/  STL [R1+0x460], R19 ;  /* 0x0004601301007387 */ /* 0x000fe80000100800 */
[----:B------:R1:W-:Y:S04]  /*2c660*/  LDGSTS.E [R2+0x4800], [R12.64], P0 ;  /* 0x048000000c027fae */ /* 0x0003e8000812184a */
[----:B------:R1:W-:Y:S04]  /*2c670*/  STL [R1+0x45c], R24 ;  /* 0x00045c1801007387 */ /* 0x0003e80000100800 */
[----:B------:R-:W-:Y:S01]  /*2c680*/  STL [R1+0x480], R27 ;  /* 0x0004801b01007387 */ /* 0x000fe20000100800 */
[----:B-1----:R-:W-:-:S03]  /*2c690*/  IMAD.MOV.U32 R13, RZ, RZ, R24 ;  /* 0x000000ffff0d7224 */ /* 0x002fc600078e0018 */
[----:B------:R-:W2:Y:S01]  /*2c6a0*/  LDL.LU R24, [R1+0x51c] ;  /* 0x00051c0001187983 */ /* 0x000ea20000300800 */
[----:B------:R-:W-:Y:S02]  /*2c6b0*/  MOV R12, R19 ;  /* 0x00000013000c7202 */ /* 0x000fe40000000f00 */
[-C--:B------:R-:W-:Y:S01]  /*2c6c0*/  IADD3 R14, P1, R14, R17.reuse, RZ ;  /* 0x000000110e0e7210 */ /* 0x080fe20007f3e0ff */
[----:B------:R-:W-:Y:S04]  /*2c6d0*/  STL [R1+0x47c], R28 ;  /* 0x00047c1c01007387 */ /* 0x000fe80000100800 */
[----:B------:R-:W2:Y:S01]  /*2c6e0*/  LDL.LU R19, [R1+0x53c] ;  /* 0x00053c0001137983 */ /* 0x000ea20000300800 */
[----:B------:R-:W-:-:S03]  /*2c6f0*/  IADD3 R20, P2, R20, R17, RZ ;  /* 0x0000001114147210 */ /* 0x000fc60007f5e0ff */
[----:B------:R1:W-:Y:S04]  /*2c700*/  LDGSTS.E [R2+0x5000], [R12.64], P0 ;  /* 0x050000000c027fae */ /* 0x0003e8000812184a */
[----:B------:R-:W-:Y:S01]  /*2c710*/  STL [R1+0x4a0], R14 ;  /* 0x0004a00e01007387 */ /* 0x000fe20000100800 */
[----:B-1----:R-:W-:Y:S02]  /*2c720*/  IMAD.MOV.U32 R12, RZ, RZ, R27 ;  /* 0x000000ffff0c7224 */ /* 0x002fe400078e001b */
[----:B------:R-:W-:-:S05]  /*2c730*/  IMAD.MOV.U32 R13, RZ, RZ, R28 ;  /* 0x000000ffff0d7224 */ /* 0x000fca00078e001c */
[----:B------:R1:W-:Y:S02]  /*2c740*/  LDGSTS.E [R2+0x5800], [R12.64], P0 ;  /* 0x058000000c027fae */ /* 0x0003e4000812184a */
[----:B-1----:R-:W-:Y:S02]  /*2c750*/  IMAD.MOV.U32 R12, RZ, RZ, R14 ;  /* 0x000000ffff0c7224 */ /* 0x002fe400078e000e */
[----:B-----5:R-:W-:-:S04]  /*2c760*/  IMAD.X R18, R18, 0x1, R0, P1 ;  /* 0x0000000112127824 */ /* 0x020fc800008e0600 */
[----:B------:R-:W-:Y:S01]  /*2c770*/  IMAD.MOV.U32 R13, RZ, RZ, R18 ;  /* 0x000000ffff0d7224 */ /* 0x000fe200078e0012 */
[----:B------:R1:W-:Y:S01]  /*2c780*/  STL [R1+0x49c], R18 ;  /* 0x00049c1201007387 */ /* 0x0003e20000100800 */
[----:B------:R-:W-:-:S03]  /*2c790*/  IMAD.X R25, R25, 0x1, R0, P2 ;  /* 0x0000000119197824 */ /* 0x000fc600010e0600 */
[----:B------:R-:W-:Y:S04]  /*2c7a0*/  STL [R1+0x4c0], R20 ;  /* 0x0004c01401007387 */ /* 0x000fe80000100800 */
[----:B------:R5:W-:Y:S04]  /*2c7b0*/  LDGSTS.E [R2+0x6000], [R12.64], P0 ;  /* 0x060000000c027fae */ /* 0x000be8000812184a */
[----:B-1----:R-:W3:Y:S04]  /*2c7c0*/  LDL.LU R18, [R1+0x560] ;  /* 0x0005600001127983 */ /* 0x002ee80000300800 */
[----:B------:R1:W-:Y:S04]  /*2c7d0*/  STL [R1+0x4bc], R25 ;  /* 0x0004bc1901007387 */ /* 0x0003e80000100800 */
[----:B------:R-:W3:Y:S01]  /*2c7e0*/  LDL.LU R14, [R1+0x580] ;  /* 0x00058000010e7983 */ /* 0x000ee20000300800 */
[----:B-----5:R-:W-:-:S03]  /*2c7f0*/  IMAD.MOV.U32 R13, RZ, RZ, R25 ;  /* 0x000000ffff0d7224 */ /* 0x020fc600078e0019 */
[----:B-1----:R-:W5:Y:S01]  /*2c800*/  LDL.LU R25, [R1+0x55c] ;  /* 0x00055c0001197983 */ /* 0x002f620000300800 */
[----:B------:R-:W-:-:S03]  /*2c810*/  IMAD.MOV.U32 R12, RZ, RZ, R20 ;  /* 0x000000ffff0c7224 */ /* 0x000fc600078e0014 */
[----:B------:R-:W5:Y:S01]  /*2c820*/  LDL.LU R20, [R1+0x57c] ;  /* 0x00057c0001147983 */ /* 0x000f620000300800 */
[-C--:B----4-:R-:W-:Y:S02]  /*2c830*/  IADD3 R15, P1, R15, R17.reuse, RZ ;  /* 0x000000110f0f7210 */ /* 0x090fe40007f3e0ff */
[----:B------:R-:W-:Y:S01]  /*2c840*/  IADD3 R16, P2, R16, R17, RZ ;  /* 0x0000001110107210 */ /* 0x000fe20007f5e0ff */
[----:B------:R1:W-:Y:S04]  /*2c850*/  LDGSTS.E [R2+0x6800], [R12.64], P0 ;  /* 0x068000000c027fae */ /* 0x0003e8000812184a */
[----:B------:R-:W-:Y:S01]  /*2c860*/  STL [R1+0x4e0], R15 ;  /* 0x0004e00f01007387 */ /* 0x000fe20000100800 */
[----:B-1----:R-:W-:Y:S02]  /*2c870*/  IMAD.MOV.U32 R12, RZ, RZ, R15 ;  /* 0x000000ffff0c7224 */ /* 0x002fe400078e000f */
[----:B--2---:R-:W-:-:S04]  /*2c880*/  IMAD.X R22, R22, 0x1, R0, P1 ;  /* 0x0000000116167824 */ /* 0x004fc800008e0600 */
[----:B------:R-:W-:Y:S01]  /*2c890*/  IMAD.MOV.U32 R13, RZ, RZ, R22 ;  /* 0x000000ffff0d7224 */ /* 0x000fe200078e0016 */
[----:B------:R1:W-:Y:S01]  /*2c8a0*/  STL [R1+0x4dc], R22 ;  /* 0x0004dc1601007387 */ /* 0x0003e20000100800 */
[----:B------:R-:W-:-:S03]  /*2c8b0*/  IMAD.X R23, R23, 0x1, R0, P2 ;  /* 0x0000000117177824 */ /* 0x000fc600010e0600 */
[----:B------:R-:W-:Y:S04]  /*2c8c0*/  STL [R1+0x500], R16 ;  /* 0x0005001001007387 */ /* 0x000fe80000100800 */
[----:B------:R2:W-:Y:S04]  /*2c8d0*/  LDGSTS.E [R2+0x7000], [R12.64], P0 ;  /* 0x070000000c027fae */ /* 0x0005e8000812184a */
[----:B-1----:R-:W4:Y:S04]  /*2c8e0*/  LDL.LU R22, [R1+0x5a0] ;  /* 0x0005a00001167983 */ /* 0x002f280000300800 */
[----:B------:R1:W-:Y:S04]  /*2c8f0*/  STL [R1+0x4fc], R23 ;  /* 0x0004fc1701007387 */ /* 0x0003e80000100800 */
[----:B------:R-:W4:Y:S01]  /*2c900*/  LDL.LU R15, [R1+0x5c0] ;  /* 0x0005c000010f7983 */ /* 0x000f220000300800 */
[----:B--2---:R-:W-:Y:S01]  /*2c910*/  IMAD.MOV.U32 R13, RZ, RZ, R23 ;  /* 0x000000ffff0d7224 */ /* 0x004fe200078e0017 */
[----:B------:R-:W-:-:S02]  /*2c920*/  IADD3 R21, P1, R21, R17, RZ ;  /* 0x0000001115157210 */ /* 0x000fc40007f3e0ff */
[----:B-1----:R-:W2:Y:S01]  /*2c930*/  LDL.LU R23, [R1+0x59c] ;  /* 0x00059c0001177983 */ /* 0x002ea20000300800 */
[----:B------:R-:W-:Y:S01]  /*2c940*/  IMAD.MOV.U32 R12, RZ, RZ, R16 ;  /* 0x000000ffff0c7224 */ /* 0x000fe200078e0010 */
[----:B------:R-:W-:Y:S02]  /*2c950*/  IADD3 R3, P2, R3, R17, RZ ;  /* 0x0000001103037210 */ /* 0x000fe40007f5e0ff */
[----:B------:R-:W2:Y:S04]  /*2c960*/  LDL.LU R16, [R1+0x5bc] ;  /* 0x0005bc0001107983 */ /* 0x000ea80000300800 */
[----:B------:R1:W-:Y:S04]  /*2c970*/  STL [R1+0x520], R21 ;  /* 0x0005201501007387 */ /* 0x0003e80000100800 */
[----:B------:R1:W-:Y:S01]  /*2c980*/  LDGSTS.E [R2+0x7800], [R12.64], P0 ;  /* 0x078000000c027fae */ /* 0x0003e2000812184a */
[----:B------:R-:W-:-:S02]  /*2c990*/  IMAD.X R24, R24, 0x1, R0, P1 ;  /* 0x0000000118187824 */ /* 0x000fc400008e0600 */
[----:B-1----:R-:W-:-:S03]  /*2c9a0*/  IMAD.MOV.U32 R12, RZ, RZ, R21 ;  /* 0x000000ffff0c7224 */ /* 0x002fc600078e0015 */
[----:B------:R1:W-:Y:S01]  /*2c9b0*/  STL [R1+0x51c], R24 ;  /* 0x00051c1801007387 */ /* 0x0003e20000100800 */
[----:B------:R-:W-:-:S03]  /*2c9c0*/  IMAD.X R19, R19, 0x1, R0, P2 ;  /* 0x0000000113137824 */ /* 0x000fc600010e0600 */
[----:B------:R1:W-:Y:S04]  /*2c9d0*/  STL [R1+0x540], R3 ;  /* 0x0005400301007387 */ /* 0x0003e80000100800 */
[----:B------:R-:W2:Y:S01]  /*2c9e0*/  LDL.LU R21, [R1+0x5e0] ;  /* 0x0005e00001157983 */ /* 0x000ea20000300800 */
[----:B------:R-:W-:-:S03]  /*2c9f0*/  IMAD.MOV.U32 R13, RZ, RZ, R24 ;  /* 0x000000ffff0d7224 */ /* 0x000fc600078e0018 */
[----:B------:R1:W-:Y:S04]  /*2ca00*/  STL [R1+0x53c], R19 ;  /* 0x00053c1301007387 */ /* 0x0003e80000100800 */
[----:B------:R-:W2:Y:S04]  /*2ca10*/  LDL.LU R27, [R1+0x600] ;  /* 0x00060000011b7983 */ /* 0x000ea80000300800 */
[----:B-1----:R-:W2:Y:S04]  /*2ca20*/  LDL.LU R24, [R1+0x5dc] ;  /* 0x0005dc0001187983 */ /* 0x002ea80000300800 */
[----:B------:R-:W2:Y:S04]  /*2ca30*/  LDL.LU R28, [R1+0x5fc] ;  /* 0x0005fc00011c7983 */ /* 0x000ea80000300800 */
[----:B------:R1:W-:Y:S02]  /*2ca40*/  LDGSTS.E [R2+0x8000], [R12.64], P0 ;  /* 0x080000000c027fae */ /* 0x0003e4000812184a */
[----:B-1----:R-:W-:Y:S01]  /*2ca50*/  IMAD.MOV.U32 R12, RZ, RZ, R3 ;  /* 0x000000ffff0c7224 */ /* 0x002fe200078e0003 */
[----:B------:R-:W-:Y:S01]  /*2ca60*/  MOV R13, R19 ;  /* 0x00000013000d7202 */ /* 0x000fe20000000f00 */
[----:B------:R-:W2:Y:S04]  /*2ca70*/  LDL.LU R3, [R1+0x620] ;  /* 0x0006200001037983 */ /* 0x000ea80000300800 */
[----:B------:R-:W2:Y:S04]  /*2ca80*/  LDL.LU R19, [R1+0x640] ;  /* 0x0006400001137983 */ /* 0x000ea80000300800 */
[----:B------:R1:W-:Y:S01]  /*2ca90*/  LDGSTS.E [R2+0x8800], [R12.64], P0 ;  /* 0x088000000c027fae */ /* 0x0003e2000812184a */
[----:B---3--:R-:W-:-:S05]  /*2caa0*/  IADD3 R18, P1, R18, R17, RZ ;  /* 0x0000001112127210 */ /* 0x008fca0007f3e0ff */
[----:B------:R3:W-:Y:S01]  /*2cab0*/  STL [R1+0x560], R18 ;  /* 0x0005601201007387 */ /* 0x0007e20000100800 */
[----:B------:R-:W-:Y:S01]  /*2cac0*/  IADD3 R14, P2, R14, R17, RZ ;  /* 0x000000110e0e7210 */ /* 0x000fe20007f5e0ff */
[----:B-----5:R-:W-:Y:S02]  /*2cad0*/  IMAD.X R25, R25, 0x1, R0, P1 ;  /* 0x0000000119197824 */ /* 0x020fe400008e0600 */
[----:B-1----:R-:W-:Y:S02]  /*2cae0*/  IMAD.MOV.U32 R12, RZ, RZ, R18 ;  /* 0x000000ffff0c7224 */ /* 0x002fe400078e0012 */
[----:B------:R-:W-:Y:S01]  /*2caf0*/  IMAD.X R20, R20, 0x1, R0, P2 ;  /* 0x0000000114147824 */ /* 0x000fe200010e0600 */
[----:B------:R1:W-:Y:S04]  /*2cb00*/  STL [R1+0x55c], R25 ;  /* 0x00055c1901007387 */ /* 0x0003e80000100800 */
[----:B------:R5:W-:Y:S04]  /*2cb10*/  STL [R1+0x580], R14 ;  /* 0x0005800e01007387 */ /* 0x000be80000100800 */
[----:B---3--:R-:W3:Y:S01]  /*2cb20*/  LDL.LU R18, [R1+0x61c] ;  /* 0x00061c0001127983 */ /* 0x008ee20000300800 */
[----:B------:R-:W-:-:S03]  /*2cb30*/  IMAD.MOV.U32 R13, RZ, RZ, R25 ;  /* 0x000000ffff0d7224 */ /* 0x000fc600078e0019 */
[----:B------:R5:W-:Y:S04]  /*2cb40*/  STL [R1+0x57c], R20 ;  /* 0x00057c1401007387 */ /* 0x000be80000100800 */
[----:B-1----:R-:W3:Y:S04]  /*2cb50*/  LDL.LU R25, [R1+0x63c] ;  /* 0x00063c0001197983 */ /* 0x002ee80000300800 */
[----:B------:R1:W-:Y:S02]  /*2cb60*/  LDGSTS.E [R2+0x9000], [R12.64], P0 ;  /* 0x090000000c027fae */ /* 0x0003e4000812184a */
[----:B-1----:R-:W-:-:S02]  /*2cb70*/  IMAD.MOV.U32 R12, RZ, RZ, R14 ;  /* 0x000000ffff0c7224 */ /* 0x002fc400078e000e */
[----:B------:R-:W-:Y:S01]  /*2cb80*/  IMAD.MOV.U32 R13, RZ, RZ, R20 ;  /* 0x000000ffff0d7224 */ /* 0x000fe200078e0014 */
[----:B-----5:R-:W5:Y:S04]  /*2cb90*/  LDL.LU R14, [R1+0x660] ;  /* 0x00066000010e7983 */ /* 0x020f680000300800 */
[----:B------:R-:W5:Y:S04]  /*2cba0*/  LDL.LU R20, [R1+0x680] ;  /* 0x0006800001147983 */ /* 0x000f680000300800 */
[----:B------:R1:W-:Y:S01]  /*2cbb0*/  LDGSTS.E [R2+0x9800], [R12.64], P0 ;  /* 0x098000000c027fae */ /* 0x0003e2000812184a */
[----:B----4-:R-:W-:-:S05]  /*2cbc0*/  IADD3 R22, P1, R22, R17, RZ ;  /* 0x0000001116167210 */ /* 0x010fca0007f3e0ff */
[----:B------:R4:W-:Y:S01]  /*2cbd0*/  STL [R1+0x5a0], R22 ;  /* 0x0005a01601007387 */ /* 0x0009e20000100800 */
[----:B------:R-:W-:Y:S01]  /*2cbe0*/  IADD3 R15, P2, R15, R17, RZ ;  /* 0x000000110f0f7210 */ /* 0x000fe20007f5e0ff */
[----:B--2---:R-:W-:Y:S02]  /*2cbf0*/  IMAD.X R23, R23, 0x1, R0, P1 ;  /* 0x0000000117177824 */ /* 0x004fe400008e0600 */
[----:B-1----:R-:W-:Y:S02]  /*2cc00*/  IMAD.MOV.U32 R12, RZ, RZ, R22 ;  /* 0x000000ffff0c7224 */ /* 0x002fe400078e0016 */
[----:B------:R-:W-:Y:S01]  /*2cc10*/  IMAD.X R16, R16, 0x1, R0, P2 ;  /* 0x0000000110107824 */ /* 0x000fe200010e0600 */
[----:B------:R1:W-:Y:S04]  /*2cc20*/  STL [R1+0x59c], R23 ;  /* 0x00059c1701007387 */ /* 0x0003e80000100800 */
[----:B------:R-:W-:Y:S04]  /*2cc30*/  STL [R1+0x5c0], R15 ;  /* 0x0005c00f01007387 */ /* 0x000fe80000100800 */
[----:B----4-:R-:W2:Y:S01]  /*2cc40*/  LDL.LU R22, [R1+0x65c] ;  /* 0x00065c0001167983 */ /* 0x010ea20000300800 */
[----:B------:R-:W-:-:S03]  /*2cc50*/  IMAD.MOV.U32 R13, RZ, RZ, R23 ;  /* 0x000000ffff0d7224 */ /* 0x000fc600078e0017 */
[----:B------:R4:W-:Y:S04]  /*2cc60*/  STL [R1+0x5bc], R16 ;  /* 0x0005bc1001007387 */ /* 0x0009e80000100800 */
[----:B-1----:R-:W2:Y:S04]  /*2cc70*/  LDL.LU R23, [R1+0x67c] ;  /* 0x00067c0001177983 */ /* 0x002ea80000300800 */
[----:B------:R1:W-:Y:S01]  /*2cc80*/  LDGSTS.E [R2+0xa000], [R12.64], P0 ;  /* 0x0a0000000c027fae */ /* 0x0003e2000812184a */
[----:B------:R-:W-:Y:S01]  /*2cc90*/  IADD3 R21, P1, R21, R17, RZ ;  /* 0x0000001115157210 */ /* 0x000fe20007f3e0ff */
[----:B-1----:R-:W-:-:S02]  /*2cca0*/  IMAD.MOV.U32 R12, RZ, RZ, R15 ;  /* 0x000000ffff0c7224 */ /* 0x002fc400078e000f */
[----:B------:R-:W-:Y:S02]  /*2ccb0*/  IMAD.MOV.U32 R13, RZ, RZ, R16 ;  /* 0x000000ffff0d7224 */ /* 0x000fe400078e0010 */
[----:B----4-:R-:W2:Y:S01]  /*2ccc0*/  LDL.LU R16, [R1+0x6a0] ;  /* 0x0006a00001107983 */ /* 0x010ea20000300800 */
[----:B------:R-:W-:-:S03]  /*2ccd0*/  IADD3 R27, P2, R27, R17, RZ ;  /* 0x000000111b1b7210 */ /* 0x000fc60007f5e0ff */
[----:B------:R-:W2:Y:S01]  /*2cce0*/  LDL.LU R15, [R1+0x6c0] ;  /* 0x0006c000010f7983 */ /* 0x000ea20000300800 */
[----:B------:R-:W-:-:S03]  /*2ccf0*/  IMAD.X R24, R24, 0x1, R0, P1 ;  /* 0x0000000118187824 */ /* 0x000fc600008e0600 */
[----:B------:R-:W-:Y:S01]  /*2cd00*/  STL [R1+0x5e0], R21 ;  /* 0x0005e01501007387 */ /* 0x000fe20000100800 */
[----:B------:R-:W-:-:S03]  /*2cd10*/  IMAD.X R28, R28, 0x1, R0, P2 ;  /* 0x000000011c1c7824 */ /* 0x000fc600010e0600 */
[----:B------:R1:W-:Y:S04]  /*2cd20*/  LDGSTS.E [R2+0xa800], [R12.64], P0 ;  /* 0x0a8000000c027fae */ /* 0x0003e8000812184a */
[----:B------:R1:W-:Y:S04]  /*2cd30*/  STL [R1+0x5dc], R24 ;  /* 0x0005dc1801007387 */ /* 0x0003e80000100800 */
[----:B------:R-:W-:Y:S01]  /*2cd40*/  STL [R1+0x600], R27 ;  /* 0x0006001b01007387 */ /* 0x000fe20000100800 */
[----:B-1----:R-:W-:-:S03]  /*2cd50*/  IMAD.MOV.U32 R13, RZ, RZ, R24 ;  /* 0x000000ffff0d7224 */ /* 0x002fc600078e0018 */
[----:B------:R-:W2:Y:S01]  /*2cd60*/  LDL.LU R24, [R1+0x69c] ;  /* 0x00069c0001187983 */ /* 0x000ea20000300800 */
[----:B------:R-:W-:Y:S01]  /*2cd70*/  IMAD.MOV.U32 R12, RZ, RZ, R21 ;  /* 0x000000ffff0c7224 */ /* 0x000fe200078e0015 */
[-C--:B------:R-:W-:Y:S02]  /*2cd80*/  IADD3 R3, P1, R3, R17.reuse, RZ ;  /* 0x0000001103037210 */ /* 0x080fe40007f3e0ff */
        /* <DEDUP_REMOVED lines=8> */
[----:B-1----:R-:W-:Y:S01]  /*2ce10*/  MOV R12, R3 ;  /* 0x00000003000c7202 */ /* 0x002fe20000000f00 */
[----:B---3--:R-:W-:-:S04]  /*2ce20*/  IMAD.X R18, R18, 0x1, R0, P1 ;  /* 0x0000000112127824 */ /* 0x008fc800008e0600 */
        /* <DEDUP_REMOVED lines=8> */
[----:B---3--:R-:W-:-:S03]  /*2ceb0*/  IMAD.MOV.U32 R13, RZ, RZ, R25 ;  /* 0x000000ffff0d7224 */ /* 0x008fc600078e0019 */
[----:B-1----:R-:W3:Y:S01]  /*2cec0*/  LDL.LU R25, [R1+0x6dc] ;  /* 0x0006dc0001197983 */ /* 0x002ee20000300800 */
[----:B------:R-:W-:-:S03]  /*2ced0*/  IMAD.MOV.U32 R12, RZ, RZ, R19 ;  /* 0x000000ffff0c7224 */ /* 0x000fc600078e0013 */
[----:B------:R-:W3:Y:S01]  /*2cee0*/  LDL.LU R19, [R1+0x6fc] ;  /* 0x0006fc0001137983 */ /* 0x000ee20000300800 */
[-C--:B-----5:R-:W-:Y:S02]  /*2cef0*/  IADD3 R14, P1, R14, R17.reuse, RZ ;  /* 0x000000110e0e7210 */ /* 0x0a0fe40007f3e0ff */
        /* <DEDUP_REMOVED lines=10> */
[----:B-1----:R-:W5:Y:S04]  /*2cfa0*/  LDL.LU R22, [R1+0x720] ;  /* 0x0007200001167983 */ /* 0x002f680000300800 */
[----:B------:R1:W-:Y:S04]  /*2cfb0*/  STL [R1+0x67c], R23 ;  /* 0x00067c1701007387 */ /* 0x0003e80000100800 */
[----:B------:R-:W5:Y:S01]  /*2cfc0*/  LDL.LU R14, [R1+0x740] ;  /* 0x00074000010e7983 */ /* 0x000f620000300800 */
        /* <DEDUP_REMOVED lines=20> */
[----:B-1----:R-:W-:-:S02]  /*2d110*/  IMAD.MOV.U32 R12, RZ, RZ, R15 ;  /* 0x000000ffff0c7224 */ /* 0x002fc400078e000f */
[----:B------:R-:W-:Y:S01]  /*2d120*/  IMAD.MOV.U32 R13, RZ, RZ, R21 ;  /* 0x000000ffff0d7224 */ /* 0x000fe200078e0015 */
[----:B------:R-:W2:Y:S04]  /*2d130*/  LDL.LU R15, [R1+0x7a0] ;  /* 0x0007a000010f7983 */ /* 0x000ea80000300800 */
[----:B------:R-:W2:Y:S04]  /*2d140*/  LDL.LU R21, [R1+0x7c0] ;  /* 0x0007c00001157983 */ /* 0x000ea80000300800 */
[----:B------:R1:W-:Y:S01]  /*2d150*/  LDGSTS.E [R2+0xe800], [R12.64], P0 ;  /* 0x0e8000000c027fae */ /* 0x0003e2000812184a */
[----:B----4-:R-:W-:-:S05]  /*2d160*/  IADD3 R18, P1, R18, R17, RZ ;  /* 0x0000001112127210 */ /* 0x010fca0007f3e0ff */
[----:B------:R4:W-:Y:S01]  /*2d170*/  STL [R1+0x6e0], R18 ;  /* 0x0006e01201007387 */ /* 0x0009e20000100800 */
[----:B------:R-:W-:Y:S01]  /*2d180*/  IADD3 R3, P2, R3, R17, RZ ;  /* 0x0000001103037210 */ /* 0x000fe20007f5e0ff */
[----:B---3--:R-:W-:Y:S02]  /*2d190*/  IMAD.X R25, R25, 0x1, R0, P1 ;  /* 0x0000000119197824 */ /* 0x008fe400008e0600 */
[----:B-1----:R-:W-:Y:S02]  /*2d1a0*/  IMAD.MOV.U32 R12, RZ, RZ, R18 ;  /* 0x000000ffff0c7224 */ /* 0x002fe400078e0012 */
[----:B------:R-:W-:Y:S01]  /*2d1b0*/  IMAD.X R19, R19, 0x1, R0, P2 ;  /* 0x0000000113137824 */ /* 0x000fe200010e0600 */
[----:B------:R1:W-:Y:S04]  /*2d1c0*/  STL [R1+0x6dc], R25 ;  /* 0x0006dc1901007387 */ /* 0x0003e80000100800 */
[----:B------:R3:W-:Y:S04]  /*2d1d0*/  STL [R1+0x700], R3 ;  /* 0x0007000301007387 */ /* 0x0007e80000100800 */
[----:B----4-:R-:W4:Y:S01]  /*2d1e0*/  LDL.LU R18, [R1+0x79c] ;  /* 0x00079c0001127983 */ /* 0x010f220000300800 */
[----:B------:R-:W-:-:S03]  /*2d1f0*/  IMAD.MOV.U32 R13, RZ, RZ, R25 ;  /* 0x000000ffff0d7224 */ /* 0x000fc600078e0019 */
[----:B------:R3:W-:Y:S04]  /*2d200*/  STL [R1+0x6fc], R19 ;  /* 0x0006fc1301007387 */ /* 0x0007e80000100800 */
[----:B-1----:R-:W4:Y:S04]  /*2d210*/  LDL.LU R25, [R1+0x7bc] ;  /* 0x0007bc0001197983 */ /* 0x002f280000300800 */
[----:B------:R1:W-:Y:S02]  /*2d220*/  LDGSTS.E [R2+0xf000], [R12.64], P0 ;  /* 0x0f0000000c027fae */ /* 0x0003e4000812184a */
[----:B-1----:R-:W-:Y:S01]  /*2d230*/  IMAD.MOV.U32 R12, RZ, RZ, R3 ;  /* 0x000000ffff0c7224 */ /* 0x002fe200078e0003 */
[----:B------:R-:W-:Y:S01]  /*2d240*/  MOV R13, R19 ;  /* 0x00000013000d7202 */ /* 0x000fe20000000f00 */
[----:B---3--:R-:W3:Y:S04]  /*2d250*/  LDL.LU R3, [R1+0x7e0] ;  /* 0x0007e00001037983 */ /* 0x008ee80000300800 */
[----:B------:R-:W3:Y:S04]  /*2d260*/  LDL.LU R19, [R1+0x800] ;  /* 0x0008000001137983 */ /* 0x000ee80000300800 */
[----:B------:R1:W-:Y:S01]  /*2d270*/  LDGSTS.E [R2+0xf800], [R12.64], P0 ;  /* 0x0f8000000c027fae */ /* 0x0003e2000812184a */
[----:B-----5:R-:W-:-:S05]  /*2d280*/  IADD3 R22, P1, R22, R17, RZ ;  /* 0x0000001116167210 */ /* 0x020fca0007f3e0ff */
[----:B------:R5:W-:Y:S01]  /*2d290*/  STL [R1+0x720], R22 ;  /* 0x0007201601007387 */ /* 0x000be20000100800 */
[----:B------:R-:W-:Y:S01]  /*2d2a0*/  IADD3 R14, P2, R14, R17, RZ ;  /* 0x000000110e0e7210 */ /* 0x000fe20007f5e0ff */
[----:B--2---:R-:W-:Y:S02]  /*2d2b0*/  IMAD.X R23, R23, 0x1, R0, P1 ;  /* 0x0000000117177824 */ /* 0x004fe400008e0600 */
[----:B-1----:R-:W-:Y:S02]  /*2d2c0*/  IMAD.MOV.U32 R12, RZ, RZ, R22 ;  /* 0x000000ffff0c7224 */ /* 0x002fe400078e0016 */
[----:B------:R-:W-:Y:S01]  /*2d2d0*/  IMAD.X R20, R20, 0x1, R0, P2 ;  /* 0x0000000114147824 */ /* 0x000fe200010e0600 */
[----:B------:R1:W-:Y:S04]  /*2d2e0*/  STL [R1+0x71c], R23 ;  /* 0x00071c1701007387 */ /* 0x0003e80000100800 */
[----:B------:R-:W-:Y:S04]  /*2d2f0*/  STL [R1+0x740], R14 ;  /* 0x0007400e01007387 */ /* 0x000fe80000100800 */
[----:B-----5:R-:W2:Y:S01]  /*2d300*/  LDL.LU R22, [R1+0x7dc] ;  /* 0x0007dc0001167983 */ /* 0x020ea20000300800 */
[----:B------:R-:W-:-:S03]  /*2d310*/  IMAD.MOV.U32 R13, RZ, RZ, R23 ;  /* 0x000000ffff0d7224 */ /* 0x000fc600078e0017 */
[----:B------:R5:W-:Y:S04]  /*2d320*/  STL [R1+0x73c], R20 ;  /* 0x00073c1401007387 */ /* 0x000be80000100800 */
[----:B-1----:R-:W2:Y:S04]  /*2d330*/  LDL.LU R23, [R1+0x7fc] ;  /* 0x0007fc0001177983 */ /* 0x002ea80000300800 */
[----:B------:R1:W-:Y:S01]  /*2d340*/  LDGSTS.E [R2+0x10000], [R12.64], P0 ;  /* 0x100000000c027fae */ /* 0x0003e2000812184a */
[----:B------:R-:W-:Y:S01]  /*2d350*/  IADD3 R16, P1, R16, R17, RZ ;  /* 0x0000001110107210 */ /* 0x000fe20007f3e0ff */
[----:B-1----:R-:W-:-:S02]  /*2d360*/  IMAD.MOV.U32 R12, RZ, RZ, R14 ;  /* 0x000000ffff0c7224 */ /* 0x002fc400078e000e */
[----:B------:R-:W-:Y:S02]  /*2d370*/  IMAD.MOV.U32 R13, RZ, RZ, R20 ;  /* 0x000000ffff0d7224 */ /* 0x000fe400078e0014 */
[----:B-----5:R-:W2:Y:S01]  /*2d380*/  LDL.LU R20, [R1+0x820] ;  /* 0x0008200001147983 */ /* 0x020ea20000300800 */
        /* <DEDUP_REMOVED lines=10> */
[----:B------:R-:W-:-:S03]  /*2d430*/  IMAD.MOV.U32 R12, RZ, RZ, R16 ;  /* 0x000000ffff0c7224 */ /* 0x000fc600078e0010 */
[----:B------:R-:W-:Y:S01]  /*2d440*/  STL [R1+0x77c], R28 ;  /* 0x00077c1c01007387 */ /* 0x000fe20000100800 */
[----:B------:R-:W-:-:S03]  /*2d450*/  IADD3 R15, P1, R15, R17, RZ ;  /* 0x000000110f0f7210 */ /* 0x000fc60007f3e0ff */
        /* <DEDUP_REMOVED lines=8> */
[----:B----4-:R-:W-:-:S04]  /*2d4e0*/  IMAD.X R18, R18, 0x1, R0, P1 ;  /* 0x0000000112127824 */ /* 0x010fc800008e0600 */
        /* <DEDUP_REMOVED lines=8> */
[----:B----4-:R-:W-:-:S03]  /*2d570*/  IMAD.MOV.U32 R13, RZ, RZ, R25 ;  /* 0x000000ffff0d7224 */ /* 0x010fc600078e0019 */
[----:B-1----:R-:W4:Y:S01]  /*2d580*/  LDL.LU R25, [R1+0x85c] ;  /* 0x00085c0001197983 */ /* 0x002f220000300800 */
[----:B------:R-:W-:-:S03]  /*2d590*/  IMAD.MOV.U32 R12, RZ, RZ, R21 ;  /* 0x000000ffff0c7224 */ /* 0x000fc600078e0015 */
[----:B------:R-:W4:Y:S01]  /*2d5a0*/  LDL.LU R21, [R1+0x87c] ;  /* 0x00087c0001157983 */ /* 0x000f220000300800 */
[-C--:B---3--:R-:W-:Y:S02]  /*2d5b0*/  IADD3 R3, P1, R3, R17.reuse, RZ ;  /* 0x0000001103037210 */ /* 0x088fe40007f3e0ff */
[----:B------:R-:W-:Y:S01]  /*2d5c0*/  IADD3 R19, P2, R19, R17, RZ ;  /* 0x0000001113137210 */ /* 0x000fe20007f5e0ff */
[----:B------:R1:W-:Y:S04]  /*2d5d0*/  LDGSTS.E [R2+0x12800], [R12.64], P0 ;  /* 0x128000000c027fae */ /* 0x0003e8000812184a */
[----:B------:R-:W-:Y:S01]  /*2d5e0*/  STL [R1+0x7e0], R3 ;  /* 0x0007e00301007387 */ /* 0x000fe20000100800 */
[----:B-1----:R-:W-:Y:S01]  /*2d5f0*/  MOV R12, R3 ;  /* 0x00000003000c7202 */ /* 0x002fe20000000f00 */
[----:B--2---:R-:W-:-:S04]  /*2d600*/  IMAD.X R22, R22, 0x1, R0, P1 ;  /* 0x0000000116167824 */ /* 0x004fc800008e0600 */
        /* <DEDUP_REMOVED lines=35> */
[----:B------:R-:W-:Y:S01]  /*2d840*/  IADD3 R15, P2, R15, R17, RZ ;  /* 0x000000110f0f7210 */ /* 0x000fe20007f5e0ff */
[----:B----4-:R-:W-:Y:S02]  /*2d850*/  IMAD.X R25, R25, 0x1, R0, P1 ;  /* 0x0000000119197824 */ /* 0x010fe400008e0600 */
        /* <DEDUP_REMOVED lines=14> */
[----:B---3--:R-:W-:-:S05]  /*2d940*/  IADD3 R22, P1, R22, R17, RZ ;  /* 0x0000001116167210 */ /* 0x008fca0007f3e0ff */
[----:B------:R3:W-:Y:S01]  /*2d950*/  STL [R1+0x8a0], R22 ;  /* 0x0008a01601007387 */ /* 0x0007e20000100800 */
[----:B------:R-:W-:Y:S01]  /*2d960*/  IADD3 R3, P2, R3, R17, RZ ;  /* 0x0000001103037210 */ /* 0x000fe20007f5e0ff */
[----:B--2---:R-:W-:Y:S02]  /*2d970*/  IMAD.X R23, R23, 0x1, R0, P1 ;  /* 0x0000000117177824 */ /* 0x004fe400008e0600 */
[----:B-1----:R-:W-:Y:S02]  /*2d980*/  IMAD.MOV.U32 R12, RZ, RZ, R22 ;  /* 0x000000ffff0c7224 */ /* 0x002fe400078e0016 */
[----:B------:R-:W-:Y:S01]  /*2d990*/  IMAD.X R19, R19, 0x1, R0, P2 ;  /* 0x0000000113137824 */ /* 0x000fe200010e0600 */
[----:B------:R1:W-:Y:S04]  /*2d9a0*/  STL [R1+0x89c], R23 ;  /* 0x00089c1701007387 */ /* 0x0003e80000100800 */
[----:B------:R-:W-:Y:S04]  /*2d9b0*/  STL [R1+0x8c0], R3 ;  /* 0x0008c00301007387 */ /* 0x000fe80000100800 */
[----:B---3--:R-:W2:Y:S01]  /*2d9c0*/  LDL.LU R22, [R1+0x95c] ;  /* 0x00095c0001167983 */ /* 0x008ea20000300800 */
[----:B------:R-:W-:-:S03]  /*2d9d0*/  IMAD.MOV.U32 R13, RZ, RZ, R23 ;  /* 0x000000ffff0d7224 */ /* 0x000fc600078e0017 */
[----:B------:R3:W-:Y:S04]  /*2d9e0*/  STL [R1+0x8bc], R19 ;  /* 0x0008bc1301007387 */ /* 0x0007e80000100800 */
[----:B-1----:R-:W2:Y:S04]  /*2d9f0*/  LDL.LU R23, [R1+0x97c] ;  /* 0x00097c0001177983 */ /* 0x002ea80000300800 */
[----:B------:R1:W-:Y:S01]  /*2da00*/  LDGSTS.E [R2+0x16000], [R12.64], P0 ;  /* 0x160000000c027fae */ /* 0x0003e2000812184a */
[----:B------:R-:W-:Y:S01]  /*2da10*/  IADD3 R20, P1, R20, R17, RZ ;  /* 0x0000001114147210 */ /* 0x000fe20007f3e0ff */
[----:B-1----:R-:W-:Y:S01]  /*2da20*/  IMAD.MOV.U32 R12, RZ, RZ, R3 ;  /* 0x000000ffff0c7224 */ /* 0x002fe200078e0003 */
[----:B------:R-:W-:-:S02]  /*2da30*/  MOV R13, R19 ;  /* 0x00000013000d7202 */ /* 0x000fc40000000f00 */
[----:B---3--:R-:W2:Y:S01]  /*2da40*/  LDL.LU R19, [R1+0x9a0] ;  /* 0x0009a00001137983 */ /* 0x008ea20000300800 */
        /* <DEDUP_REMOVED lines=56> */
[----:B------:R-:W-:-:S05]  /*2ddd0*/  IMAD.X R24, R24, 0x1, R0, P1 ;  /* 0x0000000118187824 */ /* 0x000fca00008e0600 */
[----:B------:R1:W-:Y:S01]  /*2dde0*/  STL [R1+0x99c], R24 ;  /* 0x00099c1801007387 */ /* 0x0003e20000100800 */
[----:B------:R-:W-:-:S03]  /*2ddf0*/  IMAD.X R20, R20, 0x1, R0, P2 ;  /* 0x0000000114147824 */ /* 0x000fc600010e0600 */
[----:B------:R1:W-:Y:S02]  /*2de00*/  STL [R1+0x9c0], R3 ;  /* 0x0009c00301007387 */ /* 0x0003e40000100800 */
[----:B-1----:R-:W-:Y:S02]  /*2de10*/  MOV R12, R19 ;  /* 0x00000013000c7202 */ /* 0x002fe40000000f00 */
[----:B------:R-:W2:Y:S04]  /*2de20*/  LDL.LU R27, [R1+0xa60] ;  /* 0x000a6000011b7983 */ /* 0x000ea80000300800 */
[----:B------:R1:W-:Y:S04]  /*2de30*/  STL [R1+0x9bc], R20 ;  /* 0x0009bc1401007387 */ /* 0x0003e80000100800 */
[----:B------:R-:W2:Y:S01]  /*2de40*/  LDL.LU R19, [R1+0xa80] ;  /* 0x000a800001137983 */ /* 0x000ea20000300800 */
[----:B------:R-:W-:-:S03]  /*2de50*/  IMAD.MOV.U32 R13, RZ, RZ, R24 ;  /* 0x000000ffff0d7224 */ /* 0x000fc600078e0018 */
        /* <DEDUP_REMOVED lines=33> */
[----:B------:R2:W-:Y:S01]  /*2e070*/  STL [R1+0xa40], R15 ;  /* 0x000a400f01007387 */ /* 0x0005e20000100800 */
[----:B------:R-:W-:-:S03]  /*2e080*/  IMAD.MOV.U32 R13, RZ, RZ, R23 ;  /* 0x000000ffff0d7224 */ /* 0x000fc600078e0017 */
[----:B----4-:R-:W4:Y:S04]  /*2e090*/  LDL.LU R22, [R1+0xadc] ;  /* 0x000adc0001167983 */ /* 0x010f280000300800 */
[----:B------:R2:W-:Y:S04]  /*2e0a0*/  STL [R1+0xa3c], R21 ;  /* 0x000a3c1501007387 */ /* 0x0005e80000100800 */
[----:B-1----:R-:W4:Y:S04]  /*2e0b0*/  LDL.LU R23, [R1+0xafc] ;  /* 0x000afc0001177983 */ /* 0x002f280000300800 */
[----:B------:R1:W-:Y:S01]  /*2e0c0*/  LDGSTS.E [R2+0x1c000], [R12.64], P0 ;  /* 0x1c0000000c027fae */ /* 0x0003e2000812184a */
[----:B------:R-:W-:Y:S01]  /*2e0d0*/  IADD3 R27, P1, R27, R17, RZ ;  /* 0x000000111b1b7210 */ /* 0x000fe20007f3e0ff */
[----:B-1----:R-:W-:-:S02]  /*2e0e0*/  IMAD.MOV.U32 R12, RZ, RZ, R15 ;  /* 0x000000ffff0c7224 */ /* 0x002fc400078e000f */
[----:B------:R-:W-:Y:S01]  /*2e0f0*/  IMAD.MOV.U32 R13, RZ, RZ, R21 ;  /* 0x000000ffff0d7224 */ /* 0x000fe200078e0015 */
[----:B--2---:R-:W4:Y:S01]  /*2e100*/  LDL.LU R15, [R1+0xbcc] ;  /* 0x000bcc00010f7983 */ /* 0x004f220000300800 */
[----:B------:R-:W-:-:S03]  /*2e110*/  IADD3 R19, P2, R19, R17, RZ ;  /* 0x0000001113137210 */ /* 0x000fc60007f5e0ff */
[----:B------:R1:W-:Y:S01]  /*2e120*/  LDGSTS.E [R2+0x1c800], [R12.64], P0 ;  /* 0x1c8000000c027fae */ /* 0x0003e2000812184a */
[----:B------:R-:W-:-:S03]  /*2e130*/  IMAD.X R28, R28, 0x1, R0, P1 ;  /* 0x000000011c1c7824 */ /* 0x000fc600008e0600 */
[----:B------:R-:W4:Y:S01]  /*2e140*/  LDL.LU R21, [R1+0xbc8] ;  /* 0x000bc80001157983 */ /* 0x000f220000300800 */
[----:B------:R-:W-:-:S03]  /*2e150*/  IMAD.X R24, R24, 0x1, R0, P2 ;  /* 0x0000000118187824 */ /* 0x000fc600010e0600 */
[----:B------:R-:W-:Y:S01]  /*2e160*/  STL [R1+0xa60], R27 ;  /* 0x000a601b01007387 */ /* 0x000fe20000100800 */
[----:B-1----:R-:W-:Y:S02]  /*2e170*/  IMAD.MOV.U32 R12, RZ, RZ, R27 ;  /* 0x000000ffff0c7224 */ /* 0x002fe400078e001b */
[----:B------:R-:W-:Y:S01]  /*2e180*/  IMAD.MOV.U32 R13, RZ, RZ, R28 ;  /* 0x000000ffff0d7224 */ /* 0x000fe200078e001c */
[----:B------:R-:W-:Y:S04]  /*2e190*/  STL [R1+0xa5c], R28 ;  /* 0x000a5c1c01007387 */ /* 0x000fe80000100800 */
[----:B------:R1:W-:Y:S04]  /*2e1a0*/  STL [R1+0xa80], R19 ;  /* 0x000a801301007387 */ /* 0x0003e80000100800 */
[----:B------:R1:W-:Y:S01]  /*2e1b0*/  LDGSTS.E [R2+0x1d000], [R12.64], P0 ;  /* 0x1d0000000c027fae */ /* 0x0003e2000812184a */
[----:B------:R-:W-:-:S03]  /*2e1c0*/  IADD3 R3, P1, R3, R17, RZ ;  /* 0x0000001103037210 */ /* 0x000fc60007f3e0ff */
[----:B------:R1:W-:Y:S02]  /*2e1d0*/  STL [R1+0xa7c], R24 ;  /* 0x000a7c1801007387 */ /* 0x0003e40000100800 */
[----:B-1----:R-:W-:Y:S02]  /*2e1e0*/  IMAD.MOV.U32 R12, RZ, RZ, R19 ;  /* 0x000000ffff0c7224 */ /* 0x002fe400078e0013 */
[----:B------:R-:W4:Y:S01]  /*2e1f0*/  LDL.LU R19, [R1+0xbc4] ;  /* 0x000bc40001137983 */ /* 0x000f220000300800 */
[----:B------:R-:W-:Y:S02]  /*2e200*/  MOV R13, R24 ;  /* 0x00000018000d7202 */ /* 0x000fe40000000f00 */
[----:B------:R-:W-:Y:S01]  /*2e210*/  IADD3 R20, P2, R20, R17, RZ ;  /* 0x0000001114147210 */ /* 0x000fe20007f5e0ff */
[----:B------:R-:W4:Y:S04]  /*2e220*/  LDL.LU R24, [R1+0xbc0] ;  /* 0x000bc00001187983 */ /* 0x000f280000300800 */
[----:B------:R1:W-:Y:S04]  /*2e230*/  LDGSTS.E [R2+0x1d800], [R12.64], P0 ;  /* 0x1d8000000c027fae */ /* 0x0003e8000812184a */
[----:B------:R3:W-:Y:S01]  /*2e240*/  STL [R1+0xaa0], R3 ;  /* 0x000aa00301007387 */ /* 0x0007e20000100800 */
[----:B-1----:R-:W-:-:S02]  /*2e250*/  IMAD.MOV.U32 R12, RZ, RZ, R3 ;  /* 0x000000ffff0c7224 */ /* 0x002fc400078e0003 */
[----:B---3--:R-:W-:-:S04]  /*2e260*/  IMAD.X R18, R18, 0x1, R0, P1 ;  /* 0x0000000112127824 */ /* 0x008fc800008e0600 */
[----:B------:R-:W-:Y:S01]  /*2e270*/  IMAD.MOV.U32 R13, RZ, RZ, R18 ;  /* 0x000000ffff0d7224 */ /* 0x000fe200078e0012 */
[----:B------:R1:W-:Y:S01]  /*2e280*/  STL [R1+0xa9c], R18 ;  /* 0x000a9c1201007387 */ /* 0x0003e20000100800 */
[----:B------:R-:W-:-:S03]  /*2e290*/  IMAD.X R25, R25, 0x1, R0, P2 ;  /* 0x0000000119197824 */ /* 0x000fc600010e0600 */
[----:B------:R3:W-:Y:S04]  /*2e2a0*/  STL [R1+0xac0], R20 ;  /* 0x000ac01401007387 */ /* 0x0007e80000100800 */
[----:B------:R-:W2:Y:S04]  /*2e2b0*/  LDL.LU R3, [R1+0xbbc] ;  /* 0x000bbc0001037983 */ /* 0x000ea80000300800 */
[----:B------:R3:W-:Y:S04]  /*2e2c0*/  STL [R1+0xabc], R25 ;  /* 0x000abc1901007387 */ /* 0x0007e80000100800 */
[----:B------:R3:W-:Y:S04]  /*2e2d0*/  LDGSTS.E [R2+0x1e000], [R12.64], P0 ;  /* 0x1e0000000c027fae */ /* 0x0007e8000812184a */
[----:B-1----:R-:W2:Y:S01]  /*2e2e0*/  LDL.LU R18, [R1+0xbb8] ;  /* 0x000bb80001127983 */ /* 0x002ea20000300800 */
[----:B---3--:R-:W-:-:S03]  /*2e2f0*/  IMAD.MOV.U32 R12, RZ, RZ, R20 ;  /* 0x000000ffff0c7224 */ /* 0x008fc600078e0014 */
[----:B------:R-:W3:Y:S01]  /*2e300*/  LDL.LU R20, [R1+0xbb4] ;  /* 0x000bb40001147983 */ /* 0x000ee20000300800 */
[----:B------:R-:W-:-:S03]  /*2e310*/  IMAD.MOV.U32 R13, RZ, RZ, R25 ;  /* 0x000000ffff0d7224 */ /* 0x000fc600078e0019 */
[----:B------:R-:W3:Y:S04]  /*2e320*/  LDL.LU R25, [R1+0xbb0] ;  /* 0x000bb00001197983 */ /* 0x000ee80000300800 */
[----:B------:R-:W1:Y:S01]  /*2e330*/  S2R R252, SR_TID.X ;  /* 0x0000000000fc7919 */ /* 0x000e620000002100 */
[-C--:B-----5:R-:W-:Y:S02]  /*2e340*/  IADD3 R14, P1, R14, R17.reuse, RZ ;  /* 0x000000110e0e7210 */ /* 0x0a0fe40007f3e0ff */
[----:B------:R-:W-:Y:S01]  /*2e350*/  IADD3 R16, P2, R16, R17, RZ ;  /* 0x0000001110107210 */ /* 0x000fe20007f5e0ff */
[----:B------:R5:W-:Y:S04]  /*2e360*/  LDGSTS.E [R2+0x1e800], [R12.64], P0 ;  /* 0x1e8000000c027fae */ /* 0x000be8000812184a */
[----:B------:R-:W-:Y:S01]  /*2e370*/  STL [R1+0xae0], R14 ;  /* 0x000ae00e01007387 */ /* 0x000fe20000100800 */
[----:B-----5:R-:W-:Y:S01]  /*2e380*/  IMAD.MOV.U32 R12, RZ, RZ, R14 ;  /* 0x000000ffff0c7224 */ /* 0x020fe200078e000e */
[----:B-1----:R-:W-:-:S02]  /*2e390*/  SHF.R.S32.HI R28, RZ, 0x6, R252 ;  /* 0x00000006ff1c7819 */ /* 0x002fc400000114fc */
[----:B------:R-:W-:Y:S02]  /*2e3a0*/  LOP3.LUT R252, R252, 0x3f, RZ, 0xc0, !PT ;  /* 0x0000003ffcfc7812 */ /* 0x000fe400078ec0ff */
[----:B------:R-:W-:Y:S01]  /*2e3b0*/  SGXT R28, R28, 0x1 ;  /* 0x000000011c1c781a */ /* 0x000fe20000000200 */
[----:B----4-:R-:W-:-:S04]  /*2e3c0*/  IMAD.X R22, R22, 0x1, R0, P1 ;  /* 0x0000000116167824 */ /* 0x010fc800008e0600 */
[----:B------:R-:W-:Y:S01]  /*2e3d0*/  IMAD.MOV.U32 R13, RZ, RZ, R22 ;  /* 0x000000ffff0d7224 */ /* 0x000fe200078e0016 */
[----:B------:R1:W-:Y:S01]  /*2e3e0*/  STL [R1+0xadc], R22 ;  /* 0x000adc1601007387 */ /* 0x0003e20000100800 */
[----:B------:R-:W-:-:S03]  /*2e3f0*/  IMAD.X R23, R23, 0x1, R0, P2 ;  /* 0x0000000117177824 */ /* 0x000fc600010e0600 */
[----:B------:R-:W-:Y:S01]  /*2e400*/  STL [R1+0xb00], R16 ;  /* 0x000b001001007387 */ /* 0x000fe20000100800 */
[----:B------:R-:W-:-:S03]  /*2e410*/  IMAD.SHL.U32 R27, R252, 0x4, RZ ;  /* 0x00000004fc1b7824 */ /* 0x000fc600078e00ff */
[----:B------:R4:W-:Y:S04]  /*2e420*/  LDGSTS.E [R2+0x1f000], [R12.64], P0 ;  /* 0x1f0000000c027fae */ /* 0x0009e8000812184a */
[----:B-1----:R-:W5:Y:S04]  /*2e430*/  LDL.LU R22, [R1+0xbac] ;  /* 0x000bac0001167983 */ /* 0x002f680000300800 */
[----:B------:R1:W-:Y:S04]  /*2e440*/  STL [R1+0xafc], R23 ;  /* 0x000afc1701007387 */ /* 0x0003e80000100800 */
[----:B------:R-:W5:Y:S01]  /*2e450*/  LDL.LU R14, [R1+0xba8] ;  /* 0x000ba800010e7983 */ /* 0x000f620000300800 */
[----:B----4-:R-:W-:-:S03]  /*2e460*/  IMAD.MOV.U32 R13, RZ, RZ, R23 ;  /* 0x000000ffff0d7224 */ /* 0x010fc600078e0017 */
[----:B-1----:R-:W4:Y:S01]  /*2e470*/  LDL.LU R23, [R1+0xba4] ;  /* 0x000ba40001177983 */ /* 0x002f220000300800 */
[----:B------:R-:W-:Y:S01]  /*2e480*/  IMAD.MOV.U32 R12, RZ, RZ, R16 ;  /* 0x000000ffff0c7224 */ /* 0x000fe200078e0010 */
[-C--:B------:R-:W-:Y:S02]  /*2e490*/  IADD3 R15, P1, R15, R17.reuse, RZ ;  /* 0x000000110f0f7210 */ /* 0x080fe40007f3e0ff */
[----:B------:R-:W4:Y:S01]  /*2e4a0*/  LDL.LU R16, [R1+0xba0] ;  /* 0x000ba00001107983 */ /* 0x000f220000300800 */
[----:B------:R-:W-:Y:S02]  /*2e4b0*/  LOP3.LUT R27, R27, 0x110, R28, 0x78, !PT ;  /* 0x000001101b1b7812 */ /* 0x000fe400078e781c */
[----:B------:R-:W-:Y:S01]  /*2e4c0*/  IADD3 R21, P2, R21, R17, RZ ;  /* 0x0000001115157210 */ /* 0x000fe20007f5e0ff */
[----:B------:R1:W-:Y:S01]  /*2e4d0*/  LDGSTS.E [R2+0x1f800], [R12.64], P0 ;  /* 0x1f8000000c027fae */ /* 0x0003e2000812184a */
[----:B------:R-:W-:-:S03]  /*2e4e0*/  LOP3.LUT R27, R27, 0x20, RZ, 0x3c, !PT ;  /* 0x000000201b1b7812 */ /* 0x000fc600078e3cff */
[----:B------:R-:W-:Y:S04]  /*2e4f0*/  STL [R1+0xbcc], R15 ;  /* 0x000bcc0f01007387 */ /* 0x000fe80000100800 */
[----:B------:R-:W-:Y:S01]  /*2e500*/  STL [R1+0xbc8], R21 ;  /* 0x000bc81501007387 */ /* 0x000fe20000100800 */
[----:B-1----:R-:W-:Y:S02]  /*2e510*/  IMAD.U32 R2, RZ, RZ, UR7 ;  /* 0x00000007ff027e24 */ /* 0x002fe4000f8e00ff */
[----:B------:R-:W-:Y:S02]  /*2e520*/  IMAD.MOV.U32 R12, RZ, RZ, R15 ;  /* 0x000000ffff0c7224 */ /* 0x000fe400078e000f */
[----:B------:R-:W-:Y:S02]  /*2e530*/  IMAD R2, R2, 0x20000, R27 ;  /* 0x0002000002027824 */ /* 0x000fe400078e021b */
[----:B------:R-:W-:-:S04]  /*2e540*/  IMAD.X R19, R19, 0x1, R0, P1 ;  /* 0x0000000113137824 */ /* 0x000fc800008e0600 */
[----:B------:R-:W-:Y:S01]  /*2e550*/  IMAD.MOV.U32 R13, RZ, RZ, R19 ;  /* 0x000000ffff0d7224 */ /* 0x000fe200078e0013 */
[----:B------:R1:W-:Y:S01]  /*2e560*/  STL [R1+0xbc4], R19 ;  /* 0x000bc41301007387 */ /* 0x0003e20000100800 */
[----:B------:R-:W-:-:S03]  /*2e570*/  IMAD.X R24, R24, 0x1, R0, P2 ;  /* 0x0000000118187824 */ /* 0x000fc600010e0600 */
[----:B------:R1:W-:Y:S04]  /*2e580*/  LDGSTS.E [R2+0x200], [R12.64], P0 ;  /* 0x002000000c027fae */ /* 0x0003e8000812184a */
[----:B-1----:R-:W4:Y:S04]  /*2e590*/  LDL.LU R19, [R1+0xb9c] ;  /* 0x000b9c0001137983 */ /* 0x002f280000300800 */
[----:B------:R-:W4:Y:S01]  /*2e5a0*/  LDL.LU R15, [R1+0xb98] ;  /* 0x000b9800010f7983 */ /* 0x000f220000300800 */
[----:B------:R-:W-:-:S03]  /*2e5b0*/  MOV R13, R24 ;  /* 0x00000018000d7202 */ /* 0x000fc60000000f00 */
[----:B------:R1:W-:Y:S01]  /*2e5c0*/  STL [R1+0xbc0], R24 ;  /* 0x000bc01801007387 */ /* 0x0003e20000100800 */
[----:B------:R-:W-:-:S05]  /*2e5d0*/  IMAD.MOV.U32 R12, RZ, RZ, R21 ;  /* 0x000000ffff0c7224 */ /* 0x000fca00078e0015 */
[----:B------:R2:W-:Y:S04]  /*2e5e0*/  LDGSTS.E [R2+0xa00], [R12.64], P0 ;  /* 0x00a000000c027fae */ /* 0x0005e8000812184a */
[----:B-1----:R-:W4:Y:S04]  /*2e5f0*/  LDL.LU R24, [R1+0xb94] ;  /* 0x000b940001187983 */ /* 0x002f280000300800 */
[----:B------:R-:W4:Y:S01]  /*2e600*/  LDL.LU R21, [R1+0xb90] ;  /* 0x000b900001157983 */ /* 0x000f220000300800 */
[----:B--2---:R-:W-:-:S05]  /*2e610*/  IADD3 R3, P1, R3, R17, RZ ;  /* 0x0000001103037210 */ /* 0x004fca0007f3e0ff */
[----:B------:R-:W-:Y:S01]  /*2e620*/  STL [R1+0xbbc], R3 ;  /* 0x000bbc0301007387 */ /* 0x000fe20000100800 */
[----:B------:R-:W-:Y:S01]  /*2e630*/  IMAD.MOV.U32 R12, RZ, RZ, R3 ;  /* 0x000000ffff0c7224 */ /* 0x000fe200078e0003 */
[----:B------:R-:W-:Y:S01]  /*2e640*/  IADD3 R18, P2, R18, R17, RZ ;  /* 0x0000001112127210 */ /* 0x000fe20007f5e0ff */
[----:B---3--:R-:W-:-:S04]  /*2e650*/  IMAD.X R20, R20, 0x1, R0, P1 ;  /* 0x0000000114147824 */ /* 0x008fc800008e0600 */
[----:B------:R-:W-:Y:S01]  /*2e660*/  IMAD.X R25, R25, 0x1, R0, P2 ;  /* 0x0000000119197824 */ /* 0x000fe200010e0600 */
[----:B------:R1:W-:Y:S01]  /*2e670*/  STL [R1+0xbb4], R20 ;  /* 0x000bb41401007387 */ /* 0x0003e20000100800 */
[----:B------:R-:W-:-:S03]  /*2e680*/  IMAD.MOV.U32 R13, RZ, RZ, R20 ;  /* 0x000000ffff0d7224 */ /* 0x000fc600078e0014 */
[----:B------:R-:W-:Y:S04]  /*2e690*/  STL [R1+0xbb8], R18 ;  /* 0x000bb81201007387 */ /* 0x000fe80000100800 */
[----:B------:R2:W-:Y:S04]  /*2e6a0*/  LDGSTS.E [R2+0x1200], [R12.64], P0 ;  /* 0x012000000c027fae */ /* 0x0005e8000812184a */
[----:B-1----:R-:W3:Y:S04]  /*2e6b0*/  LDL.LU R20, [R1+0x428] ;  /* 0x0004280001147983 */ /* 0x002ee80000300800 */
[----:B------:R1:W-:Y:S04]  /*2e6c0*/  STL [R1+0xbb0], R25 ;  /* 0x000bb01901007387 */ /* 0x0003e80000100800 */
[----:B------:R-:W3:Y:S01]  /*2e6d0*/  LDL.LU R3, [R1+0x448] ;  /* 0x0004480001037983 */ /* 0x000ee20000300800 */
[----:B--2---:R-:W-:-:S03]  /*2e6e0*/  IMAD.MOV.U32 R13, RZ, RZ, R25 ;  /* 0x000000ffff0d7224 */ /* 0x004fc600078e0019 */
[----:B-1----:R-:W2:Y:S01]  /*2e6f0*/  LDL.LU R25, [R1+0x424] ;  /* 0x0004240001197983 */ /* 0x002ea20000300800 */
[----:B------:R-:W-:-:S03]  /*2e700*/  IMAD.MOV.U32 R12, RZ, RZ, R18 ;  /* 0x000000ffff0c7224 */ /* 0x000fc600078e0012 */
[----:B------:R-:W2:Y:S04]  /*2e710*/  LDL.LU R18, [R1+0x444] ;  /* 0x0004440001127983 */ /* 0x000ea80000300800 */
[----:B------:R1:W-:Y:S01]  /*2e720*/  LDGSTS.E [R2+0x1a00], [R12.64], P0 ;  /* 0x01a000000c027fae */ /* 0x0003e2000812184a */
[-C--:B-----5:R-:W-:Y:S02]  /*2e730*/  IADD3 R22, P1, R22, R17.reuse, RZ ;  /* 0x0000001116167210 */ /* 0x0a0fe40007f3e0ff */
[----:B------:R-:W-:-:S03]  /*2e740*/  IADD3 R14, P2, R14, R17, RZ ;  /* 0x000000110e0e7210 */ /* 0x000fc60007f5e0ff */
[----:B------:R5:W-:Y:S01]  /*2e750*/  STL [R1+0xbac], R22 ;  /* 0x000bac1601007387 */ /* 0x000be20000100800 */
        /* <DEDUP_REMOVED lines=8> */
[----:B------:R-:W5:Y:S04]  /*2e7e0*/  LDL.LU R27, [R1+0x488] ;  /* 0x00048800011b7983 */ /* 0x000f680000300800 */
[----:B-1----:R-:W5:Y:S04]  /*2e7f0*/  LDL.LU R23, [R1+0x464] ;  /* 0x0004640001177983 */ /* 0x002f680000300800 */
[----:B------:R-:W5:Y:S04]  /*2e800*/  LDL.LU R28, [R1+0x484] ;  /* 0x00048400011c7983 */ /* 0x000f680000300800 */
[----:B------:R1:W-:Y:S02]  /*2e810*/  LDGSTS.E [R2+0x2200], [R12.64], P0 ;  /* 0x022000000c027fae */ /* 0x0003e4000812184a */
[----:B-1----:R-:W-:-:S02]  /*2e820*/  IMAD.MOV.U32 R12, RZ, RZ, R14 ;  /* 0x000000ffff0c7224 */ /* 0x002fc400078e000e */
[----:B------:R-:W-:Y:S01]  /*2e830*/  IMAD.MOV.U32 R13, RZ, RZ, R16 ;  /* 0x000000ffff0d7224 */ /* 0x000fe200078e0010 */
[----:B----4-:R-:W4:Y:S04]  /*2e840*/  LDL.LU R14, [R1+0x4a8] ;  /* 0x0004a800010e7983 */ /* 0x010f280000300800 */
[----:B------:R-:W4:Y:S01]  /*2e850*/  LDL.LU R16, [R1+0x4c8] ;  /* 0x0004c80001107983 */ /* 0x000f220000300800 */
[----:B------:R-:W-:-:S03]  /*2e860*/  IADD3 R19, P1, R19, R17, RZ ;  /* 0x0000001113137210 */ /* 0x000fc60007f3e0ff */
[----:B------:R1:W-:Y:S01]  /*2e870*/  LDGSTS.E [R2+0x2a00], [R12.64], P0 ;  /* 0x02a000000c027fae */ /* 0x0003e2000812184a */
[----:B------:R-:W-:-:S03]  /*2e880*/  IADD3 R15, P2, R15, R17, RZ ;  /* 0x000000110f0f7210 */ /* 0x000fc60007f5e0ff */
[----:B------:R1:W-:Y:S01]  /*2e890*/  STL [R1+0xb9c], R19 ;  /* 0x000b9c1301007387 */ /* 0x0003e20000100800 */
[--C-:B------:R-:W-:Y:S02]  /*2e8a0*/  IMAD.X R24, R24, 0x1, R0.reuse, P1 ;  /* 0x0000000118187824 */ /* 0x100fe400008e0600 */
[----:B-1----:R-:W-:Y:S02]  /*2e8b0*/  IMAD.MOV.U32 R12, RZ, RZ, R19 ;  /* 0x000000ffff0c7224 */ /* 0x002fe400078e0013 */
[----:B------:R-:W-:Y:S01]  /*2e8c0*/  IMAD.X R21, R21, 0x1, R0, P2 ;  /* 0x0000000115157824 */ /* 0x000fe200010e0600 */
[----:B------:R1:W-:Y:S04]  /*2e8d0*/  STL [R1+0xb94], R24 ;  /* 0x000b941801007387 */ /* 0x0003e80000100800 */
[----:B------:R1:W-:Y:S04]  /*2e8e0*/  STL [R1+0xb98], R15 ;  /* 0x000b980f01007387 */ /* 0x0003e80000100800 */
[----:B------:R-:W4:Y:S01]  /*2e8f0*/  LDL.LU R19, [R1+0x4a4] ;  /* 0x0004a40001137983 */ /* 0x000f220000300800 */
[----:B------:R-:W-:-:S03]  /*2e900*/  IMAD.MOV.U32 R13, RZ, RZ, R24 ;  /* 0x000000ffff0d7224 */ /* 0x000fc600078e0018 */
[----:B------:R1:W-:Y:S04]  /*2e910*/  STL [R1+0xb90], R21 ;  /* 0x000b901501007387 */ /* 0x0003e80000100800 */
[----:B-1----:R-:W4:Y:S04]  /*2e920*/  LDL.LU R24, [R1+0x4c4] ;  /* 0x0004c40001187983 */ /* 0x002f280000300800 */
[----:B------:R1:W-:Y:S02]  /*2e930*/  LDGSTS.E [R2+0x3200], [R12.64], P0 ;  /* 0x032000000c027fae */ /* 0x0003e4000812184a */
[----:B-1----:R-:W-:-:S02]  /*2e940*/  IMAD.MOV.U32 R12, RZ, RZ, R15 ;  /* 0x000000ffff0c7224 */ /* 0x002fc400078e000f */
[----:B------:R-:W-:Y:S01]  /*2e950*/  IMAD.MOV.U32 R13, RZ, RZ, R21 ;  /* 0x000000ffff0d7224 */ /* 0x000fe200078e0015 */
[----:B------:R-:W4:Y:S04]  /*2e960*/  LDL.LU R15, [R1+0x4e8] ;  /* 0x0004e800010f7983 */ /* 0x000f280000300800 */
[----:B------:R-:W4:Y:S04]  /*2e970*/  LDL.LU R21, [R1+0x508] ;  /* 0x0005080001157983 */ /* 0x000f280000300800 */
[----:B------:R1:W-:Y:S01]  /*2e980*/  LDGSTS.E [R2+0x3a00], [R12.64], P0 ;  /* 0x03a000000c027fae */ /* 0x0003e2000812184a */
[----:B---3--:R-:W-:-:S05]  /*2e990*/  IADD3 R20, P1, R20, R17, RZ ;  /* 0x0000001114147210 */ /* 0x008fca0007f3e0ff */
[----:B------:R3:W-:Y:S01]  /*2e9a0*/  STL [R1+0x428], R20 ;  /* 0x0004281401007387 */ /* 0x0007e20000100800 */
[----:B------:R-:W-:Y:S01]  /*2e9b0*/  IADD3 R3, P2, R3, R17, RZ ;  /* 0x0000001103037210 */ /* 0x000fe20007f5e0ff */
[----:B--2---:R-:W-:Y:S01]  /*2e9c0*/  IMAD.X R25, R25, 0x1, R0, P1 ;  /* 0x0000000119197824 */ /* 0x004fe200008e0600 */
[----:B-1----:R-:W-:-:S03]  /*2e9d0*/  MOV R12, R20 ;  /* 0x00000014000c7202 */ /* 0x002fc60000000f00 */
[----:B------:R-:W-:Y:S01]  /*2e9e0*/  IMAD.X R18, R18, 0x1, R0, P2 ;  /* 0x0000000112127824 */ /* 0x000fe200010e0600 */
[----:B------:R1:W-:Y:S04]  /*2e9f0*/  STL [R1+0x424], R25 ;  /* 0x0004241901007387 */ /* 0x0003e80000100800 */
[----:B------:R-:W-:Y:S04]  /*2ea00*/  STL [R1+0x448], R3 ;  /* 0x0004480301007387 */ /* 0x000fe80000100800 */
[----:B---3--:R-:W2:Y:S01]  /*2ea10*/  LDL.LU R20, [R1+0x4e4] ;  /* 0x0004e40001147983 */ /* 0x008ea20000300800 */
[----:B------:R-:W-:-:S03]  /*2ea20*/  IMAD.MOV.U32 R13, RZ, RZ, R25 ;  /* 0x000000ffff0d7224 */ /* 0x000fc600078e0019 */
[----:B------:R3:W-:Y:S04]  /*2ea30*/  STL [R1+0x444], R18 ;  /* 0x0004441201007387 */ /* 0x0007e80000100800 */
[----:B-1----:R-:W2:Y:S04]  /*2ea40*/  LDL.LU R25, [R1+0x504] ;  /* 0x0005040001197983 */ /* 0x002ea80000300800 */
[----:B------:R1:W-:Y:S02]  /*2ea50*/  LDGSTS.E [R2+0x4200], [R12.64], P0 ;  /* 0x042000000c027fae */ /* 0x0003e4000812184a */
[----:B-1----:R-:W-:-:S02]  /*2ea60*/  IMAD.MOV.U32 R12, RZ, RZ, R3 ;  /* 0x000000ffff0c7224 */ /* 0x002fc400078e0003 */
[----:B------:R-:W-:Y:S02]  /*2ea70*/  IMAD.MOV.U32 R13, RZ, RZ, R18 ;  /* 0x000000ffff0d7224 */ /* 0x000fe400078e0012 */
[----:B---3--:R-:W3:Y:S04]  /*2ea80*/  LDL.LU R18, [R1+0x528] ;  /* 0x0005280001127983 */ /* 0x008ee80000300800 */
[----:B------:R-:W3:Y:S04]  /*2ea90*/  LDL.LU R3, [R1+0x548] ;  /* 0x0005480001037983 */ /* 0x000ee80000300800 */
[----:B------:R1:W-:Y:S01]  /*2eaa0*/  LDGSTS.E [R2+0x4a00], [R12.64], P0 ;  /* 0x04a000000c027fae */ /* 0x0003e2000812184a */
[----:B-----5:R-:W-:-:S05]  /*2eab0*/  IADD3 R22, P1, R22, R17, RZ ;  /* 0x0000001116167210 */ /* 0x020fca0007f3e0ff */
[----:B------:R-:W-:Y:S01]  /*2eac0*/  STL [R1+0x468], R22 ;  /* 0x0004681601007387 */ /* 0x000fe20000100800 */
[----:B------:R-:W-:Y:S01]  /*2ead0*/  IADD3 R27, P2, R27, R17, RZ ;  /* 0x000000111b1b7210 */ /* 0x000fe20007f5e0ff */
[----:B------:R-:W-:-:S04]  /*2eae0*/  IMAD.X R23, R23, 0x1, R0, P1 ;  /* 0x0000000117177824 */ /* 0x000fc800008e0600 */
[----:B------:R-:W-:Y:S01]  /*2eaf0*/  IMAD.X R28, R28, 0x1, R0, P2 ;  /* 0x000000011c1c7824 */ /* 0x000fe200010e0600 */
[----:B------:R5:W-:Y:S01]  /*2eb00*/  STL [R1+0x464], R23 ;  /* 0x0004641701007387 */ /* 0x000be20000100800 */
[----:B-1----:R-:W-:-:S03]  /*2eb10*/  IMAD.MOV.U32 R13, RZ, RZ, R23 ;  /* 0x000000ffff0d7224 */ /* 0x002fc600078e0017 */
[----:B------:R-:W-:Y:S01]  /*2eb20*/  STL [R1+0x488], R27 ;  /* 0x0004881b01007387 */ /* 0x000fe20000100800 */
[----:B------:R-:W-:-:S03]  /*2eb30*/  IMAD.MOV.U32 R12, RZ, RZ, R22 ;  /* 0x000000ffff0c7224 */ /* 0x000fc600078e0016 */
[----:B-----5:R-:W5:Y:S04]  /*2eb40*/  LDL.LU R23, [R1+0x524] ;  /* 0x0005240001177983 */ /* 0x020f680000300800 */
[----:B------:R-:W-:Y:S01]  /*2eb50*/  STL [R1+0x484], R28 ;  /* 0x0004841c01007387 */ /* 0x000fe20000100800 */
[----:B----4-:R-:W-:-:S03]  /*2eb60*/  IADD3 R14, P1, R14, R17, RZ ;  /* 0x000000110e0e7210 */ /* 0x010fc60007f3e0ff */
[----:B------:R-:W5:Y:S04]  /*2eb70*/  LDL.LU R22, [R1+0x544] ;  /* 0x0005440001167983 */ /* 0x000f680000300800 */
[----:B------:R1:W-:Y:S01]  /*2eb80*/  LDGSTS.E [R2+0x5200], [R12.64], P0 ;  /* 0x052000000c027fae */ /* 0x0003e2000812184a */
[----:B------:R-:W-:-:S03]  /*2eb90*/  IADD3 R16, P2, R16, R17, RZ ;  /* 0x0000001110107210 */ /* 0x000fc60007f5e0ff */
[----:B------:R-:W-:Y:S01]  /*2eba0*/  STL [R1+0x4a8], R14 ;  /* 0x0004a80e01007387 */ /* 0x000fe20000100800 */
[----:B-1----:R-:W-:Y:S02]  /*2ebb0*/  IMAD.MOV.U32 R12, RZ, RZ, R27 ;  /* 0x000000ffff0c7224 */ /* 0x002fe400078e001b */
[----:B------:R-:W-:-:S05]  /*2ebc0*/  IMAD.MOV.U32 R13, RZ, RZ, R28 ;  /* 0x000000ffff0d7224 */ /* 0x000fca00078e001c */
[----:B------:R1:W-:Y:S01]  /*2ebd0*/  LDGSTS.E [R2+0x5a00], [R12.64], P0 ;  /* 0x05a000000c027fae */ /* 0x0003e2000812184a */
[----:B------:R-:W-:Y:S02]  /*2ebe0*/  IMAD.X R19, R19, 0x1, R0, P1 ;  /* 0x0000000113137824 */ /* 0x000fe400008e0600 */
[----:B-1----:R-:W-:Y:S02]  /*2ebf0*/  IMAD.MOV.U32 R12, RZ, RZ, R14 ;  /* 0x000000ffff0c7224 */ /* 0x002fe400078e000e */
        /* <DEDUP_REMOVED lines=8> */
[----:B------:R-:W-:Y:S01]  /*2ec80*/  IMAD.MOV.U32 R13, RZ, RZ, R24 ;  /* 0x000000ffff0d7224 */ /* 0x000fe200078e0018 */
[----:B------:R-:W-:-:S02]  /*2ec90*/  IADD3 R15, P1, R15, R17, RZ ;  /* 0x000000110f0f7210 */ /* 0x000fc40007f3e0ff */
[----:B-1----:R-:W5:Y:S01]  /*2eca0*/  LDL.LU R24, [R1+0x564] ;  /* 0x0005640001187983 */ /* 0x002f620000300800 */
[----:B------:R-:W-:Y:S01]  /*2ecb0*/  IMAD.MOV.U32 R12, RZ, RZ, R16 ;  /* 0x000000ffff0c7224 */ /* 0x000fe200078e0010 */
[----:B------:R-:W-:Y:S02]  /*2ecc0*/  IADD3 R21, P2, R21, R17, RZ ;  /* 0x0000001115157210 */ /* 0x000fe40007f5e0ff */
[----:B------:R-:W5:Y:S04]  /*2ecd0*/  LDL.LU R16, [R1+0x584] ;  /* 0x0005840001107983 */ /* 0x000f680000300800 */
[----:B------:R1:W-:Y:S04]  /*2ece0*/  LDGSTS.E [R2+0x6a00], [R12.64], P0 ;  /* 0x06a000000c027fae */ /* 0x0003e8000812184a */
[----:B------:R-:W-:Y:S01]  /*2ecf0*/  STL [R1+0x4e8], R15 ;  /* 0x0004e80f01007387 */ /* 0x000fe20000100800 */
[----:B-1----:R-:W-:-:S02]  /*2ed00*/  IMAD.MOV.U32 R12, RZ, RZ, R15 ;  /* 0x000000ffff0c7224 */ /* 0x002fc400078e000f */
        /* <DEDUP_REMOVED lines=9> */
[----:B--2---:R-:W-:-:S03]  /*2eda0*/  MOV R13, R25 ;  /* 0x00000019000d7202 */ /* 0x004fc60000000f00 */
[----:B-1----:R-:W2:Y:S01]  /*2edb0*/  LDL.LU R25, [R1+0x5a4] ;  /* 0x0005a40001197983 */ /* 0x002ea20000300800 */
[----:B------:R-:W-:-:S03]  /*2edc0*/  IMAD.MOV.U32 R12, RZ, RZ, R21 ;  /* 0x000000ffff0c7224 */ /* 0x000fc600078e0015 */
[----:B------:R-:W2:Y:S01]  /*2edd0*/  LDL.LU R21, [R1+0x5c4] ;  /* 0x0005c40001157983 */ /* 0x000ea20000300800 */
[-C--:B---3--:R-:W-:Y:S02]  /*2ede0*/  IADD3 R18, P1, R18, R17.reuse, RZ ;  /* 0x0000001112127210 */ /* 0x088fe40007f3e0ff */
[----:B------:R-:W-:Y:S01]  /*2edf0*/  IADD3 R3, P2, R3, R17, RZ ;  /* 0x0000001103037210 */ /* 0x000fe20007f5e0ff */
[----:B------:R1:W-:Y:S04]  /*2ee00*/  LDGSTS.E [R2+0x7a00], [R12.64], P0 ;  /* 0x07a000000c027fae */ /* 0x0003e8000812184a */
[----:B------:R3:W-:Y:S01]  /*2ee10*/  STL [R1+0x528], R18 ;  /* 0x0005281201007387 */ /* 0x0007e20000100800 */
[----:B-1----:R-:W-:Y:S02]  /*2ee20*/  IMAD.MOV.U32 R12, RZ, RZ, R18 ;  /* 0x000000ffff0c7224 */ /* 0x002fe400078e0012 */
[----:B-----5:R-:W-:-:S05]  /*2ee30*/  IMAD.X R23, R23, 0x1, R0, P1 ;  /* 0x0000000117177824 */ /* 0x020fca00008e0600 */
[----:B------:R1:W-:Y:S01]  /*2ee40*/  STL [R1+0x524], R23 ;  /* 0x0005241701007387 */ /* 0x0003e20000100800 */
[----:B------:R-:W-:-:S03]  /*2ee50*/  IMAD.X R22, R22, 0x1, R0, P2 ;  /* 0x0000000116167824 */ /* 0x000fc600010e0600 */
[----:B------:R5:W-:Y:S04]  /*2ee60*/  STL [R1+0x548], R3 ;  /* 0x0005480301007387 */ /* 0x000be80000100800 */
[----:B---3--:R-:W3:Y:S01]  /*2ee70*/  LDL.LU R18, [R1+0x5e8] ;  /* 0x0005e80001127983 */ /* 0x008ee20000300800 */
[----:B------:R-:W-:-:S03]  /*2ee80*/  IMAD.MOV.U32 R13, RZ, RZ, R23 ;  /* 0x000000ffff0d7224 */ /* 0x000fc600078e0017 */
[----:B------:R5:W-:Y:S04]  /*2ee90*/  STL [R1+0x544], R22 ;  /* 0x0005441601007387 */ /* 0x000be80000100800 */
[----:B------:R-:W3:Y:S04]  /*2eea0*/  LDL.LU R27, [R1+0x608] ;  /* 0x00060800011b7983 */ /* 0x000ee80000300800 */
[----:B-1----:R-:W3:Y:S04]  /*2eeb0*/  LDL.LU R23, [R1+0x5e4] ;  /* 0x0005e40001177983 */ /* 0x002ee80000300800 */
[----:B------:R-:W3:Y:S04]  /*2eec0*/  LDL.LU R28, [R1+0x604] ;  /* 0x00060400011c7983 */ /* 0x000ee80000300800 */
[----:B------:R1:W-:Y:S02]  /*2eed0*/  LDGSTS.E [R2+0x8200], [R12.64], P0 ;  /* 0x082000000c027fae */ /* 0x0003e4000812184a */
[----:B-1----:R-:W-:-:S02]  /*2eee0*/  IMAD.MOV.U32 R12, RZ, RZ, R3 ;  /* 0x000000ffff0c7224 */ /* 0x002fc400078e0003 */
[----:B------:R-:W-:Y:S01]  /*2eef0*/  IMAD.MOV.U32 R13, RZ, RZ, R22 ;  /* 0x000000ffff0d7224 */ /* 0x000fe200078e0016 */
[----:B-----5:R-:W5:Y:S04]  /*2ef00*/  LDL.LU R3, [R1+0x628] ;  /* 0x0006280001037983 */ /* 0x020f680000300800 */
[----:B------:R-:W5:Y:S04]  /*2ef10*/  LDL.LU R22, [R1+0x648] ;  /* 0x0006480001167983 */ /* 0x000f680000300800 */
[----:B------:R1:W-:Y:S01]  /*2ef20*/  LDGSTS.E [R2+0x8a00], [R12.64], P0 ;  /* 0x08a000000c027fae */ /* 0x0003e2000812184a */
[----:B------:R-:W-:-:S05]  /*2ef30*/  IADD3 R19, P1, R19, R17, RZ ;  /* 0x0000001113137210 */ /* 0x000fca0007f3e0ff */
[----:B------:R1:W-:Y:S01]  /*2ef40*/  STL [R1+0x568], R19 ;  /* 0x0005681301007387 */ /* 0x0003e20000100800 */
[----:B------:R-:W-:Y:S01]  /*2ef50*/  IADD3 R14, P2, R14, R17, RZ ;  /* 0x000000110e0e7210 */ /* 0x000fe20007f5e0ff */
[--C-:B------:R-:W-:Y:S02]  /*2ef60*/  IMAD.X R24, R24, 0x1, R0.reuse, P1 ;  /* 0x0000000118187824 */ /* 0x100fe400008e0600 */
[----:B-1----:R-:W-:Y:S02]  /*2ef70*/  IMAD.MOV.U32 R12, RZ, RZ, R19 ;  /* 0x000000ffff0c7224 */ /* 0x002fe400078e0013 */
[----:B------:R-:W-:Y:S01]  /*2ef80*/  IMAD.X R16, R16, 0x1, R0, P2 ;  /* 0x0000000110107824 */ /* 0x000fe200010e0600 */
[----:B------:R1:W-:Y:S04]  /*2ef90*/  STL [R1+0x564], R24 ;  /* 0x0005641801007387 */ /* 0x0003e80000100800 */
[----:B------:R1:W-:Y:S04]  /*2efa0*/  STL [R1+0x588], R14 ;  /* 0x0005880e01007387 */ /* 0x0003e80000100800 */
[----:B------:R-:W5:Y:S01]  /*2efb0*/  LDL.LU R19, [R1+0x624] ;  /* 0x0006240001137983 */ /* 0x000f620000300800 */
[----:B------:R-:W-:-:S03]  /*2efc0*/  IMAD.MOV.U32 R13, RZ, RZ, R24 ;  /* 0x000000ffff0d7224 */ /* 0x000fc600078e0018 */
[----:B------:R1:W-:Y:S04]  /*2efd0*/  STL [R1+0x584], R16 ;  /* 0x0005841001007387 */ /* 0x0003e80000100800 */
[----:B-1----:R-:W5:Y:S04]  /*2efe0*/  LDL.LU R24, [R1+0x644] ;  /* 0x0006440001187983 */ /* 0x002f680000300800 */
[----:B------:R1:W-:Y:S02]  /*2eff0*/  LDGSTS.E [R2+0x9200], [R12.64], P0 ;  /* 0x092000000c027fae */ /* 0x0003e4000812184a */
[----:B-1----:R-:W-:-:S02]  /*2f000*/  IMAD.MOV.U32 R12, RZ, RZ, R14 ;  /* 0x000000ffff0c7224 */ /* 0x002fc400078e000e */
[----:B------:R-:W-:Y:S01]  /*2f010*/  IMAD.MOV.U32 R13, RZ, RZ, R16 ;  /* 0x000000ffff0d7224 */ /* 0x000fe200078e0010 */
[----:B------:R-:W5:Y:S04]  /*2f020*/  LDL.LU R14, [R1+0x668] ;  /* 0x00066800010e7983 */ /* 0x000f680000300800 */
        /* <DEDUP_REMOVED lines=14> */
[----:B------:R1:W-:Y:S02]  /*2f110*/  LDGSTS.E [R2+0xa200], [R12.64], P0 ;  /* 0x0a2000000c027fae */ /* 0x0003e4000812184a */
[----:B-1----:R-:W-:-:S02]  /*2f120*/  IMAD.MOV.U32 R12, RZ, RZ, R15 ;  /* 0x000000ffff0c7224 */ /* 0x002fc400078e000f */
[----:B------:R-:W-:Y:S02]  /*2f130*/  IMAD.MOV.U32 R13, RZ, RZ, R21 ;  /* 0x000000ffff0d7224 */ /* 0x000fe400078e0015 */
[----:B----4-:R-:W4:Y:S04]  /*2f140*/  LDL.LU R21, [R1+0x6a8] ;  /* 0x0006a80001157983 */ /* 0x010f280000300800 */
[----:B------:R-:W4:Y:S04]  /*2f150*/  LDL.LU R15, [R1+0x6c8] ;  /* 0x0006c800010f7983 */ /* 0x000f280000300800 */
[----:B------:R1:W-:Y:S01]  /*2f160*/  LDGSTS.E [R2+0xaa00], [R12.64], P0 ;  /* 0x0aa000000c027fae */ /* 0x0003e2000812184a */
[----:B---3--:R-:W-:-:S05]  /*2f170*/  IADD3 R18, P1, R18, R17, RZ ;  /* 0x0000001112127210 */ /* 0x008fca0007f3e0ff */
[----:B------:R-:W-:Y:S01]  /*2f180*/  STL [R1+0x5e8], R18 ;  /* 0x0005e81201007387 */ /* 0x000fe20000100800 */
[----:B------:R-:W-:Y:S01]  /*2f190*/  IADD3 R27, P2, R27, R17, RZ ;  /* 0x000000111b1b7210 */ /* 0x000fe20007f5e0ff */
[----:B------:R-:W-:Y:S01]  /*2f1a0*/  IMAD.X R23, R23, 0x1, R0, P1 ;  /* 0x0000000117177824 */ /* 0x000fe200008e0600 */
[----:B-1----:R-:W-:-:S03]  /*2f1b0*/  MOV R12, R18 ;  /* 0x00000012000c7202 */ /* 0x002fc60000000f00 */
[----:B------:R-:W-:Y:S01]  /*2f1c0*/  IMAD.X R28, R28, 0x1, R0, P2 ;  /* 0x000000011c1c7824 */ /* 0x000fe200010e0600 */
[----:B------:R1:W-:Y:S01]  /*2f1d0*/  STL [R1+0x5e4], R23 ;  /* 0x0005e41701007387 */ /* 0x0003e20000100800 */
[----:B------:R-:W-:-:S03]  /*2f1e0*/  IMAD.MOV.U32 R13, RZ, RZ, R23 ;  /* 0x000000ffff0d7224 */ /* 0x000fc600078e0017 */
[----:B------:R-:W-:Y:S04]  /*2f1f0*/  STL [R1+0x608], R27 ;  /* 0x0006081b01007387 */ /* 0x000fe80000100800 */
[----:B------:R3:W-:Y:S04]  /*2f200*/  LDGSTS.E [R2+0xb200], [R12.64], P0 ;  /* 0x0b2000000c027fae */ /* 0x0007e8000812184a */
[----:B-1----:R-:W4:Y:S04]  /*2f210*/  LDL.LU R23, [R1+0x6a4] ;  /* 0x0006a40001177983 */ /* 0x002f280000300800 */
[----:B------:R-:W-:Y:S01]  /*2f220*/  STL [R1+0x604], R28 ;  /* 0x0006041c01007387 */ /* 0x000fe20000100800 */
[----:B-----5:R-:W-:-:S03]  /*2f230*/  IADD3 R3, P1, R3, R17, RZ ;  /* 0x0000001103037210 */ /* 0x020fc60007f3e0ff */
[----:B------:R-:W5:Y:S01]  /*2f240*/  LDL.LU R18, [R1+0x6c4] ;  /* 0x0006c40001127983 */ /* 0x000f620000300800 */
[----:B---3--:R-:W-:Y:S01]  /*2f250*/  IMAD.MOV.U32 R12, RZ, RZ, R27 ;  /* 0x000000ffff0c7224 */ /* 0x008fe200078e001b */
[----:B------:R-:W-:Y:S01]  /*2f260*/  IADD3 R22, P2, R22, R17, RZ ;  /* 0x0000001116167210 */ /* 0x000fe20007f5e0ff */
[----:B------:R-:W-:Y:S01]  /*2f270*/  IMAD.MOV.U32 R13, RZ, RZ, R28 ;  /* 0x000000ffff0d7224 */ /* 0x000fe200078e001c */
[----:B------:R-:W-:Y:S04]  /*2f280*/  STL [R1+0x628], R3 ;  /* 0x0006280301007387 */ /* 0x000fe80000100800 */
[----:B------:R1:W-:Y:S02]  /*2f290*/  LDGSTS.E [R2+0xba00], [R12.64], P0 ;  /* 0x0ba000000c027fae */ /* 0x0003e4000812184a */
[----:B-1----:R-:W-:-:S02]  /*2f2a0*/  IMAD.MOV.U32 R12, RZ, RZ, R3 ;  /* 0x000000ffff0c7224 */ /* 0x002fc400078e0003 */
[----:B------:R-:W-:-:S04]  /*2f2b0*/  IMAD.X R19, R19, 0x1, R0, P1 ;  /* 0x0000000113137824 */ /* 0x000fc800008e0600 */
        /* <DEDUP_REMOVED lines=8> */
[----:B---3--:R-:W-:Y:S01]  /*2f340*/  IMAD.MOV.U32 R13, RZ, RZ, R24 ;  /* 0x000000ffff0d7224 */ /* 0x008fe200078e0018 */
        /* <DEDUP_REMOVED lines=20> */
[----:B------:R-:W2:Y:S01]  /*2f490*/  LDL.LU R16, [R1+0x744] ;  /* 0x0007440001107983 */ /* 0x000ea20000300800 */
[-C--:B----4-:R-:W-:Y:S02]  /*2f4a0*/  IADD3 R21, P1, R21, R17.reuse, RZ ;  /* 0x0000001115157210 */ /* 0x090fe40007f3e0ff */
[----:B------:R-:W-:Y:S01]  /*2f4b0*/  IADD3 R15, P2, R15, R17, RZ ;  /* 0x000000110f0f7210 */ /* 0x000fe20007f5e0ff */
[----:B------:R1:W-:Y:S04]  /*2f4c0*/  LDGSTS.E [R2+0xda00], [R12.64], P0 ;  /* 0x0da000000c027fae */ /* 0x0003e8000812184a */
[----:B------:R4:W-:Y:S01]  /*2f4d0*/  STL [R1+0x6a8], R21 ;  /* 0x0006a81501007387 */ /* 0x0009e20000100800 */
[----:B-1----:R-:W-:Y:S02]  /*2f4e0*/  IMAD.MOV.U32 R12, RZ, RZ, R21 ;  /* 0x000000ffff0c7224 */ /* 0x002fe400078e0015 */
[----:B------:R-:W-:-:S05]  /*2f4f0*/  IMAD.X R23, R23, 0x1, R0, P1 ;  /* 0x0000000117177824 */ /* 0x000fca00008e0600 */
[----:B------:R1:W-:Y:S01]  /*2f500*/  STL [R1+0x6a4], R23 ;  /* 0x0006a41701007387 */ /* 0x0003e20000100800 */
[----:B-----5:R-:W-:-:S03]  /*2f510*/  IMAD.X R18, R18, 0x1, R0, P2 ;  /* 0x0000000112127824 */ /* 0x020fc600010e0600 */
[----:B------:R5:W-:Y:S04]  /*2f520*/  STL [R1+0x6c8], R15 ;  /* 0x0006c80f01007387 */ /* 0x000be80000100800 */
[----:B----4-:R-:W4:Y:S01]  /*2f530*/  LDL.LU R21, [R1+0x768] ;  /* 0x0007680001157983 */ /* 0x010f220000300800 */
[----:B------:R-:W-:-:S03]  /*2f540*/  IMAD.MOV.U32 R13, RZ, RZ, R23 ;  /* 0x000000ffff0d7224 */ /* 0x000fc600078e0017 */
[----:B------:R5:W-:Y:S04]  /*2f550*/  STL [R1+0x6c4], R18 ;  /* 0x0006c41201007387 */ /* 0x000be80000100800 */
[----:B------:R-:W4:Y:S04]  /*2f560*/  LDL.LU R27, [R1+0x788] ;  /* 0x00078800011b7983 */ /* 0x000f280000300800 */
[----:B-1----:R-:W4:Y:S04]  /*2f570*/  LDL.LU R23, [R1+0x764] ;  /* 0x0007640001177983 */ /* 0x002f280000300800 */
[----:B------:R-:W4:Y:S04]  /*2f580*/  LDL.LU R28, [R1+0x784] ;  /* 0x00078400011c7983 */ /* 0x000f280000300800 */
[----:B------:R1:W-:Y:S02]  /*2f590*/  LDGSTS.E [R2+0xe200], [R12.64], P0 ;  /* 0x0e2000000c027fae */ /* 0x0003e4000812184a */
[----:B-1----:R-:W-:Y:S01]  /*2f5a0*/  IMAD.MOV.U32 R12, RZ, RZ, R15 ;  /* 0x000000ffff0c7224 */ /* 0x002fe200078e000f */
[----:B------:R-:W-:Y:S01]  /*2f5b0*/  MOV R13, R18 ;  /* 0x00000012000d7202 */ /* 0x000fe20000000f00 */
        /* <DEDUP_REMOVED lines=39> */
[----:B----4-:R-:W-:-:S05]  /*2f830*/  IADD3 R21, P1, R21, R17, RZ ;  /* 0x0000001115157210 */ /* 0x010fca0007f3e0ff */
        /* <DEDUP_REMOVED lines=8> */
[----:B----4-:R-:W4:Y:S04]  /*2f8c0*/  LDL.LU R23, [R1+0x824] ;  /* 0x0008240001177983 */ /* 0x010f280000300800 */
[----:B------:R-:W-:Y:S01]  /*2f8d0*/  STL [R1+0x784], R28 ;  /* 0x0007841c01007387 */ /* 0x000fe20000100800 */
[----:B-----5:R-:W-:-:S03]  /*2f8e0*/  IADD3 R15, P1, R15, R17, RZ ;  /* 0x000000110f0f7210 */ /* 0x020fc60007f3e0ff */
[----:B------:R-:W4:Y:S04]  /*2f8f0*/  LDL.LU R21, [R1+0x844] ;  /* 0x0008440001157983 */ /* 0x000f280000300800 */
[----:B------:R1:W-:Y:S01]  /*2f900*/  LDGSTS.E [R2+0x11200], [R12.64], P0 ;  /* 0x112000000c027fae */ /* 0x0003e2000812184a */
[----:B------:R-:W-:-:S03]  /*2f910*/  IADD3 R18, P2, R18, R17, RZ ;  /* 0x0000001112127210 */ /* 0x000fc60007f5e0ff */
[----:B------:R-:W-:Y:S01]  /*2f920*/  STL [R1+0x7a8], R15 ;  /* 0x0007a80f01007387 */ /* 0x000fe20000100800 */
[----:B-1----:R-:W-:Y:S02]  /*2f930*/  IMAD.MOV.U32 R12, RZ, RZ, R27 ;  /* 0x000000ffff0c7224 */ /* 0x002fe400078e001b */
[----:B------:R-:W-:-:S05]  /*2f940*/  IMAD.MOV.U32 R13, RZ, RZ, R28 ;  /* 0x000000ffff0d7224 */ /* 0x000fca00078e001c */
[----:B------:R1:W-:Y:S02]  /*2f950*/  LDGSTS.E [R2+0x11a00], [R12.64], P0 ;  /* 0x11a000000c027fae */ /* 0x0003e4000812184a */
[----:B-1----:R-:W-:Y:S01]  /*2f960*/  MOV R12, R15 ;  /* 0x0000000f000c7202 */ /* 0x002fe20000000f00 */
[----:B------:R-:W-:-:S04]  /*2f970*/  IMAD.X R19, R19, 0x1, R0, P1 ;  /* 0x0000000113137824 */ /* 0x000fc800008e0600 */
        /* <DEDUP_REMOVED lines=8> */
[----:B------:R-:W-:Y:S01]  /*2fa00*/  IMAD.MOV.U32 R13, RZ, RZ, R24 ;  /* 0x000000ffff0d7224 */ /* 0x000fe200078e0018 */
[----:B------:R-:W-:-:S02]  /*2fa10*/  IADD3 R3, P1, R3, R17, RZ ;  /* 0x0000001103037210 */ /* 0x000fc40007f3e0ff */
[----:B-1----:R-:W4:Y:S01]  /*2fa20*/  LDL.LU R24, [R1+0x864] ;  /* 0x0008640001187983 */ /* 0x002f220000300800 */
[----:B------:R-:W-:Y:S01]  /*2fa30*/  IMAD.MOV.U32 R12, RZ, RZ, R18 ;  /* 0x000000ffff0c7224 */ /* 0x000fe200078e0012 */
[----:B------:R-:W-:Y:S02]  /*2fa40*/  IADD3 R22, P2, R22, R17, RZ ;  /* 0x0000001116167210 */ /* 0x000fe40007f5e0ff */
[----:B------:R-:W4:Y:S04]  /*2fa50*/  LDL.LU R18, [R1+0x884] ;  /* 0x0008840001127983 */ /* 0x000f280000300800 */
        /* <DEDUP_REMOVED lines=12> */
[----:B--2---:R-:W-:-:S03]  /*2fb20*/  IMAD.MOV.U32 R13, RZ, RZ, R25 ;  /* 0x000000ffff0d7224 */ /* 0x004fc600078e0019 */
        /* <DEDUP_REMOVED lines=8> */
[----:B----4-:R-:W-:-:S05]  /*2fbb0*/  IMAD.X R23, R23, 0x1, R0, P1 ;  /* 0x0000000117177824 */ /* 0x010fca00008e0600 */
        /* <DEDUP_REMOVED lines=28> */
[----:B-1----:R-:W-:Y:S01]  /*2fd80*/  IMAD.MOV.U32 R12, RZ, RZ, R15 ;  /* 0x000000ffff0c7224 */ /* 0x002fe200078e000f */
[----:B------:R-:W-:Y:S01]  /*2fd90*/  MOV R13, R18 ;  /* 0x00000012000d7202 */ /* 0x000fe20000000f00 */
[----:B------:R-:W4:Y:S04]  /*2fda0*/  LDL.LU R15, [R1+0x968] ;  /* 0x00096800010f7983 */ /* 0x000f280000300800 */
[----:B------:R-:W4:Y:S04]  /*2fdb0*/  LDL.LU R18, [R1+0x988] ;  /* 0x0009880001127983 */ /* 0x000f280000300800 */
        /* <DEDUP_REMOVED lines=13> */
[----:B------:R1:W-:Y:S02]  /*2fe90*/  LDGSTS.E [R2+0x16200], [R12.64], P0 ;  /* 0x162000000c027fae */ /* 0x0003e4000812184a */
[----:B-1----:R-:W-:-:S02]  /*2fea0*/  IMAD.MOV.U32 R12, RZ, RZ, R3 ;  /* 0x000000ffff0c7224 */ /* 0x002fc400078e0003 */
[----:B------:R-:W-:Y:S02]  /*2feb0*/  IMAD.MOV.U32 R13, RZ, RZ, R22 ;  /* 0x000000ffff0d7224 */ /* 0x000fe400078e0016 */
[----:B-----5:R-:W5:Y:S04]  /*2fec0*/  LDL.LU R22, [R1+0x9a8] ;  /* 0x0009a80001167983 */ /* 0x020f680000300800 */
[----:B------:R-:W5:Y:S04]  /*2fed0*/  LDL.LU R3, [R1+0x9c8] ;  /* 0x0009c80001037983 */ /* 0x000f680000300800 */
[----:B------:R1:W-:Y:S01]  /*2fee0*/  LDGSTS.E [R2+0x16a00], [R12.64], P0 ;  /* 0x16a000000c027fae */ /* 0x0003e2000812184a */
[----:B---3--:R-:W-:-:S05]  /*2fef0*/  IADD3 R16, P1, R16, R17, RZ ;  /* 0x0000001110107210 */ /* 0x008fca0007f3e0ff */
        /* <DEDUP_REMOVED lines=8> */
[----:B---3--:R-:W3:Y:S04]  /*2ff80*/  LDL.LU R23, [R1+0x9a4] ;  /* 0x0009a40001177983 */ /* 0x008ee80000300800 */
[----:B------:R-:W-:Y:S01]  /*2ff90*/  STL [R1+0x904], R28 ;  /* 0x0009041c01007387 */ /* 0x000fe20000100800 */
[----:B----4-:R-:W-:-:S03]  /*2ffa0*/  IADD3 R14, P1, R14, R17, RZ ;  /* 0x000000110e0e7210 */ /* 0x010fc60007f3e0ff */
[----:B------:R-:W3:Y:S04]  /*2ffb0*/  LDL.LU R16, [R1+0x9c4] ;  /* 0x0009c40001107983 */ /* 0x000ee80000300800 */
[----:B------:R1:W-:Y:S01]  /*2ffc0*/  LDGSTS.E [R2+0x17200], [R12.64], P0 ;  /* 0x172000000c027fae */ /* 0x0003e2000812184a */
[----:B------:R-:W-:-:S03]  /*2ffd0*/  IADD3 R21, P2, R21, R17, RZ ;  /* 0x0000001115157210 */ /* 0x000fc60007f5e0ff */
[----:B------:R-:W-:Y:S01]  /*2ffe0*/  STL [R1+0x928], R14 ;  /* 0x0009280e01007387 */ /* 0x000fe20000100800 */
[----:B-1----:R-:W-:Y:S02]  /*2fff0*/  IMAD.MOV.U32 R12, RZ, RZ, R27 ;  /* 0x000000ffff0c7224 */ /* 0x002fe400078e001b */
[----:B------:R-:W-:-:S05]  /*30000*/  IMAD.MOV.U32 R13, RZ, RZ, R28 ;  /* 0x000000ffff0d7224 */ /* 0x000fca00078e001c */
[----:B------:R1:W-:Y:S02]  /*30010*/  LDGSTS.E [R2+0x17a00], [R12.64], P0 ;  /* 0x17a000000c027fae */ /* 0x0003e4000812184a */
[----:B-1----:R-:W-:Y:S02]  /*30020*/  IMAD.MOV.U32 R12, RZ, RZ, R14 ;  /* 0x000000ffff0c7224 */ /* 0x002fe400078e000e */
[----:B------:R-:W-:-:S04]  /*30030*/  IMAD.X R19, R19, 0x1, R0, P1 ;  /* 0x0000000113137824 */ /* 0x000fc800008e0600 */
        /* <DEDUP_REMOVED lines=8> */
[----:B------:R-:W-:Y:S01]  /*300c0*/  IMAD.MOV.U32 R13, RZ, RZ, R24 ;  /* 0x000000ffff0d7224 */ /* 0x000fe200078e0018 */
[----:B------:R-:W-:-:S02]  /*300d0*/  IADD3 R15, P1, R15, R17, RZ ;  /* 0x000000110f0f7210 */ /* 0x000fc40007f3e0ff */
[----:B-1----:R-:W3:Y:S01]  /*300e0*/  LDL.LU R24, [R1+0x9e4] ;  /* 0x0009e40001187983 */ /* 0x002ee20000300800 */
[----:B------:R-:W-:Y:S01]  /*300f0*/  IMAD.MOV.U32 R12, RZ, RZ, R21 ;  /* 0x000000ffff0c7224 */ /* 0x000fe200078e0015 */
[----:B------:R-:W-:Y:S02]  /*30100*/  IADD3 R18, P2, R18, R17, RZ ;  /* 0x0000001112127210 */ /* 0x000fe40007f5e0ff */
[----:B------:R-:W3:Y:S04]  /*30110*/  LDL.LU R21, [R1+0xa04] ;  /* 0x000a040001157983 */ /* 0x000ee80000300800 */
        /* <DEDUP_REMOVED lines=12> */
[----:B--2---:R-:W-:-:S03]  /*301e0*/  IMAD.MOV.U32 R13, RZ, RZ, R25 ;  /* 0x000000ffff0d7224 */ /* 0x004fc600078e0019 */
[----:B-1----:R-:W2:Y:S01]  /*301f0*/  LDL.LU R25, [R1+0xa24] ;  /* 0x000a240001197983 */ /* 0x002ea20000300800 */
[----:B------:R-:W-:-:S03]  /*30200*/  IMAD.MOV.U32 R12, RZ, RZ, R18 ;  /* 0x000000ffff0c7224 */ /* 0x000fc600078e0012 */
[----:B------:R-:W2:Y:S01]  /*30210*/  LDL.LU R18, [R1+0xa44] ;  /* 0x000a440001127983 */ /* 0x000ea20000300800 */
[-C--:B-----5:R-:W-:Y:S02]  /*30220*/  IADD3 R22, P1, R22, R17.reuse, RZ ;  /* 0x0000001116167210 */ /* 0x0a0fe40007f3e0ff */
[----:B------:R-:W-:Y:S01]  /*30230*/  IADD3 R3, P2, R3, R17, RZ ;  /* 0x0000001103037210 */ /* 0x000fe20007f5e0ff */
[----:B------:R1:W-:Y:S04]  /*30240*/  LDGSTS.E [R2+0x19a00], [R12.64], P0 ;  /* 0x19a000000c027fae */ /* 0x0003e8000812184a */
[----:B------:R5:W-:Y:S01]  /*30250*/  STL [R1+0x9a8], R22 ;  /* 0x0009a81601007387 */ /* 0x000be20000100800 */
[----:B-1----:R-:W-:Y:S02]  /*30260*/  IMAD.MOV.U32 R12, RZ, RZ, R22 ;  /* 0x000000ffff0c7224 */ /* 0x002fe400078e0016 */
[----:B---3--:R-:W-:-:S05]  /*30270*/  IMAD.X R23, R23, 0x1, R0, P1 ;  /* 0x0000000117177824 */ /* 0x008fca00008e0600 */
[----:B------:R1:W-:Y:S01]  /*30280*/  STL [R1+0x9a4], R23 ;  /* 0x0009a41701007387 */ /* 0x0003e20000100800 */
[----:B------:R-:W-:-:S03]  /*30290*/  IMAD.X R16, R16, 0x1, R0, P2 ;  /* 0x0000000110107824 */ /* 0x000fc600010e0600 */
[----:B------:R3:W-:Y:S04]  /*302a0*/  STL [R1+0x9c8], R3 ;  /* 0x0009c80301007387 */ /* 0x0007e80000100800 */
[----:B------:R-:W2:Y:S04]  /*302b0*/  LDL.LU R27, [R1+0xa68] ;  /* 0x000a6800011b7983 */ /* 0x000ea80000300800 */
[----:B------:R1:W-:Y:S04]  /*302c0*/  STL [R1+0x9c4], R16 ;  /* 0x0009c41001007387 */ /* 0x0003e80000100800 */
[----:B-----5:R-:W5:Y:S01]  /*302d0*/  LDL.LU R22, [R1+0xa88] ;  /* 0x000a880001167983 */ /* 0x020f620000300800 */
[----:B------:R-:W-:-:S03]  /*302e0*/  IMAD.MOV.U32 R13, RZ, RZ, R23 ;  /* 0x000000ffff0d7224 */ /* 0x000fc600078e0017 */
[----:B------:R-:W5:Y:S04]  /*302f0*/  LDL.LU R28, [R1+0xa64] ;  /* 0x000a6400011c7983 */ /* 0x000f680000300800 */
[----:B-1----:R-:W5:Y:S04]  /*30300*/  LDL.LU R23, [R1+0xa84] ;  /* 0x000a840001177983 */ /* 0x002f680000300800 */
[----:B------:R1:W-:Y:S02]  /*30310*/  LDGSTS.E [R2+0x1a200], [R12.64], P0 ;  /* 0x1a2000000c027fae */ /* 0x0003e4000812184a */
[----:B-1----:R-:W-:-:S02]  /*30320*/  IMAD.MOV.U32 R12, RZ, RZ, R3 ;  /* 0x000000ffff0c7224 */ /* 0x002fc400078e0003 */
[----:B------:R-:W-:Y:S01]  /*30330*/  IMAD.MOV.U32 R13, RZ, RZ, R16 ;  /* 0x000000ffff0d7224 */ /* 0x000fe200078e0010 */
[----:B---3--:R-:W3:Y:S04]  /*30340*/  LDL.LU R3, [R1+0xaa8] ;  /* 0x000aa80001037983 */ /* 0x008ee80000300800 */
[----:B------:R-:W3:Y:S04]  /*30350*/  LDL.LU R16, [R1+0xac8] ;  /* 0x000ac80001107983 */ /* 0x000ee80000300800 */
        /* <DEDUP_REMOVED lines=9> */
[----:B------:R-:W3:Y:S01]  /*303f0*/  LDL.LU R19, [R1+0xaa4] ;  /* 0x000aa40001137983 */ /* 0x000ee20000300800 */
[----:B------:R-:W-:-:S03]  /*30400*/  IMAD.MOV.U32 R13, RZ, RZ, R24 ;  /* 0x000000ffff0d7224 */ /* 0x000fc600078e0018 */
[----:B------:R1:W-:Y:S04]  /*30410*/  STL [R1+0xa04], R21 ;  /* 0x000a041501007387 */ /* 0x0003e80000100800 */
[----:B-1----:R-:W3:Y:S04]  /*30420*/  LDL.LU R24, [R1+0xac4] ;  /* 0x000ac40001187983 */ /* 0x002ee80000300800 */
[----:B------:R1:W-:Y:S02]  /*30430*/  LDGSTS.E [R2+0x1b200], [R12.64], P0 ;  /* 0x1b2000000c027fae */ /* 0x0003e4000812184a */
[----:B-1----:R-:W-:-:S02]  /*30440*/  IMAD.MOV.U32 R12, RZ, RZ, R14 ;  /* 0x000000ffff0c7224 */ /* 0x002fc400078e000e */
[----:B------:R-:W-:Y:S01]  /*30450*/  IMAD.MOV.U32 R13, RZ, RZ, R21 ;  /* 0x000000ffff0d7224 */ /* 0x000fe200078e0015 */
[----:B------:R-:W3:Y:S04]  /*30460*/  LDL.LU R14, [R1+0xae8] ;  /* 0x000ae800010e7983 */ /* 0x000ee80000300800 */
[----:B------:R-:W3:Y:S04]  /*30470*/  LDL.LU R21, [R1+0xb08] ;  /* 0x000b080001157983 */ /* 0x000ee80000300800 */
        /* <DEDUP_REMOVED lines=16> */
[----:B--2---:R-:W2:Y:S04]  /*30580*/  LDL.LU R15, [R1+0xb8c] ;  /* 0x000b8c00010f7983 */ /* 0x004ea80000300800 */
[----:B------:R1:W-:Y:S04]  /*30590*/  LDGSTS.E [R2+0x1ca00], [R12.64], P0 ;  /* 0x1ca000000c027fae */ /* 0x0003e8000812184a */
[----:B------:R-:W2:Y:S01]  /*305a0*/  LDL.LU R18, [R1+0xb88] ;  /* 0x000b880001127983 */ /* 0x000ea20000300800 */
[----:B------:R-:W-:-:S02]  /*305b0*/  IADD3 R27, P1, R27, R17, RZ ;  /* 0x000000111b1b7210 */ /* 0x000fc40007f3e0ff */
[----:B-----5:R-:W-:-:S03]  /*305c0*/  IADD3 R22, P2, R22, R17, RZ ;  /* 0x0000001116167210 */ /* 0x020fc60007f5e0ff */
[----:B------:R-:W-:Y:S02]  /*305d0*/  IMAD.X R28, R28, 0x1, R0, P1 ;  /* 0x000000011c1c7824 */ /* 0x000fe400008e0600 */
[----:B-1----:R-:W-:Y:S02]  /*305e0*/  IMAD.MOV.U32 R12, RZ, RZ, R27 ;  /* 0x000000ffff0c7224 */ /* 0x002fe400078e001b */
[----:B------:R-:W-:Y:S02]  /*305f0*/  IMAD.MOV.U32 R13, RZ, RZ, R28 ;  /* 0x000000ffff0d7224 */ /* 0x000fe400078e001c */
[----:B------:R-:W-:Y:S01]  /*30600*/  IMAD.X R23, R23, 0x1, R0, P2 ;  /* 0x0000000117177824 */ /* 0x000fe200010e0600 */
[----:B------:R-:W-:Y:S04]  /*30610*/  STL [R1+0xa68], R27 ;  /* 0x000a681b01007387 */ /* 0x000fe80000100800 */
[----:B------:R-:W-:Y:S04]  /*30620*/  STL [R1+0xa64], R28 ;  /* 0x000a641c01007387 */ /* 0x000fe80000100800 */
[----:B------:R1:W-:Y:S04]  /*30630*/  STL [R1+0xa88], R22 ;  /* 0x000a881601007387 */ /* 0x0003e80000100800 */
[----:B------:R5:W-:Y:S04]  /*30640*/  LDGSTS.E [R2+0x1d200], [R12.64], P0 ;  /* 0x1d2000000c027fae */ /* 0x000be8000812184a */
[----:B------:R1:W-:Y:S01]  /*30650*/  STL [R1+0xa84], R23 ;  /* 0x000a841701007387 */ /* 0x0003e20000100800 */
[----:B---3--:R-:W-:Y:S01]  /*30660*/  IADD3 R3, P1, R3, R17, RZ ;  /* 0x0000001103037210 */ /* 0x008fe20007f3e0ff */
[----:B-----5:R-:W-:-:S02]  /*30670*/  IMAD.MOV.U32 R12, RZ, RZ, R22 ;  /* 0x000000ffff0c7224 */ /* 0x020fc400078e0016 */
[----:B-1----:R-:W3:Y:S01]  /*30680*/  LDL.LU R22, [R1+0xb84] ;  /* 0x000b840001167983 */ /* 0x002ee20000300800 */
[----:B------:R-:W-:Y:S01]  /*30690*/  IMAD.MOV.U32 R13, RZ, RZ, R23 ;  /* 0x000000ffff0d7224 */ /* 0x000fe200078e0017 */
[----:B------:R-:W-:Y:S02]  /*306a0*/  IADD3 R16, P2, R16, R17, RZ ;  /* 0x0000001110107210 */ /* 0x000fe40007f5e0ff */
[----:B------:R-:W3:Y:S04]  /*306b0*/  LDL.LU R23, [R1+0xb80] ;  /* 0x000b800001177983 */ /* 0x000ee80000300800 */
[----:B------:R1:W-:Y:S04]  /*306c0*/  LDGSTS.E [R2+0x1da00], [R12.64], P0 ;  /* 0x1da000000c027fae */ /* 0x0003e8000812184a */
[----:B------:R1:W-:Y:S02]  /*306d0*/  STL [R1+0xaa8], R3 ;  /* 0x000aa80301007387 */ /* 0x0003e40000100800 */
[----:B-1----:R-:W-:-:S02]  /*306e0*/  IMAD.MOV.U32 R12, RZ, RZ, R3 ;  /* 0x000000ffff0c7224 */ /* 0x002fc400078e0003 */
[----:B------:R-:W-:-:S04]  /*306f0*/  IMAD.X R19, R19, 0x1, R0, P1 ;  /* 0x0000000113137824 */ /* 0x000fc800008e0600 */
[----:B------:R-:W-:Y:S01]  /*30700*/  IMAD.MOV.U32 R13, RZ, RZ, R19 ;  /* 0x000000ffff0d7224 */ /* 0x000fe200078e0013 */
[----:B------:R1:W-:Y:S01]  /*30710*/  STL [R1+0xaa4], R19 ;  /* 0x000aa41301007387 */ /* 0x0003e20000100800 */
[----:B------:R-:W-:-:S03]  /*30720*/  IMAD.X R24, R24, 0x1, R0, P2 ;  /* 0x0000000118187824 */ /* 0x000fc600010e0600 */
[----:B------:R1:W-:Y:S04]  /*30730*/  STL [R1+0xac8], R16 ;  /* 0x000ac81001007387 */ /* 0x0003e80000100800 */
[----:B------:R-:W3:Y:S04]  /*30740*/  LDL.LU R3, [R1+0xb74] ;  /* 0x000b740001037983 */ /* 0x000ee80000300800 */
[----:B------:R1:W-:Y:S04]  /*30750*/  STL [R1+0xac4], R24 ;  /* 0x000ac41801007387 */ /* 0x0003e80000100800 */
[----:B------:R1:W-:Y:S04]  /*30760*/  LDGSTS.E [R2+0x1e200], [R12.64], P0 ;  /* 0x1e2000000c027fae */ /* 0x0003e8000812184a */
[----:B-1----:R-:W3:Y:S01]  /*30770*/  LDL.LU R19, [R1+0xb7c] ;  /* 0x000b7c0001137983 */ /* 0x002ee20000300800 */
[----:B------:R-:W-:Y:S01]  /*30780*/  IADD3 R14, P1, R14, R17, RZ ;  /* 0x000000110e0e7210 */ /* 0x000fe20007f3e0ff */
[----:B------:R-:W-:-:S02]  /*30790*/  IMAD.MOV.U32 R12, RZ, RZ, R16 ;  /* 0x000000ffff0c7224 */ /* 0x000fc400078e0010 */
[----:B------:R-:W3:Y:S01]  /*307a0*/  LDL.LU R16, [R1+0xb70] ;  /* 0x000b700001107983 */ /* 0x000ee20000300800 */
[----:B------:R-:W-:Y:S01]  /*307b0*/  IMAD.MOV.U32 R13, RZ, RZ, R24 ;  /* 0x000000ffff0d7224 */ /* 0x000fe200078e0018 */
[----:B------:R-:W-:Y:S02]  /*307c0*/  IADD3 R21, P2, R21, R17, RZ ;  /* 0x0000001115157210 */ /* 0x000fe40007f5e0ff */
[----:B------:R-:W3:Y:S04]  /*307d0*/  LDL.LU R24, [R1+0xb78] ;  /* 0x000b780001187983 */ /* 0x000ee80000300800 */
[----:B------:R1:W-:Y:S04]  /*307e0*/  LDGSTS.E [R2+0x1ea00], [R12.64], P0 ;  /* 0x1ea000000c027fae */ /* 0x0003e8000812184a */
[----:B------:R-:W-:Y:S01]  /*307f0*/  STL [R1+0xae8], R14 ;  /* 0x000ae80e01007387 */ /* 0x000fe20000100800 */
[----:B-1----:R-:W-:-:S02]  /*30800*/  IMAD.MOV.U32 R12, RZ, RZ, R14 ;  /* 0x000000ffff0c7224 */ /* 0x002fc400078e000e */
        /* <DEDUP_REMOVED lines=12> */
[----:B------:R-:W4:Y:S04]  /*308d0*/  LDL.LU R21, [R1+0xb68] ;  /* 0x000b680001157983 */ /* 0x000f280000300800 */
[----:B------:R-:W1:Y:S01]  /*308e0*/  S2R R252, SR_TID.X ;  /* 0x0000000000fc7919 */ /* 0x000e620000002100 */
[-C--:B--2---:R-:W-:Y:S02]  /*308f0*/  IADD3 R15, P1, R15, R17.reuse, RZ ;  /* 0x000000110f0f7210 */ /* 0x084fe40007f3e0ff */
[----:B------:R-:W-:Y:S01]  /*30900*/  IADD3 R18, P2, R18, R17, RZ ;  /* 0x0000001112127210 */ /* 0x000fe20007f5e0ff */
[----:B------:R2:W-:Y:S01]  /*30910*/  LDGSTS.E [R2+0x1fa00], [R12.64], P0 ;  /* 0x1fa000000c027fae */ /* 0x0005e2000812184a */
[----:B-1----:R-:W-:Y:S02]  /*30920*/  SHF.R.S32.HI R28, RZ, 0x6, R252 ;  /* 0x00000006ff1c7819 */ /* 0x002fe400000114fc */
[----:B------:R-:W-:-:S02]  /*30930*/  LOP3.LUT R252, R252, 0x3f, RZ, 0xc0, !PT ;  /* 0x0000003ffcfc7812 */ /* 0x000fc400078ec0ff */
[----:B------:R-:W-:-:S03]  /*30940*/  SGXT R28, R28, 0x1 ;  /* 0x000000011c1c781a */ /* 0x000fc60000000200 */
[----:B------:R-:W-:-:S05]  /*30950*/  IMAD.SHL.U32 R27, R252, 0x4, RZ ;  /* 0x00000004fc1b7824 */ /* 0x000fca00078e00ff */
[----:B------:R-:W-:Y:S01]  /*30960*/  LOP3.LUT R27, R27, 0x110, R28, 0x78, !PT ;  /* 0x000001101b1b7812 */ /* 0x000fe200078e781c */
[----:B--2---:R-:W-:-:S03]  /*30970*/  IMAD.U32 R2, RZ, RZ, UR7 ;  /* 0x00000007ff027e24 */ /* 0x004fc6000f8e00ff */
[----:B------:R-:W-:Y:S02]  /*30980*/  LOP3.LUT R27, R27, 0x40, RZ, 0x3c, !PT ;  /* 0x000000401b1b7812 */ /* 0x000fe400078e3cff */
[----:B---3--:R-:W-:Y:S01]  /*30990*/  IADD3.X R22, R22, R0, RZ, P1, !PT ;  /* 0x0000000016167210 */ /* 0x008fe20000ffe4ff */
[----:B------:R-:W-:Y:S02]  /*309a0*/  STL [R1+0xb8c], R15 ;  /* 0x000b8c0f01007387 */ /* 0x000fe40000100800 */
[----:B------:R-:W-:Y:S02]  /*309b0*/  IMAD R2, R2, 0x20000, R27 ;  /* 0x0002000002027824 */ /* 0x000fe400078e021b */
[----:B------:R-:W-:Y:S01]  /*309c0*/  IMAD.MOV.U32 R12, RZ, RZ, R15 ;  /* 0x000000ffff0c7224 */ /* 0x000fe200078e000f */
[----:B------:R-:W-:Y:S01]  /*309d0*/  STL [R1+0xb88], R18 ;  /* 0x000b881201007387 */ /* 0x000fe20000100800 */
[----:B------:R-:W-:Y:S02]  /*309e0*/  IMAD.MOV.U32 R13, RZ, RZ, R22 ;  /* 0x000000ffff0d7224 */ /* 0x000fe400078e0016 */
[----:B------:R-:W-:Y:S01]  /*309f0*/  IMAD.X R23, R23, 0x1, R0, P2 ;  /* 0x0000000117177824 */ /* 0x000fe200010e0600 */
[----:B------:R1:W-:Y:S04]  /*30a00*/  STL [R1+0xb84], R22 ;  /* 0x000b841601007387 */ /* 0x0003e80000100800 */
[----:B------:R2:W-:Y:S04]  /*30a10*/  LDGSTS.E [R2+0x400], [R12.64], P0 ;  /* 0x004000000c027fae */ /* 0x0005e8000812184a */
[----:B-1----:R-:W3:Y:S04]  /*30a20*/  LDL.LU R22, [R1+0xb54] ;  /* 0x000b540001167983 */ /* 0x002ee80000300800 */
[----:B------:R-:W3:Y:S01]  /*30a30*/  LDL.LU R15, [R1+0xb5c] ;  /* 0x000b5c00010f7983 */ /* 0x000ee20000300800 */
[----:B--2---:R-:W-:-:S03]  /*30a40*/  IMAD.MOV.U32 R13, RZ, RZ, R23 ;  /* 0x000000ffff0d7224 */ /* 0x004fc600078e0017 */
[----:B------:R1:W-:Y:S01]  /*30a50*/  STL [R1+0xb80], R23 ;  /* 0x000b801701007387 */ /* 0x0003e20000100800 */
[----:B------:R-:W-:-:S05]  /*30a60*/  IMAD.MOV.U32 R12, RZ, RZ, R18 ;  /* 0x000000ffff0c7224 */ /* 0x000fca00078e0012 */
[----:B------:R2:W-:Y:S04]  /*30a70*/  LDGSTS.E [R2+0xc00], [R12.64], P0 ;  /* 0x00c000000c027fae */ /* 0x0005e8000812184a */
[----:B-1----:R-:W3:Y:S04]  /*30a80*/  LDL.LU R23, [R1+0xb50] ;  /* 0x000b500001177983 */ /* 0x002ee80000300800 */
[----:B------:R-:W3:Y:S01]  /*30a90*/  LDL.LU R18, [R1+0xb58] ;  /* 0x000b580001127983 */ /* 0x000ee20000300800 */
[----:B------:R-:W-:-:S05]  /*30aa0*/  IADD3 R3, P1, R3, R17, RZ ;  /* 0x0000001103037210 */ /* 0x000fca0007f3e0ff */
[----:B------:R-:W-:Y:S01]  /*30ab0*/  STL [R1+0xb74], R3 ;  /* 0x000b740301007387 */ /* 0x000fe20000100800 */
[----:B--2---:R-:W-:Y:S01]  /*30ac0*/  IMAD.MOV.U32 R12, RZ, RZ, R3 ;  /* 0x000000ffff0c7224 */ /* 0x004fe200078e0003 */
[----:B------:R-:W-:Y:S01]  /*30ad0*/  IADD3 R19, P2, R19, R17, RZ ;  /* 0x0000001113137210 */ /* 0x000fe20007f5e0ff */
[----:B------:R-:W-:-:S04]  /*30ae0*/  IMAD.X R16, R16, 0x1, R0, P1 ;  /* 0x0000000110107824 */ /* 0x000fc800008e0600 */
        /* <DEDUP_REMOVED lines=31> */
[----:B------:R-:W4:Y:S04]  /*30ce0*/  LDL.LU R21, [R1+0x4d0] ;  /* 0x0004d00001157983 */ /* 0x000f280000300800 */
[----:B------:R1:W-:Y:S01]  /*30cf0*/  LDGSTS.E [R2+0x2c00], [R12.64], P0 ;  /* 0x02c000000c027fae */ /* 0x0003e2000812184a */
[----:B---3--:R-:W-:-:S02]  /*30d00*/  IADD3 R22, P1, R22, R17, RZ ;  /* 0x0000001116167210 */ /* 0x008fc40007f3e0ff */
[----:B------:R-:W-:-:S03]  /*30d10*/  IADD3 R15, P2, R15, R17, RZ ;  /* 0x000000110f0f7210 */ /* 0x000fc60007f5e0ff */
[----:B------:R3:W-:Y:S01]  /*30d20*/  STL [R1+0xb54], R22 ;  /* 0x000b541601007387 */ /* 0x0007e20000100800 */
[----:B-1----:R-:W-:Y:S01]  /*30d30*/  MOV R12, R22 ;  /* 0x00000016000c7202 */ /* 0x002fe20000000f00 */
[--C-:B------:R-:W-:Y:S02]  /*30d40*/  IMAD.X R23, R23, 0x1, R0.reuse, P1 ;  /* 0x0000000117177824 */ /* 0x100fe400008e0600 */
[----:B------:R-:W-:-:S03]  /*30d50*/  IMAD.X R18, R18, 0x1, R0, P2 ;  /* 0x0000000112127824 */ /* 0x000fc600010e0600 */
        /* <DEDUP_REMOVED lines=12> */
[----:B------:R-:W-:-:S05]  /*30e20*/  IADD3 R16, P1, R16, R17, RZ ;  /* 0x0000001110107210 */ /* 0x000fca0007f3e0ff */
[----:B------:R1:W-:Y:S01]  /*30e30*/  STL [R1+0x430], R16 ;  /* 0x0004301001007387 */ /* 0x0003e20000100800 */
[----:B------:R-:W-:Y:S01]  /*30e40*/  IADD3 R3, P2, R3, R17, RZ ;  /* 0x0000001103037210 */ /* 0x000fe20007f5e0ff */
        /* <DEDUP_REMOVED lines=9> */
[----:B------:R1:W-:Y:S02]  /*30ee0*/  LDGSTS.E [R2+0x4400], [R12.64], P0 ;  /* 0x044000000c027fae */ /* 0x0003e4000812184a */
[----:B-1----:R-:W-:-:S02]  /*30ef0*/  IMAD.MOV.U32 R12, RZ, RZ, R3 ;  /* 0x000000ffff0c7224 */ /* 0x002fc400078e0003 */
[----:B------:R-:W-:Y:S02]  /*30f00*/  IMAD.MOV.U32 R13, RZ, RZ, R19 ;  /* 0x000000ffff0d7224 */ /* 0x000fe400078e0013 */
[----:B------:R-:W2:Y:S04]  /*30f10*/  LDL.LU R19, [R1+0x530] ;  /* 0x0005300001137983 */ /* 0x000ea80000300800 */
[----:B------:R-:W2:Y:S04]  /*30f20*/  LDL.LU R3, [R1+0x550] ;  /* 0x0005500001037983 */ /* 0x000ea80000300800 */
        /* <DEDUP_REMOVED lines=11> */
[----:B------:R-:W-:Y:S04]  /*30fe0*/  STL [R1+0x48c], R28 ;  /* 0x00048c1c01007387 */ /* 0x000fe80000100800 */
[----:B------:R-:W5:Y:S01]  /*30ff0*/  LDL.LU R20, [R1+0x54c] ;  /* 0x00054c0001147983 */ /* 0x000f620000300800 */
[----:B----4-:R-:W-:-:S03]  /*31000*/  IADD3 R14, P1, R14, R17, RZ ;  /* 0x000000110e0e7210 */ /* 0x010fc60007f3e0ff */
[----:B------:R1:W-:Y:S01]  /*31010*/  LDGSTS.E [R2+0x5400], [R12.64], P0 ;  /* 0x054000000c027fae */ /* 0x0003e2000812184a */
[----:B------:R-:W-:-:S03]  /*31020*/  IADD3 R21, P2, R21, R17, RZ ;  /* 0x0000001115157210 */ /* 0x000fc60007f5e0ff */
[----:B------:R-:W-:Y:S01]  /*31030*/  STL [R1+0x4b0], R14 ;  /* 0x0004b00e01007387 */ /* 0x000fe20000100800 */
[----:B-1----:R-:W-:Y:S02]  /*31040*/  IMAD.MOV.U32 R12, RZ, RZ, R27 ;  /* 0x000000ffff0c7224 */ /* 0x002fe400078e001b */
[----:B------:R-:W-:-:S05]  /*31050*/  IMAD.MOV.U32 R13, RZ, RZ, R28 ;  /* 0x000000ffff0d7224 */ /* 0x000fca00078e001c */
[----:B------:R1:W-:Y:S02]  /*31060*/  LDGSTS.E [R2+0x5c00], [R12.64], P0 ;  /* 0x05c000000c027fae */ /* 0x0003e4000812184a */
[----:B-1----:R-:W-:Y:S02]  /*31070*/  IMAD.MOV.U32 R12, RZ, RZ, R14 ;  /* 0x000000ffff0c7224 */ /* 0x002fe400078e000e */
        /* <DEDUP_REMOVED lines=9> */
[----:B---3--:R-:W-:-:S02]  /*31110*/  MOV R13, R23 ;  /* 0x00000017000d7202 */ /* 0x008fc40000000f00 */
[-C--:B------:R-:W-:Y:S01]  /*31120*/  IADD3 R15, P1, R15, R17.reuse, RZ ;  /* 0x000000110f0f7210 */ /* 0x080fe20007f3e0ff */
[----:B-1----:R-:W3:Y:S01]  /*31130*/  LDL.LU R23, [R1+0x56c] ;  /* 0x00056c0001177983 */ /* 0x002ee20000300800 */
[----:B------:R-:W-:Y:S01]  /*31140*/  IMAD.MOV.U32 R12, RZ, RZ, R21 ;  /* 0x000000ffff0c7224 */ /* 0x000fe200078e0015 */
[----:B------:R-:W-:Y:S02]  /*31150*/  IADD3 R18, P2, R18, R17, RZ ;  /* 0x0000001112127210 */ /* 0x000fe40007f5e0ff */
[----:B------:R-:W3:Y:S04]  /*31160*/  LDL.LU R21, [R1+0x58c] ;  /* 0x00058c0001157983 */ /* 0x000ee80000300800 */
        /* <DEDUP_REMOVED lines=14> */
[----:B-1----:R-:W3:Y:S01]  /*31250*/  LDL.LU R24, [R1+0x5ac] ;  /* 0x0005ac0001187983 */ /* 0x002ee20000300800 */
[----:B------:R-:W-:Y:S01]  /*31260*/  IMAD.MOV.U32 R12, RZ, RZ, R18 ;  /* 0x000000ffff0c7224 */ /* 0x000fe200078e0012 */
[----:B------:R-:W-:Y:S02]  /*31270*/  IADD3 R3, P2, R3, R17, RZ ;  /* 0x0000001103037210 */ /* 0x000fe40007f5e0ff */
[----:B------:R-:W3:Y:S04]  /*31280*/  LDL.LU R18, [R1+0x5cc] ;  /* 0x0005cc0001127983 */ /* 0x000ee80000300800 */
[----:B------:R1:W-:Y:S04]  /*31290*/  STL [R1+0x530], R19 ;  /* 0x0005301301007387 */ /* 0x0003e80000100800 */
[----:B------:R1:W-:Y:S02]  /*312a0*/  LDGSTS.E [R2+0x7c00], [R12.64], P0 ;  /* 0x07c000000c027fae */ /* 0x0003e4000812184a */
[----:B-1----:R-:W-:-:S02]  /*312b0*/  IMAD.MOV.U32 R12, RZ, RZ, R19 ;  /* 0x000000ffff0c7224 */ /* 0x002fc400078e0013 */
[----:B-----5:R-:W-:-:S05]  /*312c0*/  IMAD.X R25, R25, 0x1, R0, P1 ;  /* 0x0000000119197824 */ /* 0x020fca00008e0600 */
        /* <DEDUP_REMOVED lines=36> */
[----:B------:R-:W-:Y:S01]  /*31510*/  IMAD.X R24, R24, 0x1, R0, P1 ;  /* 0x0000000118187824 */ /* 0x000fe200008e0600 */
[----:B-1----:R-:W-:-:S03]  /*31520*/  MOV R12, R16 ;  /* 0x00000010000c7202 */ /* 0x002fc60000000f00 */
[----:B------:R-:W-:Y:S01]  /*31530*/  IMAD.X R18, R18, 0x1, R0, P2 ;  /* 0x0000000112127824 */ /* 0x000fe200010e0600 */
[----:B------:R1:W-:Y:S04]  /*31540*/  STL [R1+0x5ac], R24 ;  /* 0x0005ac1801007387 */ /* 0x0003e80000100800 */
[----:B------:R-:W-:Y:S04]  /*31550*/  STL [R1+0x5d0], R15 ;  /* 0x0005d00f01007387 */ /* 0x000fe80000100800 */
[----:B------:R-:W3:Y:S01]  /*31560*/  LDL.LU R16, [R1+0x66c] ;  /* 0x00066c0001107983 */ /* 0x000ee20000300800 */
[----:B------:R-:W-:-:S03]  /*31570*/  IMAD.MOV.U32 R13, RZ, RZ, R24 ;  /* 0x000000ffff0d7224 */ /* 0x000fc600078e0018 */
[----:B------:R1:W-:Y:S04]  /*31580*/  STL [R1+0x5cc], R18 ;  /* 0x0005cc1201007387 */ /* 0x0003e80000100800 */
[----:B-1----:R-:W3:Y:S04]  /*31590*/  LDL.LU R24, [R1+0x68c] ;  /* 0x00068c0001187983 */ /* 0x002ee80000300800 */
[----:B------:R1:W-:Y:S02]  /*315a0*/  LDGSTS.E [R2+0xa400], [R12.64], P0 ;  /* 0x0a4000000c027fae */ /* 0x0003e4000812184a */
[----:B-1----:R-:W-:-:S02]  /*315b0*/  IMAD.MOV.U32 R12, RZ, RZ, R15 ;  /* 0x000000ffff0c7224 */ /* 0x002fc400078e000f */
[----:B------:R-:W-:Y:S02]  /*315c0*/  IMAD.MOV.U32 R13, RZ, RZ, R18 ;  /* 0x000000ffff0d7224 */ /* 0x000fe400078e0012 */
[----:B------:R-:W3:Y:S04]  /*315d0*/  LDL.LU R18, [R1+0x6b0] ;  /* 0x0006b00001127983 */ /* 0x000ee80000300800 */
[----:B------:R-:W3:Y:S04]  /*315e0*/  LDL.LU R15, [R1+0x6d0] ;  /* 0x0006d000010f7983 */ /* 0x000ee80000300800 */
[----:B------:R1:W-:Y:S01]  /*315f0*/  LDGSTS.E [R2+0xac00], [R12.64], P0 ;  /* 0x0ac000000c027fae */ /* 0x0003e2000812184a */
[----:B--2---:R-:W-:-:S05]  /*31600*/  IADD3 R19, P1, R19, R17, RZ ;  /* 0x0000001113137210 */ /* 0x004fca0007f3e0ff */
        /* <DEDUP_REMOVED lines=8> */
[----:B--2---:R-:W2:Y:S04]  /*31690*/  LDL.LU R25, [R1+0x6ac] ;  /* 0x0006ac0001197983 */ /* 0x004ea80000300800 */
[----:B------:R-:W-:Y:S04]  /*316a0*/  STL [R1+0x60c], R28 ;  /* 0x00060c1c01007387 */ /* 0x000fe80000100800 */
[----:B------:R-:W2:Y:S01]  /*316b0*/  LDL.LU R19, [R1+0x6cc] ;  /* 0x0006cc0001137983 */ /* 0x000ea20000300800 */
[----:B-----5:R-:W-:-:S03]  /*316c0*/  IADD3 R3, P1, R3, R17, RZ ;  /* 0x0000001103037210 */ /* 0x020fc60007f3e0ff */
[----:B------:R1:W-:Y:S01]  /*316d0*/  LDGSTS.E [R2+0xb400], [R12.64], P0 ;  /* 0x0b4000000c027fae */ /* 0x0003e2000812184a */
[----:B------:R-:W-:-:S03]  /*316e0*/  IADD3 R20, P2, R20, R17, RZ ;  /* 0x0000001114147210 */ /* 0x000fc60007f5e0ff */
        /* <DEDUP_REMOVED lines=14> */
[----:B----4-:R-:W-:Y:S01]  /*317d0*/  IMAD.MOV.U32 R13, RZ, RZ, R23 ;  /* 0x000000ffff0d7224 */ /* 0x010fe200078e0017 */
[----:B---3--:R-:W-:-:S02]  /*317e0*/  IADD3 R14, P1, R14, R17, RZ ;  /* 0x000000110e0e7210 */ /* 0x008fc40007f3e0ff */
[----:B-1----:R-:W3:Y:S01]  /*317f0*/  LDL.LU R23, [R1+0x6ec] ;  /* 0x0006ec0001177983 */ /* 0x002ee20000300800 */
[----:B------:R-:W-:Y:S01]  /*31800*/  IMAD.MOV.U32 R12, RZ, RZ, R20 ;  /* 0x000000ffff0c7224 */ /* 0x000fe200078e0014 */
[----:B------:R-:W-:Y:S02]  /*31810*/  IADD3 R21, P2, R21, R17, RZ ;  /* 0x0000001115157210 */ /* 0x000fe40007f5e0ff */
[----:B------:R-:W3:Y:S04]  /*31820*/  LDL.LU R20, [R1+0x70c] ;  /* 0x00070c0001147983 */ /* 0x000ee80000300800 */
[----:B------:R1:W-:Y:S04]  /*31830*/  LDGSTS.E [R2+0xcc00], [R12.64], P0 ;  /* 0x0cc000000c027fae */ /* 0x0003e8000812184a */
[----:B------:R-:W-:Y:S01]  /*31840*/  STL [R1+0x670], R14 ;  /* 0x0006700e01007387 */ /* 0x000fe20000100800 */
[----:B-1----:R-:W-:-:S02]  /*31850*/  IMAD.MOV.U32 R12, RZ, RZ, R14 ;  /* 0x000000ffff0c7224 */ /* 0x002fc400078e000e */
        /* <DEDUP_REMOVED lines=9> */
[----:B------:R-:W-:-:S02]  /*318f0*/  MOV R13, R24 ;  /* 0x00000018000d7202 */ /* 0x000fc40000000f00 */
[-C--:B------:R-:W-:Y:S01]  /*31900*/  IADD3 R18, P1, R18, R17.reuse, RZ ;  /* 0x0000001112127210 */ /* 0x080fe20007f3e0ff */
[----:B-1----:R-:W3:Y:S01]  /*31910*/  LDL.LU R24, [R1+0x72c] ;  /* 0x00072c0001187983 */ /* 0x002ee20000300800 */
[----:B------:R-:W-:Y:S01]  /*31920*/  IMAD.MOV.U32 R12, RZ, RZ, R21 ;  /* 0x000000ffff0c7224 */ /* 0x000fe200078e0015 */
[----:B------:R-:W-:Y:S02]  /*31930*/  IADD3 R15, P2, R15, R17, RZ ;  /* 0x000000110f0f7210 */ /* 0x000fe40007f5e0ff */
[----:B------:R-:W3:Y:S04]  /*31940*/  LDL.LU R21, [R1+0x74c] ;  /* 0x00074c0001157983 */ /* 0x000ee80000300800 */
[----:B------:R1:W-:Y:S04]  /*31950*/  STL [R1+0x6b0], R18 ;  /* 0x0006b01201007387 */ /* 0x0003e80000100800 */
[----:B------:R1:W-:Y:S02]  /*31960*/  LDGSTS.E [R2+0xdc00], [R12.64], P0 ;  /* 0x0dc000000c027fae */ /* 0x0003e4000812184a */
[----:B-1----:R-:W-:-:S02]  /*31970*/  IMAD.MOV.U32 R12, RZ, RZ, R18 ;  /* 0x000000ffff0c7224 */ /* 0x002fc400078e0012 */
[----:B--2---:R-:W-:-:S05]  /*31980*/  IMAD.X R25, R25, 0x1, R0, P1 ;  /* 0x0000000119197824 */ /* 0x004fca00008e0600 */
[----:B------:R1:W-:Y:S01]  /*31990*/  STL [R1+0x6ac], R25 ;  /* 0x0006ac1901007387 */ /* 0x0003e20000100800 */
[----:B------:R-:W-:-:S03]  /*319a0*/  IMAD.X R19, R19, 0x1, R0, P2 ;  /* 0x0000000113137824 */ /* 0x000fc600010e0600 */
[----:B------:R2:W-:Y:S04]  /*319b0*/  STL [R1+0x6d0], R15 ;  /* 0x0006d00f01007387 */ /* 0x0005e80000100800 */
[----:B------:R-:W4:Y:S01]  /*319c0*/  LDL.LU R18, [R1+0x770] ;  /* 0x0007700001127983 */ /* 0x000f220000300800 */
[----:B------:R-:W-:-:S03]  /*319d0*/  IMAD.MOV.U32 R13, RZ, RZ, R25 ;  /* 0x000000ffff0d7224 */ /* 0x000fc600078e0019 */
[----:B------:R2:W-:Y:S04]  /*319e0*/  STL [R1+0x6cc], R19 ;  /* 0x0006cc1301007387 */ /* 0x0005e80000100800 */
[----:B------:R-:W4:Y:S04]  /*319f0*/  LDL.LU R27, [R1+0x790] ;  /* 0x00079000011b7983 */ /* 0x000f280000300800 */
[----:B-1----:R-:W4:Y:S04]  /*31a00*/  LDL.LU R25, [R1+0x76c] ;  /* 0x00076c0001197983 */ /* 0x002f280000300800 */
[----:B------:R-:W4:Y:S04]  /*31a10*/  LDL.LU R28, [R1+0x78c] ;  /* 0x00078c00011c7983 */ /* 0x000f280000300800 */
[----:B------:R1:W-:Y:S02]  /*31a20*/  LDGSTS.E [R2+0xe400], [R12.64], P0 ;  /* 0x0e4000000c027fae */ /* 0x0003e4000812184a */
[----:B-1----:R-:W-:-:S02]  /*31a30*/  IMAD.MOV.U32 R12, RZ, RZ, R15 ;  /* 0x000000ffff0c7224 */ /* 0x002fc400078e000f */
[----:B------:R-:W-:Y:S01]  /*31a40*/  IMAD.MOV.U32 R13, RZ, RZ, R19 ;  /* 0x000000ffff0d7224 */ /* 0x000fe200078e0013 */
[----:B--2---:R-:W2:Y:S04]  /*31a50*/  LDL.LU R15, [R1+0x7b0] ;  /* 0x0007b000010f7983 */ /* 0x004ea80000300800 */
[----:B------:R-:W2:Y:S04]  /*31a60*/  LDL.LU R19, [R1+0x7d0] ;  /* 0x0007d00001137983 */ /* 0x000ea80000300800 */
[----:B------:R1:W-:Y:S01]  /*31a70*/  LDGSTS.E [R2+0xec00], [R12.64], P0 ;  /* 0x0ec000000c027fae */ /* 0x0003e2000812184a */
[----:B-----5:R-:W-:-:S05]  /*31a80*/  IADD3 R22, P1, R22, R17, RZ ;  /* 0x0000001116167210 */ /* 0x020fca0007f3e0ff */
[----:B------:R5:W-:Y:S01]  /*31a90*/  STL [R1+0x6f0], R22 ;  /* 0x0006f01601007387 */ /* 0x000be20000100800 */
[----:B------:R-:W-:Y:S01]  /*31aa0*/  IADD3 R3, P2, R3, R17, RZ ;  /* 0x0000001103037210 */ /* 0x000fe20007f5e0ff */
[----:B---3--:R-:W-:Y:S02]  /*31ab0*/  IMAD.X R23, R23, 0x1, R0, P1 ;  /* 0x0000000117177824 */ /* 0x008fe400008e0600 */
        /* <DEDUP_REMOVED lines=17> */
[----:B------:R-:W-:Y:S02]  /*31bd0*/  IMAD.X R24, R24, 0x1, R0, P1 ;  /* 0x0000000118187824 */ /* 0x000fe400008e0600 */
[----:B-1----:R-:W-:Y:S02]  /*31be0*/  IMAD.MOV.U32 R12, RZ, RZ, R16 ;  /* 0x000000ffff0c7224 */ /* 0x002fe400078e0010 */
        /* <DEDUP_REMOVED lines=21> */
[----:B------:R-:W-:-:S03]  /*31d40*/  MOV R12, R18 ;  /* 0x00000012000c7202 */ /* 0x000fc60000000f00 */
[----:B----4-:R-:W4:Y:S04]  /*31d50*/  LDL.LU R25, [R1+0x82c] ;  /* 0x00082c0001197983 */ /* 0x010f280000300800 */
[----:B------:R-:W-:Y:S04]  /*31d60*/  STL [R1+0x78c], R28 ;  /* 0x00078c1c01007387 */ /* 0x000fe80000100800 */
[----:B------:R-:W4:Y:S01]  /*31d70*/  LDL.LU R18, [R1+0x84c] ;  /* 0x00084c0001127983 */ /* 0x000f220000300800 */
[----:B--2---:R-:W-:-:S03]  /*31d80*/  IADD3 R15, P1, R15, R17, RZ ;  /* 0x000000110f0f7210 */ /* 0x004fc60007f3e0ff */
[----:B------:R1:W-:Y:S01]  /*31d90*/  LDGSTS.E [R2+0x11400], [R12.64], P0 ;  /* 0x114000000c027fae */ /* 0x0003e2000812184a */
[----:B------:R-:W-:-:S03]  /*31da0*/  IADD3 R19, P2, R19, R17, RZ ;  /* 0x0000001113137210 */ /* 0x000fc60007f5e0ff */
        /* <DEDUP_REMOVED lines=15> */
[----:B---3--:R-:W-:-:S02]  /*31ea0*/  IADD3 R3, P1, R3, R17, RZ ;  /* 0x0000001103037210 */ /* 0x008fc40007f3e0ff */
[----:B-1----:R-:W2:Y:S01]  /*31eb0*/  LDL.LU R23, [R1+0x86c] ;  /* 0x00086c0001177983 */ /* 0x002ea20000300800 */
[----:B------:R-:W-:Y:S01]  /*31ec0*/  IMAD.MOV.U32 R12, RZ, RZ, R19 ;  /* 0x000000ffff0c7224 */ /* 0x000fe200078e0013 */
[----:B------:R-:W-:Y:S02]  /*31ed0*/  IADD3 R20, P2, R20, R17, RZ ;  /* 0x0000001114147210 */ /* 0x000fe40007f5e0ff */
[----:B------:R-:W2:Y:S04]  /*31ee0*/  LDL.LU R19, [R1+0x88c] ;  /* 0x00088c0001137983 */ /* 0x000ea80000300800 */
        /* <DEDUP_REMOVED lines=9> */
[----:B-1----:R-:W2:Y:S04]  /*31f80*/  LDL.LU R16, [R1+0x8b0] ;  /* 0x0008b00001107983 */ /* 0x002ea80000300800 */
[----:B------:R1:W-:Y:S04]  /*31f90*/  STL [R1+0x80c], R24 ;  /* 0x00080c1801007387 */ /* 0x0003e80000100800 */
[----:B------:R-:W2:Y:S01]  /*31fa0*/  LDL.LU R3, [R1+0x8d0] ;  /* 0x0008d00001037983 */ /* 0x000ea20000300800 */
[----:B------:R-:W-:Y:S01]  /*31fb0*/  IMAD.MOV.U32 R13, RZ, RZ, R24 ;  /* 0x000000ffff0d7224 */ /* 0x000fe200078e0018 */
[----:B------:R-:W-:-:S02]  /*31fc0*/  IADD3 R21, P1, R21, R17, RZ ;  /* 0x0000001115157210 */ /* 0x000fc40007f3e0ff */
[----:B-1----:R-:W2:Y:S01]  /*31fd0*/  LDL.LU R24, [R1+0x8ac] ;  /* 0x0008ac0001187983 */ /* 0x002ea20000300800 */
[----:B------:R-:W-:Y:S01]  /*31fe0*/  IMAD.MOV.U32 R12, RZ, RZ, R20 ;  /* 0x000000ffff0c7224 */ /* 0x000fe200078e0014 */
[----:B------:R-:W-:Y:S02]  /*31ff0*/  IADD3 R14, P2, R14, R17, RZ ;  /* 0x000000110e0e7210 */ /* 0x000fe40007f5e0ff */
[----:B------:R-:W2:Y:S04]  /*32000*/  LDL.LU R20, [R1+0x8cc] ;  /* 0x0008cc0001147983 */ /* 0x000ea80000300800 */
[----:B------:R1:W-:Y:S04]  /*32010*/  STL [R1+0x830], R21 ;  /* 0x0008301501007387 */ /* 0x0003e80000100800 */
[----:B------:R1:W-:Y:S02]  /*32020*/  LDGSTS.E [R2+0x13c00], [R12.64], P0 ;  /* 0x13c000000c027fae */ /* 0x0003e4000812184a */
[----:B-1----:R-:W-:-:S02]  /*32030*/  IMAD.MOV.U32 R12, RZ, RZ, R21 ;  /* 0x000000ffff0c7224 */ /* 0x002fc400078e0015 */
[----:B----4-:R-:W-:-:S05]  /*32040*/  IMAD.X R25, R25, 0x1, R0, P1 ;  /* 0x0000000119197824 */ /* 0x010fca00008e0600 */
[----:B------:R1:W-:Y:S01]  /*32050*/  STL [R1+0x82c], R25 ;  /* 0x00082c1901007387 */ /* 0x0003e20000100800 */
[----:B------:R-:W-:-:S03]  /*32060*/  IMAD.X R18, R18, 0x1, R0, P2 ;  /* 0x0000000112127824 */ /* 0x000fc600010e0600 */
[----:B------:R4:W-:Y:S04]  /*32070*/  STL [R1+0x850], R14 ;  /* 0x0008500e01007387 */ /* 0x0009e80000100800 */
[----:B------:R-:W3:Y:S01]  /*32080*/  LDL.LU R21, [R1+0x8f0] ;  /* 0x0008f00001157983 */ /* 0x000ee20000300800 */
[----:B------:R-:W-:-:S03]  /*32090*/  IMAD.MOV.U32 R13, RZ, RZ, R25 ;  /* 0x000000ffff0d7224 */ /* 0x000fc600078e0019 */
[----:B------:R4:W-:Y:S04]  /*320a0*/  STL [R1+0x84c], R18 ;  /* 0x00084c1201007387 */ /* 0x0009e80000100800 */
[----:B------:R-:W3:Y:S04]  /*320b0*/  LDL.LU R27, [R1+0x910] ;  /* 0x00091000011b7983 */ /* 0x000ee80000300800 */
[----:B-1----:R-:W3:Y:S04]  /*320c0*/  LDL.LU R25, [R1+0x8ec] ;  /* 0x0008ec0001197983 */ /* 0x002ee80000300800 */
[----:B------:R-:W3:Y:S04]  /*320d0*/  LDL.LU R28, [R1+0x90c] ;  /* 0x00090c00011c7983 */ /* 0x000ee80000300800 */
[----:B------:R1:W-:Y:S02]  /*320e0*/  LDGSTS.E [R2+0x14400], [R12.64], P0 ;  /* 0x144000000c027fae */ /* 0x0003e4000812184a */
[----:B-1----:R-:W-:Y:S01]  /*320f0*/  IMAD.MOV.U32 R12, RZ, RZ, R14 ;  /* 0x000000ffff0c7224 */ /* 0x002fe200078e000e */
[----:B------:R-:W-:Y:S01]  /*32100*/  MOV R13, R18 ;  /* 0x00000012000d7202 */ /* 0x000fe20000000f00 */
[----:B----4-:R-:W4:Y:S04]  /*32110*/  LDL.LU R14, [R1+0x930] ;  /* 0x00093000010e7983 */ /* 0x010f280000300800 */
        /* <DEDUP_REMOVED lines=17> */
[----:B--2---:R-:W2:Y:S04]  /*32230*/  LDL.LU R15, [R1+0x970] ;  /* 0x00097000010f7983 */ /* 0x004ea80000300800 */
[----:B------:R-:W2:Y:S04]  /*32240*/  LDL.LU R19, [R1+0x990] ;  /* 0x0009900001137983 */ /* 0x000ea80000300800 */
[----:B------:R1:W-:Y:S01]  /*32250*/  LDGSTS.E [R2+0x15c00], [R12.64], P0 ;  /* 0x15c000000c027fae */ /* 0x0003e2000812184a */
[----:B------:R-:W-:-:S02]  /*32260*/  IADD3 R16, P1, R16, R17, RZ ;  /* 0x0000001110107210 */ /* 0x000fc40007f3e0ff */
[----:B------:R-:W-:-:S03]  /*32270*/  IADD3 R3, P2, R3, R17, RZ ;  /* 0x0000001103037210 */ /* 0x000fc60007f5e0ff */
[----:B------:R1:W-:Y:S01]  /*32280*/  STL [R1+0x8b0], R16 ;  /* 0x0008b01001007387 */ /* 0x0003e20000100800 */
[----:B------:R-:W-:Y:S02]  /*32290*/  IMAD.X R24, R24, 0x1, R0, P1 ;  /* 0x0000000118187824 */ /* 0x000fe400008e0600 */
[----:B-1----:R-:W-:Y:S02]  /*322a0*/  IMAD.MOV.U32 R12, RZ, RZ, R16 ;  /* 0x000000ffff0c7224 */ /* 0x002fe400078e0010 */
[----:B------:R-:W-:Y:S01]  /*322b0*/  IMAD.X R20, R20, 0x1, R0, P2 ;  /* 0x0000000114147824 */ /* 0x000fe200010e0600 */
[----:B------:R1:W-:Y:S04]  /*322c0*/  STL [R1+0x8ac], R24 ;  /* 0x0008ac1801007387 */ /* 0x0003e80000100800 */
[----:B------:R-:W-:Y:S01]  /*322d0*/  STL [R1+0x8d0], R3 ;  /* 0x0008d00301007387 */ /* 0x000fe20000100800 */
[----:B------:R-:W-:-:S03]  /*322e0*/  IMAD.MOV.U32 R13, RZ, RZ, R24 ;  /* 0x000000ffff0d7224 */ /* 0x000fc600078e0018 */
[----:B------:R-:W2:Y:S04]  /*322f0*/  LDL.LU R16, [R1+0x96c] ;  /* 0x00096c0001107983 */ /* 0x000ea80000300800 */
        /* <DEDUP_REMOVED lines=18> */
[----:B------:R-:W-:Y:S04]  /*32420*/  STL [R1+0x90c], R28 ;  /* 0x00090c1c01007387 */ /* 0x000fe80000100800 */
[----:B------:R-:W3:Y:S01]  /*32430*/  LDL.LU R21, [R1+0x9cc] ;  /* 0x0009cc0001157983 */ /* 0x000ee20000300800 */
[----:B----4-:R-:W-:-:S03]  /*32440*/  IADD3 R14, P1, R14, R17, RZ ;  /* 0x000000110e0e7210 */ /* 0x010fc60007f3e0ff */
[----:B------:R1:W-:Y:S01]  /*32450*/  LDGSTS.E [R2+0x17400], [R12.64], P0 ;  /* 0x174000000c027fae */ /* 0x0003e2000812184a */
[----:B------:R-:W-:-:S03]  /*32460*/  IADD3 R18, P2, R18, R17, RZ ;  /* 0x0000001112127210 */ /* 0x000fc60007f5e0ff */
[----:B------:R-:W-:Y:S01]  /*32470*/  STL [R1+0x930], R14 ;  /* 0x0009300e01007387 */ /* 0x000fe20000100800 */
[----:B-1----:R-:W-:Y:S02]  /*32480*/  IMAD.MOV.U32 R12, RZ, RZ, R27 ;  /* 0x000000ffff0c7224 */ /* 0x002fe400078e001b */
[----:B------:R-:W-:-:S05]  /*32490*/  IMAD.MOV.U32 R13, RZ, RZ, R28 ;  /* 0x000000ffff0d7224 */ /* 0x000fca00078e001c */
[----:B------:R1:W-:Y:S02]  /*324a0*/  LDGSTS.E [R2+0x17c00], [R12.64], P0 ;  /* 0x17c000000c027fae */ /* 0x0003e4000812184a */
[----:B-1----:R-:W-:Y:S01]  /*324b0*/  MOV R12, R14 ;  /* 0x0000000e000c7202 */ /* 0x002fe20000000f00 */
        /* <DEDUP_REMOVED lines=10> */
[----:B--2---:R-:W-:-:S02]  /*32560*/  IADD3 R15, P1, R15, R17, RZ ;  /* 0x000000110f0f7210 */ /* 0x004fc40007f3e0ff */
[----:B-1----:R-:W2:Y:S01]  /*32570*/  LDL.LU R23, [R1+0x9ec] ;  /* 0x0009ec0001177983 */ /* 0x002ea20000300800 */
[----:B------:R-:W-:Y:S01]  /*32580*/  IMAD.MOV.U32 R12, RZ, RZ, R18 ;  /* 0x000000ffff0c7224 */ /* 0x000fe200078e0012 */
[----:B------:R-:W-:Y:S02]  /*32590*/  IADD3 R19, P2, R19, R17, RZ ;  /* 0x0000001113137210 */ /* 0x000fe40007f5e0ff */
[----:B------:R-:W2:Y:S04]  /*325a0*/  LDL.LU R18, [R1+0xa0c] ;  /* 0x000a0c0001127983 */ /* 0x000ea80000300800 */
[----:B------:R1:W-:Y:S04]  /*325b0*/  LDGSTS.E [R2+0x18c00], [R12.64], P0 ;  /* 0x18c000000c027fae */ /* 0x0003e8000812184a */
[----:B------:R1:W-:Y:S02]  /*325c0*/  STL [R1+0x970], R15 ;  /* 0x0009700f01007387 */ /* 0x0003e40000100800 */
[----:B-1----:R-:W-:-:S02]  /*325d0*/  IMAD.MOV.U32 R12, RZ, RZ, R15 ;  /* 0x000000ffff0c7224 */ /* 0x002fc400078e000f */
[----:B------:R-:W-:-:S04]  /*325e0*/  IMAD.X R16, R16, 0x1, R0, P1 ;  /* 0x0000000110107824 */ /* 0x000fc800008e0600 */
[----:B------:R-:W-:Y:S01]  /*325f0*/  IMAD.MOV.U32 R13, RZ, RZ, R16 ;  /* 0x000000ffff0d7224 */ /* 0x000fe200078e0010 */
[----:B------:R1:W-:Y:S01]  /*32600*/  STL [R1+0x96c], R16 ;  /* 0x00096c1001007387 */ /* 0x0003e20000100800 */
[----:B------:R-:W-:-:S03]  /*32610*/  IMAD.X R24, R24, 0x1, R0, P2 ;  /* 0x0000000118187824 */ /* 0x000fc600010e0600 */
[----:B------:R-:W-:Y:S04]  /*32620*/  STL [R1+0x990], R19 ;  /* 0x0009901301007387 */ /* 0x000fe80000100800 */
[----:B------:R-:W2:Y:S04]  /*32630*/  LDL.LU R15, [R1+0xa30] ;  /* 0x000a3000010f7983 */ /* 0x000ea80000300800 */
[----:B------:R1:W-:Y:S04]  /*32640*/  STL [R1+0x98c], R24 ;  /* 0x00098c1801007387 */ /* 0x0003e80000100800 */
[----:B-1----:R-:W2:Y:S04]  /*32650*/  LDL.LU R16, [R1+0xa50] ;  /* 0x000a500001107983 */ /* 0x002ea80000300800 */
[----:B------:R1:W-:Y:S01]  /*32660*/  LDGSTS.E [R2+0x19400], [R12.64], P0 ;  /* 0x194000000c027fae */ /* 0x0003e2000812184a */
[----:B------:R-:W-:Y:S01]  /*32670*/  IADD3 R20, P1, R20, R17, RZ ;  /* 0x0000001114147210 */ /* 0x000fe20007f3e0ff */
[----:B-1----:R-:W-:-:S02]  /*32680*/  IMAD.MOV.U32 R13, RZ, RZ, R24 ;  /* 0x000000ffff0d7224 */ /* 0x002fc400078e0018 */
[----:B------:R-:W2:Y:S01]  /*32690*/  LDL.LU R24, [R1+0xa2c] ;  /* 0x000a2c0001187983 */ /* 0x000ea20000300800 */
[----:B------:R-:W-:-:S03]  /*326a0*/  IMAD.MOV.U32 R12, RZ, RZ, R19 ;  /* 0x000000ffff0c7224 */ /* 0x000fc600078e0013 */
[----:B------:R-:W2:Y:S01]  /*326b0*/  LDL.LU R19, [R1+0xa4c] ;  /* 0x000a4c0001137983 */ /* 0x000ea20000300800 */
[----:B------:R-:W-:-:S03]  /*326c0*/  IADD3 R3, P2, R3, R17, RZ ;  /* 0x0000001103037210 */ /* 0x000fc60007f5e0ff */
[----:B------:R1:W-:Y:S04]  /*326d0*/  STL [R1+0x9b0], R20 ;  /* 0x0009b01401007387 */ /* 0x0003e80000100800 */
[----:B------:R1:W-:Y:S02]  /*326e0*/  LDGSTS.E [R2+0x19c00], [R12.64], P0 ;  /* 0x19c000000c027fae */ /* 0x0003e4000812184a */
[----:B-1----:R-:W-:Y:S02]  /*326f0*/  IMAD.MOV.U32 R12, RZ, RZ, R20 ;  /* 0x000000ffff0c7224 */ /* 0x002fe400078e0014 */
[----:B---3--:R-:W-:-:S05]  /*32700*/  IMAD.X R25, R25, 0x1, R0, P1 ;  /* 0x0000000119197824 */ /* 0x008fca00008e0600 */
[----:B------:R1:W-:Y:S01]  /*32710*/  STL [R1+0x9ac], R25 ;  /* 0x0009ac1901007387 */ /* 0x0003e20000100800 */
[----:B------:R-:W-:-:S03]  /*32720*/  IMAD.X R21, R21, 0x1, R0, P2 ;  /* 0x0000000115157824 */ /* 0x000fc600010e0600 */
[----:B------:R3:W-:Y:S04]  /*32730*/  STL [R1+0x9d0], R3 ;  /* 0x0009d00301007387 */ /* 0x0007e80000100800 */
[----:B------:R-:W4:Y:S04]  /*32740*/  LDL.LU R27, [R1+0xa70] ;  /* 0x000a7000011b7983 */ /* 0x000f280000300800 */
[----:B------:R1:W-:Y:S04]  /*32750*/  STL [R1+0x9cc], R21 ;  /* 0x0009cc1501007387 */ /* 0x0003e80000100800 */
[----:B------:R-:W4:Y:S04]  /*32760*/  LDL.LU R20, [R1+0xa90] ;  /* 0x000a900001147983 */ /* 0x000f280000300800 */
[----:B------:R-:W4:Y:S01]  /*32770*/  LDL.LU R28, [R1+0xa6c] ;  /* 0x000a6c00011c7983 */ /* 0x000f220000300800 */
[----:B------:R-:W-:-:S03]  /*32780*/  IMAD.MOV.U32 R13, RZ, RZ, R25 ;  /* 0x000000ffff0d7224 */ /* 0x000fc600078e0019 */
[----:B-1----:R-:W4:Y:S04]  /*32790*/  LDL.LU R25, [R1+0xa8c] ;  /* 0x000a8c0001197983 */ /* 0x002f280000300800 */
[----:B------:R1:W-:Y:S02]  /*327a0*/  LDGSTS.E [R2+0x1a400], [R12.64], P0 ;  /* 0x1a4000000c027fae */ /* 0x0003e4000812184a */
[----:B-1----:R-:W-:Y:S02]  /*327b0*/  IMAD.MOV.U32 R12, RZ, RZ, R3 ;  /* 0x000000ffff0c7224 */ /* 0x002fe400078e0003 */
[----:B------:R-:W-:Y:S01]  /*327c0*/  IMAD.MOV.U32 R13, RZ, RZ, R21 ;  /* 0x000000ffff0d7224 */ /* 0x000fe200078e0015 */
        /* <DEDUP_REMOVED lines=16> */
[----:B-1----:R-:W-:Y:S01]  /*328d0*/  IMAD.MOV.U32 R12, RZ, RZ, R14 ;  /* 0x000000ffff0c7224 */ /* 0x002fe200078e000e */
[----:B------:R-:W-:-:S02]  /*328e0*/  MOV R13, R18 ;  /* 0x00000012000d7202 */ /* 0x000fc40000000f00 */
[----:B-----5:R-:W5:Y:S04]  /*328f0*/  LDL.LU R18, [R1+0xaf0] ;  /* 0x000af00001127983 */ /* 0x020f680000300800 */
[----:B------:R-:W5:Y:S04]  /*32900*/  LDL.LU R14, [R1+0xb10] ;  /* 0x000b1000010e7983 */ /* 0x000f680000300800 */
[----:B------:R1:W-:Y:S01]  /*32910*/  LDGSTS.E [R2+0x1bc00], [R12.64], P0 ;  /* 0x1bc000000c027fae */ /* 0x0003e2000812184a */
[-C--:B------:R-:W-:Y:S02]  /*32920*/  IADD3 R15, P1, R15, R17.reuse, RZ ;  /* 0x000000110f0f7210 */ /* 0x080fe40007f3e0ff */
[----:B------:R-:W-:-:S03]  /*32930*/  IADD3 R16, P2, R16, R17, RZ ;  /* 0x0000001110107210 */ /* 0x000fc60007f5e0ff */
[----:B------:R-:W-:Y:S01]  /*32940*/  STL [R1+0xa30], R15 ;  /* 0x000a300f01007387 */ /* 0x000fe20000100800 */
[----:B-1----:R-:W-:Y:S02]  /*32950*/  IMAD.MOV.U32 R12, RZ, RZ, R15 ;  /* 0x000000ffff0c7224 */ /* 0x002fe400078e000f */
[--C-:B------:R-:W-:Y:S02]  /*32960*/  IMAD.X R24, R24, 0x1, R0.reuse, P1 ;  /* 0x0000000118187824 */ /* 0x100fe400008e0600 */
[----:B------:R-:W-:-:S03]  /*32970*/  IMAD.X R19, R19, 0x1, R0, P2 ;  /* 0x0000000113137824 */ /* 0x000fc600010e0600 */
[----:B------:R1:W-:Y:S01]  /*32980*/  STL [R1+0xa2c], R24 ;  /* 0x000a2c1801007387 */ /* 0x0003e20000100800 */
[----:B------:R-:W-:-:S03]  /*32990*/  IMAD.MOV.U32 R13, RZ, RZ, R24 ;  /* 0x000000ffff0d7224 */ /* 0x000fc600078e0018 */
[----:B------:R1:W-:Y:S04]  /*329a0*/  STL [R1+0xa50], R16 ;  /* 0x000a501001007387 */ /* 0x0003e80000100800 */
[----:B------:R1:W-:Y:S04]  /*329b0*/  LDGSTS.E [R2+0x1c400], [R12.64], P0 ;  /* 0x1c4000000c027fae */ /* 0x0003e8000812184a */
[----:B-1----:R-:W5:Y:S04]  /*329c0*/  LDL.LU R24, [R1+0xaec] ;  /* 0x000aec0001187983 */ /* 0x002f680000300800 */
[----:B------:R1:W-:Y:S04]  /*329d0*/  STL [R1+0xa4c], R19 ;  /* 0x000a4c1301007387 */ /* 0x0003e80000100800 */
[----:B------:R-:W5:Y:S01]  /*329e0*/  LDL.LU R15, [R1+0xb0c] ;  /* 0x000b0c00010f7983 */ /* 0x000f620000300800 */
[----:B------:R-:W-:-:S02]  /*329f0*/  IMAD.MOV.U32 R12, RZ, RZ, R16 ;  /* 0x000000ffff0c7224 */ /* 0x000fc400078e0010 */
[----:B------:R-:W-:Y:S01]  /*32a00*/  IMAD.MOV.U32 R13, RZ, RZ, R19 ;  /* 0x000000ffff0d7224 */ /* 0x000fe200078e0013 */
[----:B------:R-:W5:Y:S04]  /*32a10*/  LDL.LU R16, [R1+0xb40] ;  /* 0x000b400001107983 */ /* 0x000f680000300800 */
[----:B------:R4:W-:Y:S04]  /*32a20*/  LDGSTS.E [R2+0x1cc00], [R12.64], P0 ;  /* 0x1cc000000c027fae */ /* 0x0009e8000812184a */
[----:B-1----:R-:W5:Y:S01]  /*32a30*/  LDL.LU R19, [R1+0xb48] ;  /* 0x000b480001137983 */ /* 0x002f620000300800 */
[----:B----4-:R-:W-:-:S02]  /*32a40*/  IADD3 R27, P1, R27, R17, RZ ;  /* 0x000000111b1b7210 */ /* 0x010fc40007f3e0ff */
[----:B------:R-:W-:-:S03]  /*32a50*/  IADD3 R20, P2, R20, R17, RZ ;  /* 0x0000001114147210 */ /* 0x000fc60007f5e0ff */
[----:B------:R-:W-:Y:S02]  /*32a60*/  IMAD.X R28, R28, 0x1, R0, P1 ;  /* 0x000000011c1c7824 */ /* 0x000fe400008e0600 */
[----:B------:R-:W-:Y:S02]  /*32a70*/  IMAD.MOV.U32 R12, RZ, RZ, R27 ;  /* 0x000000ffff0c7224 */ /* 0x000fe400078e001b */
[----:B------:R-:W-:Y:S02]  /*32a80*/  IMAD.MOV.U32 R13, RZ, RZ, R28 ;  /* 0x000000ffff0d7224 */ /* 0x000fe400078e001c */
[----:B------:R-:W-:Y:S01]  /*32a90*/  IMAD.X R25, R25, 0x1, R0, P2 ;  /* 0x0000000119197824 */ /* 0x000fe200010e0600 */
[----:B------:R-:W-:Y:S04]  /*32aa0*/  STL [R1+0xa70], R27 ;  /* 0x000a701b01007387 */ /* 0x000fe80000100800 */
[----:B------:R-:W-:Y:S04]  /*32ab0*/  STL [R1+0xa6c], R28 ;  /* 0x000a6c1c01007387 */ /* 0x000fe80000100800 */
[----:B------:R1:W-:Y:S04]  /*32ac0*/  STL [R1+0xa90], R20 ;  /* 0x000a901401007387 */ /* 0x0003e80000100800 */
[----:B------:R4:W-:Y:S04]  /*32ad0*/  LDGSTS.E [R2+0x1d400], [R12.64], P0 ;  /* 0x1d4000000c027fae */ /* 0x0009e8000812184a */
[----:B------:R1:W-:Y:S01]  /*32ae0*/  STL [R1+0xa8c], R25 ;  /* 0x000a8c1901007387 */ /* 0x0003e20000100800 */
        /* <DEDUP_REMOVED lines=8> */
[----:B-1----:R-:W-:Y:S01]  /*32b70*/  IMAD.MOV.U32 R12, RZ, RZ, R3 ;  /* 0x000000ffff0c7224 */ /* 0x002fe200078e0003 */
[----:B------:R-:W-:Y:S01]  /*32b80*/  SHF.R.S32.HI R29, RZ, 0x6, R29 ;  /* 0x00000006ff1d7819 */ /* 0x000fe2000001141d */
[----:B------:R-:W-:-:S03]  /*32b90*/  IMAD.SHL.U32 R26, R26, 0x4, RZ ;  /* 0x000000041a1a7824 */ /* 0x000fc600078e00ff */
[----:B------:R-:W-:Y:S01]  /*32ba0*/  SGXT R29, R29, 0x1 ;  /* 0x000000011d1d781a */ /* 0x000fe20000000200 */
        /* <DEDUP_REMOVED lines=10> */
[----:B-----5:R-:W-:-:S02]  /*32c50*/  IADD3 R18, P1, R18, R17, RZ ;  /* 0x0000001112127210 */ /* 0x020fc40007f3e0ff */
[----:B-1----:R-:W2:Y:S01]  /*32c60*/  LDL.LU R23, [R1+0xb2c] ;  /* 0x000b2c0001177983 */ /* 0x002ea20000300800 */
[----:B------:R-:W-:Y:S01]  /*32c70*/  IADD3 R14, P2, R14, R17, RZ ;  /* 0x000000110e0e7210 */ /* 0x000fe20007f5e0ff */
[----:B------:R-:W-:Y:S02]  /*32c80*/  IMAD.MOV.U32 R12, RZ, RZ, R21 ;  /* 0x000000ffff0c7224 */ /* 0x000fe400078e0015 */
[----:B------:R-:W2:Y:S04]  /*32c90*/  LDL.LU R21, [R1+0xb34] ;  /* 0x000b340001157983 */ /* 0x000ea80000300800 */
[----:B------:R-:W-:Y:S04]  /*32ca0*/  STL [R1+0xaf0], R18 ;  /* 0x000af01201007387 */ /* 0x000fe80000100800 */
[----:B------:R1:W-:Y:S01]  /*32cb0*/  LDGSTS.E [R2+0x1ec00], [R12.64], P0 ;  /* 0x1ec000000c027fae */ /* 0x0003e2000812184a */
[----:B------:R-:W-:-:S02]  /*32cc0*/  LOP3.LUT R26, R26, 0x110, R29, 0x78, !PT ;  /* 0x000001101a1a7812 */ /* 0x000fc400078e781d */
[----:B-1----:R-:W-:Y:S02]  /*32cd0*/  MOV R12, R18 ;  /* 0x00000012000c7202 */ /* 0x002fe40000000f00 */
[----:B------:R-:W-:Y:S01]  /*32ce0*/  LOP3.LUT R26, R26, 0x60, RZ, 0x3c, !PT ;  /* 0x000000601a1a7812 */ /* 0x000fe200078e3cff */
[----:B------:R-:W-:-:S05]  /*32cf0*/  IMAD.X R24, R24, 0x1, R0, P1 ;  /* 0x0000000118187824 */ /* 0x000fca00008e0600 */
[----:B------:R1:W-:Y:S01]  /*32d00*/  STL [R1+0xaec], R24 ;  /* 0x000aec1801007387 */ /* 0x0003e20000100800 */
[----:B------:R-:W-:-:S03]  /*32d10*/  IMAD.X R15, R15, 0x1, R0, P2 ;  /* 0x000000010f0f7824 */ /* 0x000fc600010e0600 */
[----:B------:R-:W-:Y:S01]  /*32d20*/  STL [R1+0xb10], R14 ;  /* 0x000b100e01007387 */ /* 0x000fe20000100800 */
[----:B------:R-:W-:-:S03]  /*32d30*/  IMAD.MOV.U32 R13, RZ, RZ, R24 ;  /* 0x000000ffff0d7224 */ /* 0x000fc600078e0018 */
[----:B------:R1:W-:Y:S04]  /*32d40*/  STL [R1+0xb0c], R15 ;  /* 0x000b0c0f01007387 */ /* 0x0003e80000100800 */
[----:B-1----:R-:W2:Y:S04]  /*32d50*/  LDL.LU R24, [R1+0xb1c] ;  /* 0x000b1c0001187983 */ /* 0x002ea80000300800 */
[----:B------:R-:W2:Y:S04]  /*32d60*/  LDL.LU R18, [R1+0xb20] ;  /* 0x000b200001127983 */ /* 0x000ea80000300800 */
[----:B------:R1:W-:Y:S01]  /*32d70*/  LDGSTS.E [R2+0x1f400], [R12.64], P0 ;  /* 0x1f4000000c027fae */ /* 0x0003e2000812184a */
[----:B------:R-:W-:-:S02]  /*32d80*/  IADD3 R16, P1, R16, R17, RZ ;  /* 0x0000001110107210 */ /* 0x000fc40007f3e0ff */
[----:B------:R-:W-:Y:S01]  /*32d90*/  IADD3 R19, P2, R19, R17, RZ ;  /* 0x0000001113137210 */ /* 0x000fe20007f5e0ff */
[----:B-1----:R-:W-:Y:S02]  /*32da0*/  IMAD.MOV.U32 R13, RZ, RZ, R15 ;  /* 0x000000ffff0d7224 */ /* 0x002fe400078e000f */
[----:B------:R-:W-:Y:S01]  /*32db0*/  IMAD.MOV.U32 R12, RZ, RZ, R14 ;  /* 0x000000ffff0c7224 */ /* 0x000fe200078e000e */
[----:B------:R-:W2:Y:S04]  /*32dc0*/  LDL.LU R15, [R1+0xb24] ;  /* 0x000b2400010f7983 */ /* 0x000ea80000300800 */
[----:B------:R-:W2:Y:S04]  /*32dd0*/  LDL.LU R14, [R1+0xb28] ;  /* 0x000b2800010e7983 */ /* 0x000ea80000300800 */
[----:B------:R1:W-:Y:S04]  /*32de0*/  LDGSTS.E [R2+0x1fc00], [R12.64], P0 ;  /* 0x1fc000000c027fae */ /* 0x0003e8000812184a */
[----:B------:R-:W-:Y:S04]  /*32df0*/  STL [R1+0xb40], R16 ;  /* 0x000b401001007387 */ /* 0x000fe80000100800 */
[----:B------:R-:W-:Y:S01]  /*32e00*/  STL [R1+0xb48], R19 ;  /* 0x000b481301007387 */ /* 0x000fe20000100800 */
[----:B-1----:R-:W-:-:S02]  /*32e10*/  IMAD.U32 R2, RZ, RZ, UR7 ;  /* 0x00000007ff027e24 */ /* 0x002fc4000f8e00ff */
[----:B------:R-:W-:Y:S02]  /*32e20*/  IMAD.MOV.U32 R12, RZ, RZ, R16 ;  /* 0x000000ffff0c7224 */ /* 0x000fe400078e0010 */
[----:B------:R-:W-:Y:S02]  /*32e30*/  IMAD R2, R2, 0x20000, R26 ;  /* 0x0002000002027824 */ /* 0x000fe400078e021a */
[----:B----4-:R-:W-:-:S04]  /*32e40*/  IMAD.X R20, R20, 0x1, R0, P1 ;  /* 0x0000000114147824 */ /* 0x010fc800008e0600 */
[----:B------:R-:W-:Y:S01]  /*32e50*/  IMAD.MOV.U32 R13, RZ, RZ, R20 ;  /* 0x000000ffff0d7224 */ /* 0x000fe200078e0014 */
[----:B------:R1:W-:Y:S01]  /*32e60*/  STL [R1+0xb3c], R20 ;  /* 0x000b3c1401007387 */ /* 0x0003e20000100800 */
[----:B------:R-:W-:-:S03]  /*32e70*/  IMAD.X R25, R25, 0x1, R0, P2 ;  /* 0x0000000119197824 */ /* 0x000fc600010e0600 */
[----:B------:R4:W-:Y:S04]  /*32e80*/  LDGSTS.E [R2+0x600], [R12.64], P0 ;  /* 0x006000000c027fae */ /* 0x0009e8000812184a */
[----:B-1----:R-:W5:Y:S04]  /*32e90*/  LDL.LU R20, [R1+0x410] ;  /* 0x0004100001147983 */ /* 0x002f680000300800 */
[----:B------:R-:W5:Y:S01]  /*32ea0*/  LDL.LU R16, [R1+0x418] ;  /* 0x0004180001107983 */ /* 0x000f620000300800 */
[----:B----4-:R-:W-:-:S03]  /*32eb0*/  IMAD.MOV.U32 R13, RZ, RZ, R25 ;  /* 0x000000ffff0d7224 */ /* 0x010fc600078e0019 */
[----:B------:R1:W-:Y:S01]  /*32ec0*/  STL [R1+0xb44], R25 ;  /* 0x000b441901007387 */ /* 0x0003e20000100800 */
[----:B------:R-:W-:-:S05]  /*32ed0*/  IMAD.MOV.U32 R12, RZ, RZ, R19 ;  /* 0x000000ffff0c7224 */ /* 0x000fca00078e0013 */
[----:B------:R4:W-:Y:S04]  /*32ee0*/  LDGSTS.E [R2+0xe00], [R12.64], P0 ;  /* 0x00e000000c027fae */ /* 0x0009e8000812184a */
[----:B-1----:R-:W5:Y:S04]  /*32ef0*/  LDL.LU R25, [R1+0x40c] ;  /* 0x00040c0001197983 */ /* 0x002f680000300800 */
[----:B------:R-:W5:Y:S01]  /*32f00*/  LDL.LU R19, [R1+0x414] ;  /* 0x0004140001137983 */ /* 0x000f620000300800 */
[-C--:B---3--:R-:W-:Y:S02]  /*32f10*/  IADD3 R22, P1, R22, R17.reuse, RZ ;  /* 0x0000001116167210 */ /* 0x088fe40007f3e0ff */
[----:B------:R-:W-:-:S03]  /*32f20*/  IADD3 R3, P2, R3, R17, RZ ;  /* 0x0000001103037210 */ /* 0x000fc60007f5e0ff */
[----:B------:R1:W-:Y:S01]  /*32f30*/  STL [R1+0xb30], R22 ;  /* 0x000b301601007387 */ /* 0x0003e20000100800 */
[----:B--2---:R-:W-:Y:S02]  /*32f40*/  IMAD.X R23, R23, 0x1, R0, P1 ;  /* 0x0000000117177824 */ /* 0x004fe400008e0600 */
[----:B----4-:R-:W-:Y:S02]  /*32f50*/  IMAD.MOV.U32 R12, RZ, RZ, R22 ;  /* 0x000000ffff0c7224 */ /* 0x010fe400078e0016 */
[----:B------:R-:W-:Y:S01]  /*32f60*/  IMAD.X R21, R21, 0x1, R0, P2 ;  /* 0x0000000115157824 */ /* 0x000fe200010e0600 */
[----:B------:R2:W-:Y:S04]  /*32f70*/  STL [R1+0xb2c], R23 ;  /* 0x000b2c1701007387 */ /* 0x0005e80000100800 */
[----:B------:R3:W-:Y:S04]  /*32f80*/  STL [R1+0xb38], R3 ;  /* 0x000b380301007387 */ /* 0x0007e80000100800 */
[----:B-1----:R-:W4:Y:S01]  /*32f90*/  LDL.LU R22, [R1+0x438] ;  /* 0x0004380001167983 */ /* 0x002f220000300800 */
[----:B------:R-:W-:-:S03]  /*32fa0*/  IMAD.MOV.U32 R13, RZ, RZ, R23 ;  /* 0x000000ffff0d7224 */ /* 0x000fc600078e0017 */
[----:B------:R1:W-:Y:S04]  /*32fb0*/  STL [R1+0xb34], R21 ;  /* 0x000b341501007387 */ /* 0x0003e80000100800 */
[----:B------:R-:W4:Y:S04]  /*32fc0*/  LDL.LU R26, [R1+0x458] ;  /* 0x00045800011a7983 */ /* 0x000f280000300800 */
[----:B--2---:R-:W2:Y:S04]  /*32fd0*/  LDL.LU R23, [R1+0x434] ;  /* 0x0004340001177983 */ /* 0x004ea80000300800 */
[----:B------:R1:W-:Y:S04]  /*32fe0*/  LDGSTS.E [R2+0x1600], [R12.64], P0 ;  /* 0x016000000c027fae */ /* 0x0003e8000812184a */
[----:B------:R-:W2:Y:S01]  /*32ff0*/  LDL.LU R27, [R1+0x454] ;  /* 0x00045400011b7983 */ /* 0x000ea20000300800 */
[----:B-1----:R-:W-:-:S02]  /*33000*/  IMAD.MOV.U32 R12, RZ, RZ, R3 ;  /* 0x000000ffff0c7224 */ /* 0x002fc400078e0003 */
[----:B------:R-:W-:Y:S01]  /*33010*/  IMAD.MOV.U32 R13, RZ, RZ, R21 ;  /* 0x000000ffff0d7224 */ /* 0x000fe200078e0015 */
[----:B---3--:R-:W3:Y:S04]  /*33020*/  LDL.LU R3, [R1+0x478] ;  /* 0x0004780001037983 */ /* 0x008ee80000300800 */
[----:B------:R-:W3:Y:S04]  /*33030*/  LDL.LU R21, [R1+0x498] ;  /* 0x0004980001157983 */ /* 0x000ee80000300800 */
[----:B------:R1:W-:Y:S01]  /*33040*/  LDGSTS.E [R2+0x1e00], [R12.64], P0 ;  /* 0x01e000000c027fae */ /* 0x0003e2000812184a */
[----:B------:R-:W-:-:S05]  /*33050*/  IADD3 R18, P1, R18, R17, RZ ;  /* 0x0000001112127210 */ /* 0x000fca0007f3e0ff */
[----:B------:R-:W-:Y:S01]  /*33060*/  IMAD.X R24, R24, 0x1, R0, P1 ;  /* 0x0000000118187824 */ /* 0x000fe200008e0600 */
[----:B------:R1:W-:Y:S02]  /*33070*/  STL [R1+0xb20], R18 ;  /* 0x000b201201007387 */ /* 0x0003e40000100800 */
[----:B-1----:R-:W-:Y:S02]  /*33080*/  MOV R12, R18 ;  /* 0x00000012000c7202 */ /* 0x002fe40000000f00 */
[----:B------:R1:W-:Y:S01]  /*33090*/  STL [R1+0xb1c], R24 ;  /* 0x000b1c1801007387 */ /* 0x0003e20000100800 */
[----:B------:R-:W-:-:S05]  /*330a0*/  IMAD.MOV.U32 R13, RZ, RZ, R24 ;  /* 0x000000ffff0d7224 */ /* 0x000fca00078e0018 */
[----:B------:R1:W-:Y:S01]  /*330b0*/  LDGSTS.E [R2+0x2600], [R12.64], P0 ;  /* 0x026000000c027fae */ /* 0x0003e2000812184a */
[----:B------:R-:W-:-:S05]  /*330c0*/  IADD3 R14, P2, R14, R17, RZ ;  /* 0x000000110e0e7210 */ /* 0x000fca0007f5e0ff */
[----:B------:R-:W-:Y:S01]  /*330d0*/  IMAD.X R15, R15, 0x1, R0, P2 ;  /* 0x000000010f0f7824 */ /* 0x000fe200010e0600 */
[----:B------:R1:W-:Y:S04]  /*330e0*/  STL [R1+0xb28], R14 ;  /* 0x000b280e01007387 */ /* 0x0003e80000100800 */
[----:B------:R-:W3:Y:S04]  /*330f0*/  LDL.LU R18, [R1+0x474] ;  /* 0x0004740001127983 */ /* 0x000ee80000300800 */
[----:B------:R1:W-:Y:S04]  /*33100*/  STL [R1+0xb24], R15 ;  /* 0x000b240f01007387 */ /* 0x0003e80000100800 */
[----:B-1----:R-:W3:Y:S01]  /*33110*/  LDL.LU R24, [R1+0x494] ;  /* 0x0004940001187983 */ /* 0x002ee20000300800 */
[----:B------:R-:W-:-:S02]  /*33120*/  IMAD.MOV.U32 R12, RZ, RZ, R14 ;  /* 0x000000ffff0c7224 */ /* 0x000fc400078e000e */
[----:B------:R-:W-:Y:S01]  /*33130*/  IMAD.MOV.U32 R13, RZ, RZ, R15 ;  /* 0x000000ffff0d7224 */ /* 0x000fe200078e000f */
[----:B------:R-:W3:Y:S04]  /*33140*/  LDL.LU R14, [R1+0x4b8] ;  /* 0x0004b800010e7983 */ /* 0x000ee80000300800 */
[----:B------:R-:W3:Y:S04]  /*33150*/  LDL.LU R15, [R1+0x4d8] ;  /* 0x0004d800010f7983 */ /* 0x000ee80000300800 */
[----:B------:R1:W-:Y:S01]  /*33160*/  LDGSTS.E [R2+0x2e00], [R12.64], P0 ;  /* 0x02e000000c027fae */ /* 0x0003e2000812184a */
[----:B-----5:R-:W-:-:S02]  /*33170*/  IADD3 R20, P1, R20, R17, RZ ;  /* 0x0000001114147210 */ /* 0x020fc40007f3e0ff */
[----:B------:R-:W-:-:S03]  /*33180*/  IADD3 R16, P2, R16, R17, RZ ;  /* 0x0000001110107210 */ /* 0x000fc60007f5e0ff */
[----:B------:R5:W-:Y:S01]  /*33190*/  STL [R1+0x410], R20 ;  /* 0x0004101401007387 */ /* 0x000be20000100800 */
[----:B-1----:R-:W-:Y:S02]  /*331a0*/  IMAD.MOV.U32 R12, RZ, RZ, R20 ;  /* 0x000000ffff0c7224 */ /* 0x002fe400078e0014 */
[--C-:B------:R-:W-:Y:S02]  /*331b0*/  IMAD.X R25, R25, 0x1, R0.reuse, P1 ;  /* 0x0000000119197824 */ /* 0x100fe400008e0600 */
[----:B------:R-:W-:-:S03]  /*331c0*/  IMAD.X R19, R19, 0x1, R0, P2 ;  /* 0x0000000113137824 */ /* 0x000fc600010e0600 */
[----:B------:R1:W-:Y:S04]  /*331d0*/  STL [R1+0x40c], R25 ;  /* 0x00040c1901007387 */ /* 0x0003e80000100800 */
[----:B------:R-:W-:Y:S04]  /*331e0*/  STL [R1+0x418], R16 ;  /* 0x0004181001007387 */ /* 0x000fe80000100800 */
[----:B-----5:R-:W5:Y:S01]  /*331f0*/  LDL.LU R20, [R1+0x4b4] ;  /* 0x0004b40001147983 */ /* 0x020f620000300800 */
[----:B------:R-:W-:-:S03]  /*33200*/  IMAD.MOV.U32 R13, RZ, RZ, R25 ;  /* 0x000000ffff0d7224 */ /* 0x000fc600078e0019 */
[----:B------:R1:W-:Y:S04]  /*33210*/  STL [R1+0x414], R19 ;  /* 0x0004141301007387 */ /* 0x0003e80000100800 */
[----:B-1----:R-:W5:Y:S04]  /*33220*/  LDL.LU R25, [R1+0x4d4] ;  /* 0x0004d40001197983 */ /* 0x002f680000300800 */
[----:B------:R1:W-:Y:S02]  /*33230*/  LDGSTS.E [R2+0x3600], [R12.64], P0 ;  /* 0x036000000c027fae */ /* 0x0003e4000812184a */
[----:B-1----:R-:W-:-:S02]  /*33240*/  IMAD.MOV.U32 R12, RZ, RZ, R16 ;  /* 0x000000ffff0c7224 */ /* 0x002fc400078e0010 */
[----:B------:R-:W-:Y:S02]  /*33250*/  IMAD.MOV.U32 R13, RZ, RZ, R19 ;  /* 0x000000ffff0d7224 */ /* 0x000fe400078e0013 */
[----:B------:R-:W5:Y:S04]  /*33260*/  LDL.LU R19, [R1+0x4f8] ;  /* 0x0004f80001137983 */ /* 0x000f680000300800 */
[----:B------:R-:W5:Y:S04]  /*33270*/  LDL.LU R16, [R1+0x518] ;  /* 0x0005180001107983 */ /* 0x000f680000300800 */
[----:B------:R1:W-:Y:S01]  /*33280*/  LDGSTS.E [R2+0x3e00], [R12.64], P0 ;  /* 0x03e000000c027fae */ /* 0x0003e2000812184a */
[----:B----4-:R-:W-:-:S05]  /*33290*/  IADD3 R22, P1, R22, R17, RZ ;  /* 0x0000001116167210 */ /* 0x010fca0007f3e0ff */
[----:B------:R-:W-:Y:S01]  /*332a0*/  STL [R1+0x438], R22 ;  /* 0x0004381601007387 */ /* 0x000fe20000100800 */
[----:B------:R-:W-:Y:S01]  /*332b0*/  IADD3 R26, P2, R26, R17, RZ ;  /* 0x000000111a1a7210 */ /* 0x000fe20007f5e0ff */
[----:B--2---:R-:W-:Y:S02]  /*332c0*/  IMAD.X R23, R23, 0x1, R0, P1 ;  /* 0x0000000117177824 */ /* 0x004fe400008e0600 */
        /* <DEDUP_REMOVED lines=8> */
[----:B------:R-:W-:Y:S01]  /*33350*/  STL [R1+0x454], R27 ;  /* 0x0004541b01007387 */ /* 0x000fe20000100800 */
[----:B------:R-:W-:-:S03]  /*33360*/  IADD3 R21, P2, R21, R17, RZ ;  /* 0x0000001115157210 */ /* 0x000fc60007f5e0ff */
[----:B------:R-:W3:Y:S01]  /*33370*/  LDL.LU R22, [R1+0x514] ;  /* 0x0005140001167983 */ /* 0x000ee20000300800 */
[----:B--2---:R-:W-:Y:S02]  /*33380*/  IMAD.MOV.U32 R12, RZ, RZ, R26 ;  /* 0x000000ffff0c7224 */ /* 0x004fe400078e001a */
        /* <DEDUP_REMOVED lines=11> */
[----:B------:R1:W-:Y:S01]  /*33440*/  STL [R1+0x494], R24 ;  /* 0x0004941801007387 */ /* 0x0003e20000100800 */
[----:B------:R-:W-:-:S03]  /*33450*/  IADD3 R14, P1, R14, R17, RZ ;  /* 0x000000110e0e7210 */ /* 0x000fc60007f3e0ff */
[----:B------:R-:W3:Y:S01]  /*33460*/  LDL.LU R3, [R1+0x558] ;  /* 0x0005580001037983 */ /* 0x000ee20000300800 */
[----:B--2---:R-:W-:-:S03]  /*33470*/  MOV R13, R24 ;  /* 0x00000018000d7202 */ /* 0x004fc60000000f00 */
[----:B-1----:R-:W3:Y:S01]  /*33480*/  LDL.LU R24, [R1+0x534] ;  /* 0x0005340001187983 */ /* 0x002ee20000300800 */
[----:B------:R-:W-:Y:S01]  /*33490*/  IMAD.MOV.U32 R12, RZ, RZ, R21 ;  /* 0x000000ffff0c7224 */ /* 0x000fe200078e0015 */
[----:B------:R-:W-:Y:S02]  /*334a0*/  IADD3 R15, P2, R15, R17, RZ ;  /* 0x000000110f0f7210 */ /* 0x000fe40007f5e0ff */
[----:B------:R-:W3:Y:S04]  /*334b0*/  LDL.LU R21, [R1+0x554] ;  /* 0x0005540001157983 */ /* 0x000ee80000300800 */
[----:B------:R1:W-:Y:S04]  /*334c0*/  LDGSTS.E [R2+0x5e00], [R12.64], P0 ;  /* 0x05e000000c027fae */ /* 0x0003e8000812184a */
[----:B------:R-:W-:Y:S01]  /*334d0*/  STL [R1+0x4b8], R14 ;  /* 0x0004b80e01007387 */ /* 0x000fe20000100800 */
[----:B-1----:R-:W-:-:S02]  /*334e0*/  IMAD.MOV.U32 R12, RZ, RZ, R14 ;  /* 0x000000ffff0c7224 */ /* 0x002fc400078e000e */
[----:B-----5:R-:W-:-:S04]  /*334f0*/  IMAD.X R20, R20, 0x1, R0, P1 ;  /* 0x0000000114147824 */ /* 0x020fc800008e0600 */
        /* <DEDUP_REMOVED lines=8> */
[----:B-----5:R-:W-:-:S03]  /*33580*/  IMAD.MOV.U32 R13, RZ, RZ, R25 ;  /* 0x000000ffff0d7224 */ /* 0x020fc600078e0019 */
[----:B-1----:R-:W5:Y:S01]  /*33590*/  LDL.LU R25, [R1+0x574] ;  /* 0x0005740001197983 */ /* 0x002f620000300800 */
[----:B------:R-:W-:-:S03]  /*335a0*/  IMAD.MOV.U32 R12, RZ, RZ, R15 ;  /* 0x000000ffff0c7224 */ /* 0x000fc600078e000f */
[----:B------:R-:W5:Y:S01]  /*335b0*/  LDL.LU R15, [R1+0x594] ;  /* 0x00059400010f7983 */ /* 0x000f620000300800 */
[-C--:B------:R-:W-:Y:S02]  /*335c0*/  IADD3 R19, P1, R19, R17.reuse, RZ ;  /* 0x0000001113137210 */ /* 0x080fe40007f3e0ff */
[----:B------:R-:W-:Y:S01]  /*335d0*/  IADD3 R16, P2, R16, R17, RZ ;  /* 0x0000001110107210 */ /* 0x000fe20007f5e0ff */
[----:B------:R1:W-:Y:S04]  /*335e0*/  LDGSTS.E [R2+0x6e00], [R12.64], P0 ;  /* 0x06e000000c027fae */ /* 0x0003e8000812184a */
[----:B------:R3:W-:Y:S01]  /*335f0*/  STL [R1+0x4f8], R19 ;  /* 0x0004f81301007387 */ /* 0x0007e20000100800 */
[----:B-1----:R-:W-:Y:S02]  /*33600*/  IMAD.MOV.U32 R12, RZ, RZ, R19 ;  /* 0x000000ffff0c7224 */ /* 0x002fe400078e0013 */
[----:B----4-:R-:W-:-:S05]  /*33610*/  IMAD.X R23, R23, 0x1, R0, P1 ;  /* 0x0000000117177824 */ /* 0x010fca00008e0600 */
[----:B------:R1:W-:Y:S01]  /*33620*/  STL [R1+0x4f4], R23 ;  /* 0x0004f41701007387 */ /* 0x0003e20000100800 */
[----:B---3--:R-:W-:-:S03]  /*33630*/  IMAD.X R22, R22, 0x1, R0, P2 ;  /* 0x0000000116167824 */ /* 0x008fc600010e0600 */
[----:B------:R3:W-:Y:S04]  /*33640*/  STL [R1+0x518], R16 ;  /* 0x0005181001007387 */ /* 0x0007e80000100800 */
[----:B------:R-:W4:Y:S01]  /*33650*/  LDL.LU R19, [R1+0x5b8] ;  /* 0x0005b80001137983 */ /* 0x000f220000300800 */
[----:B------:R-:W-:-:S03]  /*33660*/  IMAD.MOV.U32 R13, RZ, RZ, R23 ;  /* 0x000000ffff0d7224 */ /* 0x000fc600078e0017 */
[----:B------:R3:W-:Y:S04]  /*33670*/  STL [R1+0x514], R22 ;  /* 0x0005141601007387 */ /* 0x0007e80000100800 */
[----:B------:R-:W4:Y:S04]  /*33680*/  LDL.LU R26, [R1+0x5d8] ;  /* 0x0005d800011a7983 */ /* 0x000f280000300800 */
[----:B-1----:R-:W4:Y:S04]  /*33690*/  LDL.LU R23, [R1+0x5b4] ;  /* 0x0005b40001177983 */ /* 0x002f280000300800 */
[----:B------:R1:W-:Y:S04]  /*336a0*/  LDGSTS.E [R2+0x7600], [R12.64], P0 ;  /* 0x076000000c027fae */ /* 0x0003e8000812184a */
[----:B------:R-:W4:Y:S01]  /*336b0*/  LDL.LU R27, [R1+0x5d4] ;  /* 0x0005d400011b7983 */ /* 0x000f220000300800 */
        /* <DEDUP_REMOVED lines=23> */
[----:B--2---:R-:W-:-:S05]  /*33830*/  IADD3 R20, P1, R20, R17, RZ ;  /* 0x0000001114147210 */ /* 0x004fca0007f3e0ff */
[----:B------:R2:W-:Y:S01]  /*33840*/  STL [R1+0x578], R20 ;  /* 0x0005781401007387 */ /* 0x0005e20000100800 */
[----:B------:R-:W-:Y:S01]  /*33850*/  IADD3 R14, P2, R14, R17, RZ ;  /* 0x000000110e0e7210 */ /* 0x000fe20007f5e0ff */
[----:B-----5:R-:W-:Y:S01]  /*33860*/  IMAD.X R25, R25, 0x1, R0, P1 ;  /* 0x0000000119197824 */ /* 0x020fe200008e0600 */
[----:B-1----:R-:W-:-:S03]  /*33870*/  MOV R12, R20 ;  /* 0x00000014000c7202 */ /* 0x002fc60000000f00 */
[----:B------:R-:W-:Y:S01]  /*33880*/  IMAD.X R15, R15, 0x1, R0, P2 ;  /* 0x000000010f0f7824 */ /* 0x000fe200010e0600 */
[----:B------:R1:W-:Y:S04]  /*33890*/  STL [R1+0x574], R25 ;  /* 0x0005741901007387 */ /* 0x0003e80000100800 */
[----:B------:R-:W-:Y:S04]  /*338a0*/  STL [R1+0x598], R14 ;  /* 0x0005980e01007387 */ /* 0x000fe80000100800 */
[----:B--2---:R-:W2:Y:S01]  /*338b0*/  LDL.LU R20, [R1+0x634] ;  /* 0x0006340001147983 */ /* 0x004ea20000300800 */
        /* <DEDUP_REMOVED lines=9> */
[----:B----4-:R-:W-:-:S05]  /*33950*/  IADD3 R19, P1, R19, R17, RZ ;  /* 0x0000001113137210 */ /* 0x010fca0007f3e0ff */
[----:B------:R-:W-:Y:S01]  /*33960*/  STL [R1+0x5b8], R19 ;  /* 0x0005b81301007387 */ /* 0x000fe20000100800 */
[----:B------:R-:W-:Y:S01]  /*33970*/  IADD3 R26, P2, R26, R17, RZ ;  /* 0x000000111a1a7210 */ /* 0x000fe20007f5e0ff */
[--C-:B------:R-:W-:Y:S02]  /*33980*/  IMAD.X R23, R23, 0x1, R0.reuse, P1 ;  /* 0x0000000117177824 */ /* 0x100fe400008e0600 */
[----:B-1----:R-:W-:Y:S02]  /*33990*/  IMAD.MOV.U32 R12, RZ, RZ, R19 ;  /* 0x000000ffff0c7224 */ /* 0x002fe400078e0013 */
[----:B------:R-:W-:Y:S01]  /*339a0*/  IMAD.MOV.U32 R13, RZ, RZ, R23 ;  /* 0x000000ffff0d7224 */ /* 0x000fe200078e0017 */
[----:B------:R1:W-:Y:S01]  /*339b0*/  STL [R1+0x5b4], R23 ;  /* 0x0005b41701007387 */ /* 0x0003e20000100800 */
[----:B------:R-:W-:-:S03]  /*339c0*/  IMAD.X R27, R27, 0x1, R0, P2 ;  /* 0x000000011b1b7824 */ /* 0x000fc600010e0600 */
[----:B------:R-:W-:Y:S04]  /*339d0*/  STL [R1+0x5d8], R26 ;  /* 0x0005d81a01007387 */ /* 0x000fe80000100800 */
[----:B------:R4:W-:Y:S04]  /*339e0*/  LDGSTS.E [R2+0xa600], [R12.64], P0 ;  /* 0x0a6000000c027fae */ /* 0x0009e8000812184a */
[----:B-1----:R-:W5:Y:S01]  /*339f0*/  LDL.LU R23, [R1+0x674] ;  /* 0x0006740001177983 */ /* 0x002f620000300800 */
[----:B---3--:R-:W-:-:S03]  /*33a00*/  IADD3 R16, P1, R16, R17, RZ ;  /* 0x0000001110107210 */ /* 0x008fc60007f3e0ff */
[----:B------:R-:W-:Y:S01]  /*33a10*/  STL [R1+0x5d4], R27 ;  /* 0x0005d41b01007387 */ /* 0x000fe20000100800 */
[----:B------:R-:W-:-:S03]  /*33a20*/  IADD3 R22, P2, R22, R17, RZ ;  /* 0x0000001116167210 */ /* 0x000fc60007f5e0ff */
[----:B------:R-:W3:Y:S01]  /*33a30*/  LDL.LU R19, [R1+0x694] ;  /* 0x0006940001137983 */ /* 0x000ee20000300800 */
[----:B----4-:R-:W-:Y:S02]  /*33a40*/  IMAD.MOV.U32 R12, RZ, RZ, R26 ;  /* 0x000000ffff0c7224 */ /* 0x010fe400078e001a */
        /* <DEDUP_REMOVED lines=13> */
[----:B----4-:R-:W-:Y:S01]  /*33b20*/  IMAD.MOV.U32 R13, RZ, RZ, R24 ;  /* 0x000000ffff0d7224 */ /* 0x010fe200078e0018 */
[----:B------:R-:W-:-:S02]  /*33b30*/  IADD3 R3, P1, R3, R17, RZ ;  /* 0x0000001103037210 */ /* 0x000fc40007f3e0ff */
        /* <DEDUP_REMOVED lines=25> */
[----:B------:R-:W-:-:S05]  /*33cd0*/  IMAD.X R23, R23, 0x1, R0, P1 ;  /* 0x0000000117177824 */ /* 0x000fca00008e0600 */
[----:B------:R1:W-:Y:S01]  /*33ce0*/  STL [R1+0x674], R23 ;  /* 0x0006741701007387 */ /* 0x0003e20000100800 */
[----:B---3--:R-:W-:-:S03]  /*33cf0*/  IMAD.X R19, R19, 0x1, R0, P2 ;  /* 0x0000000113137824 */ /* 0x008fc600010e0600 */
        /* <DEDUP_REMOVED lines=49> */
[----:B-----5:R-:W-:-:S02]  /*34010*/  IADD3 R15, P1, R15, R17, RZ ;  /* 0x000000110f0f7210 */ /* 0x020fc40007f3e0ff */
[----:B------:R-:W-:-:S03]  /*34020*/  IADD3 R26, P2, R26, R17, RZ ;  /* 0x000000111a1a7210 */ /* 0x000fc60007f5e0ff */
[--C-:B------:R-:W-:Y:S01]  /*34030*/  IMAD.X R23, R23, 0x1, R0.reuse, P1 ;  /* 0x0000000117177824 */ /* 0x100fe200008e0600 */
[----:B------:R-:W-:Y:S01]  /*34040*/  STL [R1+0x738], R15 ;  /* 0x0007380f01007387 */ /* 0x000fe20000100800 */
[----:B-1----:R-:W-:Y:S01]  /*34050*/  MOV R12, R15 ;  /* 0x0000000f000c7202 */ /* 0x002fe20000000f00 */
[----:B------:R-:W-:Y:S02]  /*34060*/  IMAD.X R27, R27, 0x1, R0, P2 ;  /* 0x000000011b1b7824 */ /* 0x000fe400010e0600 */
[----:B------:R1:W-:Y:S01]  /*34070*/  STL [R1+0x734], R23 ;  /* 0x0007341701007387 */ /* 0x0003e20000100800 */
[----:B------:R-:W-:-:S03]  /*34080*/  IMAD.MOV.U32 R13, RZ, RZ, R23 ;  /* 0x000000ffff0d7224 */ /* 0x000fc600078e0017 */
[----:B------:R-:W-:Y:S04]  /*34090*/  STL [R1+0x758], R26 ;  /* 0x0007581a01007387 */ /* 0x000fe80000100800 */
[----:B------:R5:W-:Y:S04]  /*340a0*/  LDGSTS.E [R2+0x10600], [R12.64], P0 ;  /* 0x106000000c027fae */ /* 0x000be8000812184a */
[----:B-1----:R-:W4:Y:S04]  /*340b0*/  LDL.LU R23, [R1+0x7f4] ;  /* 0x0007f40001177983 */ /* 0x002f280000300800 */
[----:B------:R-:W-:Y:S01]  /*340c0*/  STL [R1+0x754], R27 ;  /* 0x0007541b01007387 */ /* 0x000fe20000100800 */
[----:B---3--:R-:W-:-:S03]  /*340d0*/  IADD3 R14, P1, R14, R17, RZ ;  /* 0x000000110e0e7210 */ /* 0x008fc60007f3e0ff */
[----:B------:R-:W3:Y:S01]  /*340e0*/  LDL.LU R15, [R1+0x814] ;  /* 0x00081400010f7983 */ /* 0x000ee20000300800 */
[----:B-----5:R-:W-:Y:S01]  /*340f0*/  IMAD.MOV.U32 R12, RZ, RZ, R26 ;  /* 0x000000ffff0c7224 */ /* 0x020fe200078e001a */
        /* <DEDUP_REMOVED lines=9> */
[----:B------:R5:W-:Y:S04]  /*34190*/  STL [R1+0x798], R19 ;  /* 0x0007981301007387 */ /* 0x000be80000100800 */
[----:B------:R5:W-:Y:S04]  /*341a0*/  LDGSTS.E [R2+0x11600], [R12.64], P0 ;  /* 0x116000000c027fae */ /* 0x000be8000812184a */
[----:B-1----:R-:W3:Y:S04]  /*341b0*/  LDL.LU R18, [R1+0x838] ;  /* 0x0008380001127983 */ /* 0x002ee80000300800 */
[----:B------:R1:W-:Y:S04]  /*341c0*/  STL [R1+0x794], R24 ;  /* 0x0007941801007387 */ /* 0x0003e80000100800 */
[----:B------:R-:W3:Y:S01]  /*341d0*/  LDL.LU R14, [R1+0x858] ;  /* 0x00085800010e7983 */ /* 0x000ee20000300800 */
[----:B-----5:R-:W-:Y:S01]  /*341e0*/  IMAD.MOV.U32 R12, RZ, RZ, R19 ;  /* 0x000000ffff0c7224 */ /* 0x020fe200078e0013 */
[----:B------:R-:W-:-:S02]  /*341f0*/  IADD3 R16, P1, R16, R17, RZ ;  /* 0x0000001110107210 */ /* 0x000fc40007f3e0ff */
[----:B------:R-:W5:Y:S01]  /*34200*/  LDL.LU R19, [R1+0x834] ;  /* 0x0008340001137983 */ /* 0x000f620000300800 */
[----:B------:R-:W-:Y:S01]  /*34210*/  IMAD.MOV.U32 R13, RZ, RZ, R24 ;  /* 0x000000ffff0d7224 */ /* 0x000fe200078e0018 */
[----:B------:R-:W-:Y:S02]  /*34220*/  IADD3 R22, P2, R22, R17, RZ ;  /* 0x0000001116167210 */ /* 0x000fe40007f5e0ff */
[----:B-1----:R-:W5:Y:S04]  /*34230*/  LDL.LU R24, [R1+0x854] ;  /* 0x0008540001187983 */ /* 0x002f680000300800 */
[----:B------:R1:W-:Y:S04]  /*34240*/  LDGSTS.E [R2+0x11e00], [R12.64], P0 ;  /* 0x11e000000c027fae */ /* 0x0003e8000812184a */
[----:B------:R2:W-:Y:S01]  /*34250*/  STL [R1+0x7b8], R16 ;  /* 0x0007b81001007387 */ /* 0x0005e20000100800 */
[----:B-1----:R-:W-:-:S02]  /*34260*/  IMAD.MOV.U32 R12, RZ, RZ, R16 ;  /* 0x000000ffff0c7224 */ /* 0x002fc400078e0010 */
[----:B--2---:R-:W-:-:S04]  /*34270*/  IMAD.X R20, R20, 0x1, R0, P1 ;  /* 0x0000000114147824 */ /* 0x004fc800008e0600 */
[----:B------:R-:W-:Y:S01]  /*34280*/  IMAD.MOV.U32 R13, RZ, RZ, R20 ;  /* 0x000000ffff0d7224 */ /* 0x000fe200078e0014 */
[----:B------:R1:W-:Y:S01]  /*34290*/  STL [R1+0x7b4], R20 ;  /* 0x0007b41401007387 */ /* 0x0003e20000100800 */
[----:B------:R-:W-:-:S03]  /*342a0*/  IMAD.X R25, R25, 0x1, R0, P2 ;  /* 0x0000000119197824 */ /* 0x000fc600010e0600 */
[----:B------:R-:W-:Y:S04]  /*342b0*/  STL [R1+0x7d8], R22 ;  /* 0x0007d81601007387 */ /* 0x000fe80000100800 */
[----:B------:R-:W2:Y:S04]  /*342c0*/  LDL.LU R16, [R1+0x878] ;  /* 0x0008780001107983 */ /* 0x000ea80000300800 */
[----:B------:R1:W-:Y:S04]  /*342d0*/  STL [R1+0x7d4], R25 ;  /* 0x0007d41901007387 */ /* 0x0003e80000100800 */
[----:B------:R1:W-:Y:S04]  /*342e0*/  LDGSTS.E [R2+0x12600], [R12.64], P0 ;  /* 0x126000000c027fae */ /* 0x0003e8000812184a */
[----:B-1----:R-:W2:Y:S01]  /*342f0*/  LDL.LU R20, [R1+0x898] ;  /* 0x0008980001147983 */ /* 0x002ea20000300800 */
[----:B------:R-:W-:-:S03]  /*34300*/  IMAD.MOV.U32 R13, RZ, RZ, R25 ;  /* 0x000000ffff0d7224 */ /* 0x000fc600078e0019 */
[----:B------:R-:W2:Y:S01]  /*34310*/  LDL.LU R25, [R1+0x874] ;  /* 0x0008740001197983 */ /* 0x000ea20000300800 */
        /* <DEDUP_REMOVED lines=20> */
[----:B---3--:R-:W3:Y:S04]  /*34460*/  LDL.LU R3, [R1+0x8f8] ;  /* 0x0008f80001037983 */ /* 0x008ee80000300800 */
[----:B------:R-:W3:Y:S04]  /*34470*/  LDL.LU R15, [R1+0x918] ;  /* 0x00091800010f7983 */ /* 0x000ee80000300800 */
[----:B------:R1:W-:Y:S01]  /*34480*/  LDGSTS.E [R2+0x13e00], [R12.64], P0 ;  /* 0x13e000000c027fae */ /* 0x0003e2000812184a */
[----:B------:R-:W-:-:S05]  /*34490*/  IADD3 R18, P1, R18, R17, RZ ;  /* 0x0000001112127210 */ /* 0x000fca0007f3e0ff */
[----:B------:R5:W-:Y:S01]  /*344a0*/  STL [R1+0x838], R18 ;  /* 0x0008381201007387 */ /* 0x000be20000100800 */
[----:B------:R-:W-:Y:S01]  /*344b0*/  IADD3 R14, P2, R14, R17, RZ ;  /* 0x000000110e0e7210 */ /* 0x000fe20007f5e0ff */
[----:B-----5:R-:W-:Y:S02]  /*344c0*/  IMAD.X R19, R19, 0x1, R0, P1 ;  /* 0x0000000113137824 */ /* 0x020fe400008e0600 */
[----:B-1----:R-:W-:Y:S02]  /*344d0*/  IMAD.MOV.U32 R12, RZ, RZ, R18 ;  /* 0x000000ffff0c7224 */ /* 0x002fe400078e0012 */
[----:B------:R-:W-:Y:S01]  /*344e0*/  IMAD.X R24, R24, 0x1, R0, P2 ;  /* 0x0000000118187824 */ /* 0x000fe200010e0600 */
[----:B------:R1:W-:Y:S04]  /*344f0*/  STL [R1+0x834], R19 ;  /* 0x0008341301007387 */ /* 0x0003e80000100800 */
[----:B------:R-:W-:Y:S04]  /*34500*/  STL [R1+0x858], R14 ;  /* 0x0008580e01007387 */ /* 0x000fe80000100800 */
[----:B------:R-:W5:Y:S01]  /*34510*/  LDL.LU R18, [R1+0x8f4] ;  /* 0x0008f40001127983 */ /* 0x000f620000300800 */
        /* <DEDUP_REMOVED lines=19> */
[----:B------:R1:W-:Y:S04]  /*34650*/  STL [R1+0x894], R22 ;  /* 0x0008941601007387 */ /* 0x0003e80000100800 */
[----:B------:R-:W2:Y:S04]  /*34660*/  LDL.LU R16, [R1+0x954] ;  /* 0x0009540001107983 */ /* 0x000ea80000300800 */
[----:B------:R1:W-:Y:S02]  /*34670*/  LDGSTS.E [R2+0x15600], [R12.64], P0 ;  /* 0x156000000c027fae */ /* 0x0003e4000812184a */
[----:B-1----:R-:W-:-:S02]  /*34680*/  IMAD.MOV.U32 R12, RZ, RZ, R20 ;  /* 0x000000ffff0c7224 */ /* 0x002fc400078e0014 */
[----:B------:R-:W-:Y:S02]  /*34690*/  IMAD.MOV.U32 R13, RZ, RZ, R22 ;  /* 0x000000ffff0d7224 */ /* 0x000fe400078e0016 */
[----:B------:R-:W2:Y:S04]  /*346a0*/  LDL.LU R22, [R1+0x978] ;  /* 0x0009780001167983 */ /* 0x000ea80000300800 */
[----:B------:R-:W2:Y:S04]  /*346b0*/  LDL.LU R20, [R1+0x998] ;  /* 0x0009980001147983 */ /* 0x000ea80000300800 */
[----:B------:R1:W-:Y:S01]  /*346c0*/  LDGSTS.E [R2+0x15e00], [R12.64], P0 ;  /* 0x15e000000c027fae */ /* 0x0003e2000812184a */
[----:B----4-:R-:W-:-:S02]  /*346d0*/  IADD3 R21, P1, R21, R17, RZ ;  /* 0x0000001115157210 */ /* 0x010fc40007f3e0ff */
[----:B------:R-:W-:-:S03]  /*346e0*/  IADD3 R26, P2, R26, R17, RZ ;  /* 0x000000111a1a7210 */ /* 0x000fc60007f5e0ff */
[--C-:B------:R-:W-:Y:S01]  /*346f0*/  IMAD.X R23, R23, 0x1, R0.reuse, P1 ;  /* 0x0000000117177824 */ /* 0x100fe200008e0600 */
[----:B------:R-:W-:Y:S01]  /*34700*/  STL [R1+0x8b8], R21 ;  /* 0x0008b81501007387 */ /* 0x000fe20000100800 */
[----:B------:R-:W-:-:S03]  /*34710*/  IMAD.X R27, R27, 0x1, R0, P2 ;  /* 0x000000011b1b7824 */ /* 0x000fc600010e0600 */
[----:B------:R4:W-:Y:S01]  /*34720*/  STL [R1+0x8b4], R23 ;  /* 0x0008b41701007387 */ /* 0x0009e20000100800 */
[----:B-1----:R-:W-:Y:S02]  /*34730*/  IMAD.MOV.U32 R13, RZ, RZ, R23 ;  /* 0x000000ffff0d7224 */ /* 0x002fe400078e0017 */
[----:B------:R-:W-:Y:S01]  /*34740*/  IMAD.MOV.U32 R12, RZ, RZ, R21 ;  /* 0x000000ffff0c7224 */ /* 0x000fe200078e0015 */
[----:B------:R-:W-:Y:S04]  /*34750*/  STL [R1+0x8d8], R26 ;  /* 0x0008d81a01007387 */ /* 0x000fe80000100800 */
[----:B------:R1:W-:Y:S04]  /*34760*/  LDGSTS.E [R2+0x16600], [R12.64], P0 ;  /* 0x166000000c027fae */ /* 0x0003e8000812184a */
[----:B----4-:R-:W4:Y:S04]  /*34770*/  LDL.LU R23, [R1+0x974] ;  /* 0x0009740001177983 */ /* 0x010f280000300800 */
[----:B------:R-:W-:Y:S01]  /*34780*/  STL [R1+0x8d4], R27 ;  /* 0x0008d41b01007387 */ /* 0x000fe20000100800 */
[----:B---3--:R-:W-:-:S03]  /*34790*/  IADD3 R3, P1, R3, R17, RZ ;  /* 0x0000001103037210 */ /* 0x008fc60007f3e0ff */
[----:B------:R-:W3:Y:S01]  /*347a0*/  LDL.LU R21, [R1+0x994] ;  /* 0x0009940001157983 */ /* 0x000ee20000300800 */
[----:B-1----:R-:W-:Y:S01]  /*347b0*/  IMAD.MOV.U32 R12, RZ, RZ, R26 ;  /* 0x000000ffff0c7224 */ /* 0x002fe200078e001a */
[----:B------:R-:W-:Y:S01]  /*347c0*/  IADD3 R15, P2, R15, R17, RZ ;  /* 0x000000110f0f7210 */ /* 0x000fe20007f5e0ff */
[----:B------:R-:W-:Y:S01]  /*347d0*/  IMAD.MOV.U32 R13, RZ, RZ, R27 ;  /* 0x000000ffff0d7224 */ /* 0x000fe200078e001b */
[----:B------:R-:W-:Y:S04]  /*347e0*/  STL [R1+0x8f8], R3 ;  /* 0x0008f80301007387 */ /* 0x000fe80000100800 */
[----:B------:R1:W-:Y:S02]  /*347f0*/  LDGSTS.E [R2+0x16e00], [R12.64], P0 ;  /* 0x16e000000c027fae */ /* 0x0003e4000812184a */
[----:B-1----:R-:W-:Y:S01]  /*34800*/  MOV R12, R3 ;  /* 0x00000003000c7202 */ /* 0x002fe20000000f00 */
[----:B------:R-:W-:Y:S01]  /*34810*/  HMMA.1688.F32.TF32 R76, R40, R30, R76 ;  /* 0x0000001e284c723c */ /* 0x000fe2000008104c */
        /* <DEDUP_REMOVED lines=9> */
[----:B-----5:R-:W-:Y:S01]  /*348b0*/  IMAD.MOV.U32 R13, RZ, RZ, R19 ;  /* 0x000000ffff0d7224 */ /* 0x020fe200078e0013 */
        /* <DEDUP_REMOVED lines=10> */
[----:B------:R-:W-:Y:S01]  /*34960*/  STL [R1+0x934], R25 ;  /* 0x0009341901007387 */ /* 0x000fe20000100800 */
[----:B------:R-:W-:-:S03]  /*34970*/  IMAD.X R16, R16, 0x1, R0, P2 ;  /* 0x0000000110107824 */ /* 0x000fc600010e0600 */
[----:B------:R-:W-:Y:S04]  /*34980*/  STL [R1+0x958], R14 ;  /* 0x0009580e01007387 */ /* 0x000fe80000100800 */
[----:B------:R1:W-:Y:S04]  /*34990*/  LDGSTS.E [R2+0x18600], [R12.64], P0 ;  /* 0x186000000c027fae */ /* 0x0003e8000812184a */
[----:B------:R2:W-:Y:S01]  /*349a0*/  STL [R1+0x954], R16 ;  /* 0x0009541001007387 */ /* 0x0005e20000100800 */
[----:B-1----:R-:W-:Y:S02]  /*349b0*/  IMAD.MOV.U32 R13, RZ, RZ, R16 ;  /* 0x000000ffff0d7224 */ /* 0x002fe400078e0010 */
[----:B------:R-:W-:Y:S01]  /*349c0*/  IMAD.MOV.U32 R12, RZ, RZ, R14 ;  /* 0x000000ffff0c7224 */ /* 0x000fe200078e000e */
[----:B--2---:R-:W2:Y:S04]  /*349d0*/  LDL.LU R16, [R1+0x9f4] ;  /* 0x0009f40001107983 */ /* 0x004ea80000300800 */
[----:B------:R-:W2:Y:S04]  /*349e0*/  LDL.LU R14, [R1+0x9f8] ;  /* 0x0009f800010e7983 */ /* 0x000ea80000300800 */
[----:B------:R-:W2:Y:S04]  /*349f0*/  LDL.LU R31, [R1+0xa14] ;  /* 0x000a1400011f7983 */ /* 0x000ea80000300800 */
[----:B------:R-:W2:Y:S01]  /*34a00*/  LDL.LU R30, [R1+0xa18] ;  /* 0x000a1800011e7983 */ /* 0x000ea20000300800 */
[----:B------:R-:W-:-:S02]  /*34a10*/  IADD3 R22, P1, R22, R17, RZ ;  /* 0x0000001116167210 */ /* 0x000fc40007f3e0ff */
[----:B------:R-:W-:Y:S01]  /*34a20*/  IADD3 R20, P2, R20, R17, RZ ;  /* 0x0000001114147210 */ /* 0x000fe20007f5e0ff */
[----:B------:R1:W-:Y:S04]  /*34a30*/  LDGSTS.E [R2+0x18e00], [R12.64], P0 ;  /* 0x18e000000c027fae */ /* 0x0003e8000812184a */
[----:B------:R1:W-:Y:S01]  /*34a40*/  STL [R1+0x978], R22 ;  /* 0x0009781601007387 */ /* 0x0003e20000100800 */
[----:B----4-:R-:W-:-:S05]  /*34a50*/  IMAD.X R23, R23, 0x1, R0, P1 ;  /* 0x0000000117177824 */ /* 0x010fca00008e0600 */
[----:B------:R4:W-:Y:S01]  /*34a60*/  STL [R1+0x974], R23 ;  /* 0x0009741701007387 */ /* 0x0009e20000100800 */
[----:B---3--:R-:W-:-:S03]  /*34a70*/  IMAD.X R21, R21, 0x1, R0, P2 ;  /* 0x0000000115157824 */ /* 0x008fc600010e0600 */
[----:B------:R-:W-:Y:S04]  /*34a80*/  STL [R1+0x998], R20 ;  /* 0x0009981401007387 */ /* 0x000fe80000100800 */
[----:B------:R3:W-:Y:S04]  /*34a90*/  STL [R1+0x994], R21 ;  /* 0x0009941501007387 */ /* 0x0007e80000100800 */
[----:B------:R-:W2:Y:S04]  /*34aa0*/  LDL.LU R29, [R1+0xa34] ;  /* 0x000a3400011d7983 */ /* 0x000ea80000300800 */
[----:B------:R-:W2:Y:S04]  /*34ab0*/  LDL.LU R28, [R1+0xa38] ;  /* 0x000a3800011c7983 */ /* 0x000ea80000300800 */
[----:B------:R-:W2:Y:S04]  /*34ac0*/  LDL.LU R27, [R1+0xa54] ;  /* 0x000a5400011b7983 */ /* 0x000ea80000300800 */
[----:B------:R-:W2:Y:S01]  /*34ad0*/  LDL.LU R26, [R1+0xa58] ;  /* 0x000a5800011a7983 */ /* 0x000ea20000300800 */
[----:B-1----:R-:W-:-:S03]  /*34ae0*/  IMAD.MOV.U32 R12, RZ, RZ, R22 ;  /* 0x000000ffff0c7224 */ /* 0x002fc600078e0016 */
[----:B------:R-:W2:Y:S01]  /*34af0*/  LDL.LU R24, [R1+0xa78] ;  /* 0x000a780001187983 */ /* 0x000ea20000300800 */
[----:B------:R-:W-:-:S03]  /*34b00*/  IMAD.MOV.U32 R13, RZ, RZ, R23 ;  /* 0x000000ffff0d7224 */ /* 0x000fc600078e0017 */
[----:B------:R-:W2:Y:S04]  /*34b10*/  LDL.LU R22, [R1+0xa98] ;  /* 0x000a980001167983 */ /* 0x000ea80000300800 */
[----:B------:R1:W-:Y:S02]  /*34b20*/  LDGSTS.E [R2+0x19600], [R12.64], P0 ;  /* 0x196000000c027fae */ /* 0x0003e4000812184a */
[----:B-1----:R-:W-:Y:S02]  /*34b30*/  IMAD.MOV.U32 R12, RZ, RZ, R20 ;  /* 0x000000ffff0c7224 */ /* 0x002fe400078e0014 */
[----:B------:R-:W-:-:S05]  /*34b40*/  IMAD.MOV.U32 R13, RZ, RZ, R21 ;  /* 0x000000ffff0d7224 */ /* 0x000fca00078e0015 */
[----:B------:R1:W-:Y:S01]  /*34b50*/  LDGSTS.E [R2+0x19e00], [R12.64], P0 ;  /* 0x19e000000c027fae */ /* 0x0003e2000812184a */
[----:B------:R-:W-:-:S05]  /*34b60*/  IADD3 R18, P1, R18, R17, RZ ;  /* 0x0000001112127210 */ /* 0x000fca0007f3e0ff */
[----:B------:R-:W-:Y:S01]  /*34b70*/  STL [R1+0x9b8], R18 ;  /* 0x0009b81201007387 */ /* 0x000fe20000100800 */
[----:B------:R-:W-:Y:S01]  /*34b80*/  IADD3 R3, P2, R3, R17, RZ ;  /* 0x0000001103037210 */ /* 0x000fe20007f5e0ff */
[----:B-----5:R-:W-:-:S04]  /*34b90*/  IMAD.X R19, R19, 0x1, R0, P1 ;  /* 0x0000000113137824 */ /* 0x020fc800008e0600 */
[----:B------:R-:W-:Y:S01]  /*34ba0*/  IMAD.X R15, R15, 0x1, R0, P2 ;  /* 0x000000010f0f7824 */ /* 0x000fe200010e0600 */
[----:B------:R5:W-:Y:S04]  /*34bb0*/  STL [R1+0x9b4], R19 ;  /* 0x0009b41301007387 */ /* 0x000be80000100800 */
[----:B------:R-:W-:Y:S04]  /*34bc0*/  STL [R1+0x9d8], R3 ;  /* 0x0009d80301007387 */ /* 0x000fe80000100800 */
[----:B------:R-:W2:Y:S04]  /*34bd0*/  LDL.LU R25, [R1+0xa74] ;  /* 0x000a740001197983 */ /* 0x000ea80000300800 */
[----:B------:R1:W-:Y:S04]  /*34be0*/  STL [R1+0x9d4], R15 ;  /* 0x0009d40f01007387 */ /* 0x0003e80000100800 */
[----:B----4-:R-:W4:Y:S04]  /*34bf0*/  LDL.LU R23, [R1+0xa94] ;  /* 0x000a940001177983 */ /* 0x010f280000300800 */
[----:B---3--:R-:W3:Y:S04]  /*34c00*/  LDL.LU R21, [R1+0xab4] ;  /* 0x000ab40001157983 */ /* 0x008ee80000300800 */
[----:B------:R-:W3:Y:S01]  /*34c10*/  LDL.LU R20, [R1+0xab8] ;  /* 0x000ab80001147983 */ /* 0x000ee20000300800 */
[----:B-1----:R-:W-:-:S02]  /*34c20*/  IMAD.MOV.U32 R12, RZ, RZ, R18 ;  /* 0x000000ffff0c7224 */ /* 0x002fc400078e0012 */
[----:B------:R-:W-:Y:S02]  /*34c30*/  IMAD.MOV.U32 R13, RZ, RZ, R19 ;  /* 0x000000ffff0d7224 */ /* 0x000fe400078e0013 */
[----:B-----5:R-:W5:Y:S04]  /*34c40*/  LDL.LU R19, [R1+0xad4] ;  /* 0x000ad40001137983 */ /* 0x020f680000300800 */
[----:B------:R-:W5:Y:S04]  /*34c50*/  LDL.LU R18, [R1+0xad8] ;  /* 0x000ad80001127983 */ /* 0x000f680000300800 */
[----:B------:R1:W-:Y:S02]  /*34c60*/  LDGSTS.E [R2+0x1a600], [R12.64], P0 ;  /* 0x1a6000000c027fae */ /* 0x0003e4000812184a */
[----:B-1----:R-:W-:Y:S01]  /*34c70*/  IMAD.MOV.U32 R12, RZ, RZ, R3 ;  /* 0x000000ffff0c7224 */ /* 0x002fe200078e0003 */
[----:B------:R-:W-:-:S02]  /*34c80*/  MOV R13, R15 ;  /* 0x0000000f000d7202 */ /* 0x000fc40000000f00 */
[----:B------:R-:W5:Y:S04]  /*34c90*/  LDL.LU R15, [R1+0xaf8] ;  /* 0x000af800010f7983 */ /* 0x000f680000300800 */
[----:B------:R-:W5:Y:S04]  /*34ca0*/  LDL.LU R3, [R1+0xb18] ;  /* 0x000b180001037983 */ /* 0x000f680000300800 */
[----:B------:R1:W-:Y:S01]  /*34cb0*/  LDGSTS.E [R2+0x1ae00], [R12.64], P0 ;  /* 0x1ae000000c027fae */ /* 0x0003e2000812184a */
[----:B--2---:R-:W-:-:S05]  /*34cc0*/  IADD3 R14, P1, R14, R17, RZ ;  /* 0x000000110e0e7210 */ /* 0x004fca0007f3e0ff */
[----:B------:R-:W-:Y:S01]  /*34cd0*/  IMAD.X R16, R16, 0x1, R0, P1 ;  /* 0x0000000110107824 */ /* 0x000fe200008e0600 */
[----:B------:R-:W-:Y:S01]  /*34ce0*/  IADD3 R30, P2, R30, R17, RZ ;  /* 0x000000111e1e7210 */ /* 0x000fe20007f5e0ff */
[----:B------:R-:W-:Y:S02]  /*34cf0*/  STL [R1+0x9f8], R14 ;  /* 0x0009f80e01007387 */ /* 0x000fe40000100800 */
[----:B-1----:R-:W-:Y:S02]  /*34d00*/  IMAD.MOV.U32 R13, RZ, RZ, R16 ;  /* 0x000000ffff0d7224 */ /* 0x002fe400078e0010 */
[----:B------:R1:W-:Y:S04]  /*34d10*/  STL [R1+0x9f4], R16 ;  /* 0x0009f41001007387 */ /* 0x0003e80000100800 */
[----:B------:R-:W-:Y:S04]  /*34d20*/  STL [R1+0xa18], R30 ;  /* 0x000a181e01007387 */ /* 0x000fe80000100800 */
[----:B-1----:R-:W2:Y:S01]  /*34d30*/  LDL.LU R16, [R1+0xaf4] ;  /* 0x000af40001107983 */ /* 0x002ea20000300800 */
[----:B------:R-:W-:-:S02]  /*34d40*/  IMAD.X R31, R31, 0x1, R0, P2 ;  /* 0x000000011f1f7824 */ /* 0x000fc400010e0600 */
[----:B------:R-:W-:-:S03]  /*34d50*/  IMAD.MOV.U32 R12, RZ, RZ, R14 ;  /* 0x000000ffff0c7224 */ /* 0x000fc600078e000e */
[----:B------:R-:W-:Y:S04]  /*34d60*/  STL [R1+0xa14], R31 ;  /* 0x000a141f01007387 */ /* 0x000fe80000100800 */
[----:B------:R-:W2:Y:S04]  /*34d70*/  LDL.LU R14, [R1+0xb14] ;  /* 0x000b1400010e7983 */ /* 0x000ea80000300800 */
[----:B------:R1:W-:Y:S02]  /*34d80*/  LDGSTS.E [R2+0x1b600], [R12.64], P0 ;  /* 0x1b6000000c027fae */ /* 0x0003e4000812184a */
[----:B-1----:R-:W-:-:S02]  /*34d90*/  IMAD.MOV.U32 R12, RZ, RZ, R30 ;  /* 0x000000ffff0c7224 */ /* 0x002fc400078e001e */
[----:B------:R-:W-:-:S05]  /*34da0*/  IMAD.MOV.U32 R13, RZ, RZ, R31 ;  /* 0x000000ffff0d7224 */ /* 0x000fca00078e001f */
[----:B------:R1:W-:Y:S01]  /*34db0*/  LDGSTS.E [R2+0x1be00], [R12.64], P0 ;  /* 0x1be000000c027fae */ /* 0x0003e2000812184a */
[----:B------:R-:W-:-:S05]  /*34dc0*/  IADD3 R28, P1, R28, R17, RZ ;  /* 0x000000111c1c7210 */ /* 0x000fca0007f3e0ff */
[----:B------:R-:W-:Y:S01]  /*34dd0*/  IMAD.X R29, R29, 0x1, R0, P1 ;  /* 0x000000011d1d7824 */ /* 0x000fe200008e0600 */
[-C--:B------:R-:W-:Y:S01]  /*34de0*/  IADD3 R26, P2, R26, R17.reuse, RZ ;  /* 0x000000111a1a7210 */ /* 0x080fe20007f5e0ff */
[----:B-1----:R-:W-:Y:S02]  /*34df0*/  IMAD.MOV.U32 R12, RZ, RZ, R28 ;  /* 0x000000ffff0c7224 */ /* 0x002fe400078e001c */
[----:B------:R-:W-:Y:S01]  /*34e00*/  IMAD.MOV.U32 R13, RZ, RZ, R29 ;  /* 0x000000ffff0d7224 */ /* 0x000fe200078e001d */
[----:B------:R-:W-:Y:S01]  /*34e10*/  IADD3 R24, P1, R24, R17, RZ ;  /* 0x0000001118187210 */ /* 0x000fe20007f3e0ff */
[----:B------:R-:W-:-:S03]  /*34e20*/  IMAD.X R27, R27, 0x1, R0, P2 ;  /* 0x000000011b1b7824 */ /* 0x000fc600010e0600 */
[----:B------:R1:W-:Y:S01]  /*34e30*/  LDGSTS.E [R2+0x1c600], [R12.64], P0 ;  /* 0x1c6000000c027fae */ /* 0x0003e2000812184a */
[----:B------:R-:W-:Y:S01]  /*34e40*/  IADD3 R22, P2, R22, R17, RZ ;  /* 0x0000001116167210 */ /* 0x000fe20007f5e0ff */
[----:B-1----:R-:W-:Y:S02]  /*34e50*/  IMAD.MOV.U32 R12, RZ, RZ, R26 ;  /* 0x000000ffff0c7224 */ /* 0x002fe400078e001a */
[----:B------:R-:W-:-:S05]  /*34e60*/  IMAD.MOV.U32 R13, RZ, RZ, R27 ;  /* 0x000000ffff0d7224 */ /* 0x000fca00078e001b */
[----:B------:R1:W-:Y:S02]  /*34e70*/  LDGSTS.E [R2+0x1ce00], [R12.64], P0 ;  /* 0x1ce000000c027fae */ /* 0x0003e4000812184a */
[----:B-1----:R-:W-:Y:S02]  /*34e80*/  IMAD.MOV.U32 R12, RZ, RZ, R24 ;  /* 0x000000ffff0c7224 */ /* 0x002fe400078e0018 */
[----:B------:R-:W-:Y:S04]  /*34e90*/  STL [R1+0xa38], R28 ;  /* 0x000a381c01007387 */ /* 0x000fe80000100800 */
[----:B------:R1:W-:Y:S04]  /*34ea0*/  STL [R1+0xa34], R29 ;  /* 0x000a341d01007387 */ /* 0x0003e80000100800 */
[----:B------:R-:W-:Y:S04]  /*34eb0*/  STL [R1+0xa58], R26 ;  /* 0x000a581a01007387 */ /* 0x000fe80000100800 */
[----:B------:R-:W-:Y:S01]  /*34ec0*/  STL [R1+0xa54], R27 ;  /* 0x000a541b01007387 */ /* 0x000fe20000100800 */
[----:B-1----:R-:W-:-:S03]  /*34ed0*/  IMAD.MOV.U32 R29, RZ, RZ, 0x3f ;  /* 0x0000003fff1d7424 */ /* 0x002fc600078e00ff */
[----:B------:R-:W-:Y:S01]  /*34ee0*/  STL [R1+0xa78], R24 ;  /* 0x000a781801007387 */ /* 0x000fe20000100800 */
[----:B------:R-:W-:-:S04]  /*34ef0*/  IMAD.X R25, R25, 0x1, R0, P1 ;  /* 0x0000000119197824 */ /* 0x000fc800008e0600 */
[----:B------:R-:W-:Y:S02]  /*34f00*/  IMAD.MOV.U32 R13, RZ, RZ, R25 ;  /* 0x000000ffff0d7224 */ /* 0x000fe400078e0019 */
[----:B----4-:R-:W-:-:S03]  /*34f10*/  IMAD.X R23, R23, 0x1, R0, P2 ;  /* 0x0000000117177824 */ /* 0x010fc600010e0600 */
[----:B------:R1:W-:Y:S01]  /*34f20*/  LDGSTS.E [R2+0x1d600], [R12.64], P0 ;  /* 0x1d6000000c027fae */ /* 0x0003e2000812184a */
[-C--:B---3--:R-:W-:Y:S01]  /*34f30*/  IADD3 R20, P1, R20, R17.reuse, RZ ;  /* 0x0000001114147210 */ /* 0x088fe20007f3e0ff */
[----:B-1----:R-:W-:Y:S02]  /*34f40*/  IMAD.MOV.U32 R12, RZ, RZ, R22 ;  /* 0x000000ffff0c7224 */ /* 0x002fe400078e0016 */
[----:B------:R-:W-:Y:S02]  /*34f50*/  IMAD.MOV.U32 R13, RZ, RZ, R23 ;  /* 0x000000ffff0d7224 */ /* 0x000fe400078e0017 */
[--C-:B------:R-:W-:Y:S01]  /*34f60*/  IMAD.X R21, R21, 0x1, R0.reuse, P1 ;  /* 0x0000000115157824 */ /* 0x100fe200008e0600 */
[-C--:B-----5:R-:W-:Y:S02]  /*34f70*/  IADD3 R18, P2, R18, R17.reuse, RZ ;  /* 0x0000001112127210 */ /* 0x0a0fe40007f5e0ff */
[----:B------:R1:W-:Y:S03]  /*34f80*/  LDGSTS.E [R2+0x1de00], [R12.64], P0 ;  /* 0x1de000000c027fae */ /* 0x0003e6000812184a */
[----:B------:R-:W-:Y:S01]  /*34f90*/  IMAD.X R19, R19, 0x1, R0, P2 ;  /* 0x0000000113137824 */ /* 0x000fe200010e0600 */
[----:B-1----:R-:W-:Y:S01]  /*34fa0*/  MOV R12, R20 ;  /* 0x00000014000c7202 */ /* 0x002fe20000000f00 */
[----:B------:R-:W-:Y:S01]  /*34fb0*/  IMAD.MOV.U32 R13, RZ, RZ, R21 ;  /* 0x000000ffff0d7224 */ /* 0x000fe200078e0015 */
[----:B------:R-:W-:-:S04]  /*34fc0*/  IADD3 R15, P1, R15, R17, RZ ;  /* 0x000000110f0f7210 */ /* 0x000fc80007f3e0ff */
[----:B------:R1:W-:Y:S04]  /*34fd0*/  LDGSTS.E [R2+0x1e600], [R12.64], P0 ;  /* 0x1e6000000c027fae */ /* 0x0003e8000812184a */
[----:B------:R-:W-:Y:S01]  /*34fe0*/  STL [R1+0xa74], R25 ;  /* 0x000a741901007387 */ /* 0x000fe20000100800 */
[----:B------:R-:W-:-:S03]  /*34ff0*/  IADD3 R3, P2, R3, R17, RZ ;  /* 0x0000001103037210 */ /* 0x000fc60007f5e0ff */
[----:B------:R-:W-:Y:S01]  /*35000*/  STL [R1+0xa98], R22 ;  /* 0x000a981601007387 */ /* 0x000fe20000100800 */
[----:B-1----:R-:W-:Y:S02]  /*35010*/  IMAD.MOV.U32 R12, RZ, RZ, R18 ;  /* 0x000000ffff0c7224 */ /* 0x002fe400078e0012 */
[----:B------:R-:W-:Y:S01]  /*35020*/  IMAD.MOV.U32 R13, RZ, RZ, R19 ;  /* 0x000000ffff0d7224 */ /* 0x000fe200078e0013 */
[----:B------:R-:W-:Y:S04]  /*35030*/  STL [R1+0xa94], R23 ;  /* 0x000a941701007387 */ /* 0x000fe80000100800 */
[----:B------:R1:W-:Y:S01]  /*35040*/  LDGSTS.E [R2+0x1ee00], [R12.64], P0 ;  /* 0x1ee000000c027fae */ /* 0x0003e2000812184a */
[----:B------:R-:W-:-:S03]  /*35050*/  IADD3 R29, R29, c[0x0][0x180], RZ ;  /* 0x000060001d1d7a10 */ /* 0x000fc60007ffe0ff */
[----:B------:R-:W-:Y:S04]  /*35060*/  STL [R1+0xab8], R20 ;  /* 0x000ab81401007387 */ /* 0x000fe80000100800 */
[----:B------:R-:W-:Y:S01]  /*35070*/  STL [R1+0xab4], R21 ;  /* 0x000ab41501007387 */ /* 0x000fe20000100800 */
[----:B-1----:R-:W-:-:S03]  /*35080*/  IMAD.MOV.U32 R12, RZ, RZ, R15 ;  /* 0x000000ffff0c7224 */ /* 0x002fc600078e000f */
[----:B------:R-:W-:Y:S04]  /*35090*/  STL [R1+0xad8], R18 ;  /* 0x000ad81201007387 */ /* 0x000fe80000100800 */
[----:B------:R-:W-:Y:S04]  /*350a0*/  STL [R1+0xad4], R19 ;  /* 0x000ad41301007387 */ /* 0x000fe80000100800 */
[----:B------:R-:W-:Y:S01]  /*350b0*/  STL [R1+0xaf8], R15 ;  /* 0x000af80f01007387 */ /* 0x000fe20000100800 */
[----:B------:R-:W-:Y:S01]  /*350c0*/  UIADD3 UR4, UR4, 0x1, URZ ;  /* 0x0000000104047890 */ /* 0x000fe2000fffe03f */
        /* <DEDUP_REMOVED lines=19> */
[----:B------:R-:W-:Y:S01]  /*35200*/  IMAD.MOV.U32 R201, RZ, RZ, R4 ;  /* 0x000000ffffc97224 */ /* 0x000fe200078e0004 */
[C---:B------:R-:W-:Y:S08]  /*35210*/  HMMA.1688.F32.TF32 R112, R36.reuse, R10, R112 ;  /* 0x0000000a2470723c */ /* 0x040ff00000081070 */
[----:B------:R-:W-:Y:S01]  /*35220*/  HMMA.1688.F32.TF32 R116, R36, R6, R116 ;  /* 0x000000062474723c */ /* 0x000fe20000081074 */
[----:B--2---:R-:W-:-:S04]  /*35230*/  IMAD.X R16, R16, 0x1, R0, P1 ;  /* 0x0000000110107824 */ /* 0x004fc800008e0600 */
[----:B------:R-:W-:Y:S01]  /*35240*/  IMAD.MOV.U32 R13, RZ, RZ, R16 ;  /* 0x000000ffff0d7224 */ /* 0x000fe200078e0010 */
[----:B------:R-:W-:Y:S04]  /*35250*/  STL [R1+0xaf4], R16 ;  /* 0x000af41001007387 */ /* 0x000fe80000100800 */
[----:B------:R1:W-:Y:S01]  /*35260*/  LDGSTS.E [R2+0x1f600], [R12.64], P0 ;  /* 0x1f6000000c027fae */ /* 0x0003e2000812184a */
[----:B------:R-:W-:-:S03]  /*35270*/  IMAD.X R14, R14, 0x1, R0, P2 ;  /* 0x000000010e0e7824 */ /* 0x000fc600010e0600 */
[----:B------:R2:W-:Y:S01]  /*35280*/  STL [R1+0xb18], R3 ;  /* 0x000b180301007387 */ /* 0x0005e20000100800 */
[----:B-1----:R-:W-:Y:S01]  /*35290*/  IMAD.MOV.U32 R12, RZ, RZ, R3 ;  /* 0x000000ffff0c7224 */ /* 0x002fe200078e0003 */
[----:B--2---:R-:W-:Y:S01]  /*352a0*/  SHF.R.S32.HI R3, RZ, 0x1f, R29 ;  /* 0x0000001fff037819 */ /* 0x004fe2000001141d */
[----:B------:R-:W-:-:S03]  /*352b0*/  IMAD.MOV.U32 R13, RZ, RZ, R14 ;  /* 0x000000ffff0d7224 */ /* 0x000fc600078e000e */
[----:B------:R-:W-:Y:S01]  /*352c0*/  LEA.HI R3, R3, R29, RZ, 0x6 ;  /* 0x0000001d03037211 */ /* 0x000fe200078f30ff */
[----:B------:R1:W-:Y:S03]  /*352d0*/  STL [R1+0xb14], R14 ;  /* 0x000b140e01007387 */ /* 0x0003e60000100800 */
[----:B------:R-:W-:Y:S01]  /*352e0*/  SHF.R.S32.HI R3, RZ, 0x6, R3 ;  /* 0x00000006ff037819 */ /* 0x000fe20000011403 */
[----:B------:R1:W-:Y:S03]  /*352f0*/  LDGSTS.E [R2+0x1fe00], [R12.64], P0 ;  /* 0x1fe000000c027fae */ /* 0x0003e6000812184a */
[----:B------:R-:W-:Y:S01]  /*35300*/  ISETP.NE.U32.AND P0, PT, R3, UR4, PT ;  /* 0x0000000403007c0c */ /* 0x000fe2000bf05070 */
[C---:B------:R-:W-:Y:S01]  /*35310*/  HMMA.1688.F32.TF32 R120, R36.reuse, R242, R120 ;  /* 0x000000f22478723c */ /* 0x040fe20000081078 */
[----:B------:R-:W0:Y:S07]  /*35320*/  LDGDEPBAR ;  /* 0x00000000000079af */ /* 0x000e2e0000000000 */
        /* <DEDUP_REMOVED lines=19> */
[----:B-1----:R-:W-:Y:S01]  /*35460*/  @!P0 CALL.REL.NOINC `(.L_x_1) ;  /* 0x0000001000008944 */ /* 0x002fe20003c00000 */
[----:B------:R-:W-:-:S11]  /*35470*/  BRA `(.L_x_2) ;  /* 0xfffeaff000007947 */ /* 0x000fd6000383ffff */
.L_x_1:
[----:B------:R-:W2:Y:S01]  /*35480*/  LDL.LU R3, [R1+0xc20] ;  /* 0x000c200001037983 */ /* 0x000ea20000300800 */
[----:B------:R-:W-:-:S04]  /*35490*/  DEPBAR.LE SB0, 0x0 ;  /* 0x000080000000791a */ /* 0x000fc80000000000 */
[----:B------:R-:W3:Y:S01]  /*354a0*/  LDL.LU R15, [R1+0xe0] ;  /* 0x0000e000010f7983 */ /* 0x000ee20000300800 */
[----:B------:R-:W-:Y:S02]  /*354b0*/  IMAD.MOV.U32 R12, RZ, RZ, R204 ;  /* 0x000000ffff0c7224 */ /* 0x000fe400078e00cc */
[----:B------:R-:W-:Y:S01]  /*354c0*/  IMAD.MOV.U32 R13, RZ, RZ, R196 ;  /* 0x000000ffff0d7224 */ /* 0x000fe200078e00c4 */
[----:B------:R-:W4:Y:S01]  /*354d0*/  S2R R20, SR_TID.X ;  /* 0x0000000000147919 */ /* 0x000f220000002100 */
[----:B------:R-:W-:-:S03]  /*354e0*/  IMAD.MOV.U32 R14, RZ, RZ, R192 ;  /* 0x000000ffff0e7224 */ /* 0x000fc600078e00c0 */
[----:B------:R-:W5:Y:S01]  /*354f0*/  LDL.LU R19, [R1+0xe4] ;  /* 0x0000e40001137983 */ /* 0x000f620000300800 */
[C---:B-1--4-:R-:W-:Y:S02]  /*35500*/  IMAD.SHL.U32 R0, R20.reuse, 0x20, RZ ;  /* 0x0000002014007824 */ /* 0x052fe400078e00ff */
[----:B------:R-:W-:-:S03]  /*35510*/  IMAD.SHL.U32 R2, R20, 0x4, RZ ;  /* 0x0000000414027824 */ /* 0x000fc600078e00ff */
[----:B------:R-:W-:-:S04]  /*35520*/  LOP3.LUT R0, R0, 0x60, RZ, 0xc0, !PT ;  /* 0x0000006000007812 */ /* 0x000fc800078ec0ff */
[----:B------:R-:W-:Y:S01]  /*35530*/  LOP3.LUT R0, R0, 0x70, R2, 0x78, !PT ;  /* 0x0000007000007812 */ /* 0x000fe200078e7802 */
[----:B------:R-:W-:-:S05]  /*35540*/  IMAD.SHL.U32 R2, R20, 0x400, RZ ;  /* 0x0000040014027824 */ /* 0x000fca00078e00ff */
[----:B------:R-:W-:Y:S01]  /*35550*/  LOP3.LUT R2, R2, 0x6000, RZ, 0xc0, !PT ;  /* 0x0000600002027812 */ /* 0x000fe200078ec0ff */
[----:B------:R-:W-:Y:S03]  /*35560*/  BAR.SYNC.DEFER_BLOCKING 0x0 ;  /* 0x0000000000007b1d */ /* 0x000fe60000010000 */
[----:B--2---:R-:W-:-:S05]  /*35570*/  IADD3 R0, R0, R2, R3 ;  /* 0x0000000200007210 */ /* 0x004fca0007ffe003 */
[----:B---3--:R1:W-:Y:S04]  /*35580*/  STS.128 [R0], R12 ;  /* 0x0000000c00007388 */ /* 0x0083e80000000c00 */
[----:B-1----:R-:W2:Y:S01]  /*35590*/  LDL.LU R15, [R1+0xe8] ;  /* 0x0000e800010f7983 */ /* 0x002ea20000300800 */
[----:B------:R-:W-:Y:S01]  /*355a0*/  IMAD.MOV.U32 R12, RZ, RZ, R206 ;  /* 0x000000ffff0c7224 */ /* 0x000fe200078e00ce */
[----:B------:R-:W-:Y:S01]  /*355b0*/  MOV R13, R198 ;  /* 0x000000c6000d7202 */ /* 0x000fe20000000f00 */
[----:B------:R-:W-:-:S05]  /*355c0*/  IMAD.MOV.U32 R14, RZ, RZ, R194 ;  /* 0x000000ffff0e7224 */ /* 0x000fca00078e00c2 */
[----:B--2---:R1:W-:Y:S04]  /*355d0*/  STS.128 [R0+0x80], R12 ;  /* 0x0000800c00007388 */ /* 0x0043e80000000c00 */
[----:B-1----:R-:W2:Y:S01]  /*355e0*/  LDL.LU R15, [R1+0xec] ;  /* 0x0000ec00010f7983 */ /* 0x002ea20000300800 */
[----:B------:R-:W-:Y:S02]  /*355f0*/  IMAD.MOV.U32 R12, RZ, RZ, R207 ;  /* 0x000000ffff0c7224 */ /* 0x000fe400078e00cf */
[----:B------:R-:W-:Y:S02]  /*35600*/  IMAD.MOV.U32 R13, RZ, RZ, R199 ;  /* 0x000000ffff0d7224 */ /* 0x000fe400078e00c7 */
[----:B------:R-:W-:Y:S02]  /*35610*/  IMAD.MOV.U32 R14, RZ, RZ, R195 ;  /* 0x000000ffff0e7224 */ /* 0x000fe400078e00c3 */
[----:B------:R-:W-:-:S02]  /*35620*/  IMAD.MOV.U32 R16, RZ, RZ, R205 ;  /* 0x000000ffff107224 */ /* 0x000fc400078e00cd */
[----:B------:R-:W-:Y:S02]  /*35630*/  IMAD.MOV.U32 R17, RZ, RZ, R197 ;  /* 0x000000ffff117224 */ /* 0x000fe400078e00c5 */
[----:B------:R-:W-:-:S05]  /*35640*/  IMAD.MOV.U32 R18, RZ, RZ, R193 ;  /* 0x000000ffff127224 */ /* 0x000fca00078e00c1 */
[----:B-----5:R1:W-:Y:S01]  /*35650*/  STS.128 [R0+0x400], R16 ;  /* 0x0004001000007388 */ /* 0x0203e20000000c00 */
[C---:B------:R-:W-:Y:S01]  /*35660*/  IMAD.SHL.U32 R3, R20.reuse, 0x1000, RZ ;  /* 0x0000100014037824 */ /* 0x040fe200078e00ff */
[----:B------:R-:W-:Y:S01]  /*35670*/  SHF.L.U32 R2, R20, 0x4, RZ ;  /* 0x0000000414027819 */ /* 0x000fe200000006ff */
[----:B------:R-:W-:Y:S02]  /*35680*/  IMAD.MOV.U32 R20, RZ, RZ, R94 ;  /* 0x000000ffff147224 */ /* 0x000fe400078e005e */
[----:B------:R-:W-:Y:S02]  /*35690*/  IMAD.MOV.U32 R21, RZ, RZ, R138 ;  /* 0x000000ffff157224 */ /* 0x000fe400078e008a */
[----:B------:R-:W-:Y:S02]  /*356a0*/  IMAD.MOV.U32 R22, RZ, RZ, R142 ;  /* 0x000000ffff167224 */ /* 0x000fe400078e008e */
[----:B------:R-:W-:Y:S02]  /*356b0*/  IMAD.MOV.U32 R23, RZ, RZ, R146 ;  /* 0x000000ffff177224 */ /* 0x000fe400078e0092 */
[----:B-1----:R-:W-:-:S02]  /*356c0*/  IMAD.MOV.U32 R16, RZ, RZ, R32 ;  /* 0x000000ffff107224 */ /* 0x002fc400078e0020 */
[----:B------:R-:W-:Y:S02]  /*356d0*/  IMAD.MOV.U32 R17, RZ, RZ, R96 ;  /* 0x000000ffff117224 */ /* 0x000fe400078e0060 */
[----:B------:R-:W-:Y:S02]  /*356e0*/  IMAD.MOV.U32 R18, RZ, RZ, R100 ;  /* 0x000000ffff127224 */ /* 0x000fe400078e0064 */
[----:B------:R-:W-:-:S05]  /*356f0*/  IMAD.MOV.U32 R19, RZ, RZ, R104 ;  /* 0x000000ffff137224 */ /* 0x000fca00078e0068 */
[----:B------:R1:W-:Y:S04]  /*35700*/  STS.128 [R0+0x100], R16 ;  /* 0x0001001000007388 */ /* 0x0003e80000000c00 */
[----:B------:R3:W-:Y:S01]  /*35710*/  STS.128 [R0+0x280], R20 ;  /* 0x0002801400007388 */ /* 0x0007e20000000c00 */
[----:B-1----:R-:W-:Y:S02]  /*35720*/  IMAD.MOV.U32 R16, RZ, RZ, R93 ;  /* 0x000000ffff107224 */ /* 0x002fe400078e005d */
[----:B------:R-:W-:Y:S02]  /*35730*/  IMAD.MOV.U32 R17, RZ, RZ, R137 ;  /* 0x000000ffff117224 */ /* 0x000fe400078e0089 */
[----:B------:R-:W-:Y:S02]  /*35740*/  IMAD.MOV.U32 R18, RZ, RZ, R141 ;  /* 0x000000ffff127224 */ /* 0x000fe400078e008d */
[----:B------:R-:W-:-:S02]  /*35750*/  IMAD.MOV.U32 R19, RZ, RZ, R145 ;  /* 0x000000ffff137224 */ /* 0x000fc400078e0091 */
[----:B---3--:R-:W-:-:S03]  /*35760*/  IMAD.MOV.U32 R20, RZ, RZ, R78 ;  /* 0x000000ffff147224 */ /* 0x008fc600078e004e */
[----:B------:R1:W-:Y:S02]  /*35770*/  STS.128 [R0+0x600], R16 ;  /* 0x0006001000007388 */ /* 0x0003e40000000c00 */
[----:B-1----:R-:W-:Y:S02]  /*35780*/  IMAD.MOV.U32 R16, RZ, RZ, R77 ;  /* 0x000000ffff107224 */ /* 0x002fe400078e004d */
[----:B--2---:R1:W-:Y:S02]  /*35790*/  STS.128 [R0+0x480], R12 ;  /* 0x0004800c00007388 */ /* 0x0043e40000000c00 */
[----:B-1----:R-:W-:Y:S02]  /*357a0*/  IMAD.MOV.U32 R12, RZ, RZ, R33 ;  /* 0x000000ffff0c7224 */ /* 0x002fe400078e0021 */
[----:B------:R-:W-:Y:S02]  /*357b0*/  IMAD.MOV.U32 R13, RZ, RZ, R97 ;  /* 0x000000ffff0d7224 */ /* 0x000fe400078e0061 */
[----:B------:R-:W-:-:S02]  /*357c0*/  IMAD.MOV.U32 R14, RZ, RZ, R101 ;  /* 0x000000ffff0e7224 */ /* 0x000fc400078e0065 */
[----:B------:R-:W-:-:S05]  /*357d0*/  IMAD.MOV.U32 R15, RZ, RZ, R105 ;  /* 0x000000ffff0f7224 */ /* 0x000fca00078e0069 */
[----:B------:R1:W-:Y:S02]  /*357e0*/  STS.128 [R0+0x500], R12 ;  /* 0x0005000c00007388 */ /* 0x0003e40000000c00 */
[----:B-1----:R-:W-:Y:S02]  /*357f0*/  IMAD.MOV.U32 R12, RZ, RZ, R34 ;  /* 0x000000ffff0c7224 */ /* 0x002fe400078e0022 */
[----:B------:R-:W-:Y:S02]  /*35800*/  IMAD.MOV.U32 R13, RZ, RZ, R98 ;  /* 0x000000ffff0d7224 */ /* 0x000fe400078e0062 */
[----:B------:R-:W-:Y:S02]  /*35810*/  IMAD.MOV.U32 R14, RZ, RZ, R102 ;  /* 0x000000ffff0e7224 */ /* 0x000fe400078e0066 */
        /* <DEDUP_REMOVED lines=8> */
[----:B------:R-:W2:Y:S01]  /*358a0*/  LDL.LU R76, [R1+0x100] ;  /* 0x00010000014c7983 */ /* 0x000ea20000300800 */
[----:B------:R-:W-:Y:S02]  /*358b0*/  IMAD.MOV.U32 R15, RZ, RZ, R80 ;  /* 0x000000ffff0f7224 */ /* 0x000fe400078e0050 */
[----:B------:R-:W-:Y:S01]  /*358c0*/  IMAD.MOV.U32 R80, RZ, RZ, R79 ;  /* 0x000000ffff507224 */ /* 0x000fe200078e004f */
[----:B------:R-:W2:Y:S04]  /*358d0*/  LDL.LU R77, [R1+0x1d0] ;  /* 0x0001d000014d7983 */ /* 0x000ea80000300800 */
[----:B------:R-:W2:Y:S04]  /*358e0*/  LDL.LU R78, [R1+0x1c0] ;  /* 0x0001c000014e7983 */ /* 0x000ea80000300800 */
[----:B------:R-:W2:Y:S01]  /*358f0*/  LDL.LU R79, [R1+0x1b0] ;  /* 0x0001b000014f7983 */ /* 0x000ea20000300800 */
[----:B------:R-:W-:Y:S01]  /*35900*/  IMAD.MOV.U32 R19, RZ, RZ, R81 ;  /* 0x000000ffff137224 */ /* 0x000fe200078e0051 */
[----:B------:R-:W-:Y:S01]  /*35910*/  MOV R17, R85 ;  /* 0x0000005500117202 */ /* 0x000fe20000000f00 */
        /* <DEDUP_REMOVED lines=14> */
[----:B------:R-:W-:Y:S04]  /*35a00*/  STS.128 [R0+0x580], R104 ;  /* 0x0005806800007388 */ /* 0x000fe80000000c00 */
[----:B------:R-:W-:Y:S04]  /*35a10*/  STS.128 [R0+0x680], R144 ;  /* 0x0006809000007388 */ /* 0x000fe80000000c00 */
[----:B------:R1:W-:Y:S04]  /*35a20*/  STS.128 [R0+0x300], R12 ;  /* 0x0003000c00007388 */ /* 0x0003e80000000c00 */
[----:B------:R-:W-:Y:S04]  /*35a30*/  STS.128 [R0+0x700], R16 ;  /* 0x0007001000007388 */ /* 0x000fe80000000c00 */
[----:B------:R-:W-:Y:S04]  /*35a40*/  STS.128 [R0+0x380], R20 ;  /* 0x0003801400007388 */ /* 0x000fe80000000c00 */
[----:B------:R-:W-:Y:S01]  /*35a50*/  STS.128 [R0+0x780], R80 ;  /* 0x0007805000007388 */ /* 0x000fe20000000c00 */
[----:B------:R-:W-:-:S04]  /*35a60*/  LOP3.LUT R2, R2, 0x7f0, RZ, 0xc0, !PT ;  /* 0x000007f002027812 */ /* 0x000fc800078ec0ff */
[----:B------:R-:W-:Y:S01]  /*35a70*/  LOP3.LUT R2, R2, 0x6000, R3, 0xf8, !PT ;  /* 0x0000600002027812 */ /* 0x000fe200078ef803 */
[----:B------:R-:W-:Y:S06]  /*35a80*/  BAR.SYNC.DEFER_BLOCKING 0x0 ;  /* 0x0000000000007b1d */ /* 0x000fec0000010000 */
[----:B------:R-:W3:Y:S04]  /*35a90*/  LDS.128 R24, [R2] ;  /* 0x0000000002187984 */ /* 0x000ee80000000c00 */
[----:B------:R-:W4:Y:S04]  /*35aa0*/  LDS.128 R20, [R2+0x800] ;  /* 0x0008000002147984 */ /* 0x000f280000000c00 */
[----:B------:R-:W5:Y:S01]  /*35ab0*/  LDS.128 R16, [R2+0x1000] ;  /* 0x0010000002107984 */ /* 0x000f620000000c00 */
[----:B-1----:R-:W-:-:S02]  /*35ac0*/  LOP3.LUT R12, R2, 0x20, RZ, 0x3c, !PT ;  /* 0x00000020020c7812 */ /* 0x002fc400078e3cff */
[C---:B------:R-:W-:Y:S01]  /*35ad0*/  LOP3.LUT R252, R2.reuse, 0x40, RZ, 0x3c, !PT ;  /* 0x0000004002fc7812 */ /* 0x040fe200078e3cff */
[----:B------:R-:W-:Y:S01]  /*35ae0*/  LDS.128 R248, [R2+0x1800] ;  /* 0x0018000002f87984 */ /* 0x000fe20000000c00 */
[----:B------:R-:W-:-:S03]  /*35af0*/  LOP3.LUT R3, R2, 0x60, RZ, 0x3c, !PT ;  /* 0x0000006002037812 */ /* 0x000fc600078e3cff */
[----:B------:R-:W1:Y:S04]  /*35b00*/  LDS.128 R244, [R12] ;  /* 0x000000000cf47984 */ /* 0x000e680000000c00 */
[----:B------:R-:W-:Y:S04]  /*35b10*/  LDS.128 R204, [R12+0x800] ;  /* 0x000800000ccc7984 */ /* 0x000fe80000000c00 */
[----:B------:R-:W1:Y:S04]  /*35b20*/  LDS.128 R68, [R252] ;  /* 0x00000000fc447984 */ /* 0x000e680000000c00 */
[----:B------:R-:W-:Y:S04]  /*35b30*/  LDS.128 R60, [R252+0x800] ;  /* 0x00080000fc3c7984 */ /* 0x000fe80000000c00 */
[----:B------:R-:W-:Y:S04]  /*35b40*/  LDS.128 R32, [R252+0x1000] ;  /* 0x00100000fc207984 */ /* 0x000fe80000000c00 */
[----:B------:R-:W1:Y:S04]  /*35b50*/  LDS.128 R64, [R3] ;  /* 0x0000000003407984 */ /* 0x000e680000000c00 */
[----:B---3--:R-:W-:Y:S04]  /*35b60*/  STL.64 [R1+0x20], R24 ;  /* 0x0000201801007387 */ /* 0x008fe80000100a00 */
[----:B------:R-:W-:Y:S04]  /*35b70*/  STL.64 [R1+0x28], R26 ;  /* 0x0000281a01007387 */ /* 0x000fe80000100a00 */
[----:B----4-:R-:W-:Y:S04]  /*35b80*/  STL.64 [R1+0x10], R20 ;  /* 0x0000101401007387 */ /* 0x010fe80000100a00 */
[----:B------:R-:W-:Y:S04]  /*35b90*/  STL.64 [R1+0x18], R22 ;  /* 0x0000181601007387 */ /* 0x000fe80000100a00 */
[----:B-----5:R-:W-:Y:S04]  /*35ba0*/  STL.64 [R1], R16 ;  /* 0x0000001001007387 */ /* 0x020fe80000100a00 */
[----:B------:R-:W-:Y:S04]  /*35bb0*/  STL.64 [R1+0x8], R18 ;  /* 0x0000081201007387 */ /* 0x000fe80000100a00 */
[----:B------:R-:W-:Y:S04]  /*35bc0*/  LDS.128 R24, [R12+0x1000] ;  /* 0x001000000c187984 */ /* 0x000fe80000000c00 */
[----:B------:R-:W-:Y:S04]  /*35bd0*/  LDS.128 R12, [R12+0x1800] ;  /* 0x001800000c0c7984 */ /* 0x000fe80000000c00 */
[----:B------:R-:W-:Y:S04]  /*35be0*/  LDS.128 R20, [R252+0x1800] ;  /* 0x00180000fc147984 */ /* 0x000fe80000000c00 */
[----:B------:R-:W3:Y:S04]  /*35bf0*/  LDS.128 R40, [R3+0x800] ;  /* 0x0008000003287984 */ /* 0x000ee80000000c00 */
[----:B------:R-:W4:Y:S04]  /*35c00*/  LDS.128 R28, [R3+0x1000] ;  /* 0x00100000031c7984 */ /* 0x000f280000000c00 */
[----:B------:R-:W5:Y:S04]  /*35c10*/  LDS.128 R16, [R3+0x1800] ;  /* 0x0018000003107984 */ /* 0x000f680000000c00 */
[----:B------:R-:W-:Y:S06]  /*35c20*/  BAR.SYNC.DEFER_BLOCKING 0x0 ;  /* 0x0000000000007b1d */ /* 0x000fec0000010000 */
[----:B--2---:R2:W-:Y:S04]  /*35c30*/  STS.128 [R0], R76 ;  /* 0x0000004c00007388 */ /* 0x0045e80000000c00 */
[----:B--2---:R-:W2:Y:S04]  /*35c40*/  LDL.LU R76, [R1+0x104] ;  /* 0x00010400014c7983 */ /* 0x004ea80000300800 */
[----:B------:R-:W2:Y:S04]  /*35c50*/  LDL.LU R77, [R1+0x1d4] ;  /* 0x0001d400014d7983 */ /* 0x000ea80000300800 */
[----:B------:R-:W2:Y:S04]  /*35c60*/  LDL.LU R78, [R1+0x1c4] ;  /* 0x0001c400014e7983 */ /* 0x000ea80000300800 */
[----:B------:R-:W2:Y:S04]  /*35c70*/  LDL.LU R79, [R1+0x1b4] ;  /* 0x0001b400014f7983 */ /* 0x000ea80000300800 */
[----:B------:R-:W3:Y:S04]  /*35c80*/  LDL.LU R80, [R1+0x108] ;  /* 0x0001080001507983 */ /* 0x000ee80000300800 */
[----:B------:R-:W3:Y:S04]  /*35c90*/  LDL.LU R81, [R1+0x1d8] ;  /* 0x0001d80001517983 */ /* 0x000ee80000300800 */
[----:B------:R-:W3:Y:S04]  /*35ca0*/  LDL.LU R82, [R1+0x1c8] ;  /* 0x0001c80001527983 */ /* 0x000ee80000300800 */
[----:B------:R-:W3:Y:S04]  /*35cb0*/  LDL.LU R83, [R1+0x1b8] ;  /* 0x0001b80001537983 */ /* 0x000ee80000300800 */
[----:B--2---:R2:W-:Y:S04]  /*35cc0*/  STS.128 [R0+0x400], R76 ;  /* 0x0004004c00007388 */ /* 0x0045e80000000c00 */
[----:B--2---:R-:W2:Y:S04]  /*35cd0*/  LDL.LU R76, [R1+0x10c] ;  /* 0x00010c00014c7983 */ /* 0x004ea80000300800 */
[----:B------:R-:W2:Y:S04]  /*35ce0*/  LDL.LU R77, [R1+0x1dc] ;  /* 0x0001dc00014d7983 */ /* 0x000ea80000300800 */
[----:B------:R-:W2:Y:S04]  /*35cf0*/  LDL.LU R78, [R1+0x1cc] ;  /* 0x0001cc00014e7983 */ /* 0x000ea80000300800 */
[----:B------:R-:W2:Y:S04]  /*35d00*/  LDL.LU R79, [R1+0x1bc] ;  /* 0x0001bc00014f7983 */ /* 0x000ea80000300800 */
[----:B--2---:R2:W-:Y:S02]  /*35d10*/  STS.128 [R0+0x480], R76 ;  /* 0x0004804c00007388 */ /* 0x0045e40000000c00 */
[----:B--2---:R-:W-:-:S02]  /*35d20*/  IMAD.MOV.U32 R76, RZ, RZ, R108 ;  /* 0x000000ffff4c7224 */ /* 0x004fc400078e006c */
[----:B------:R-:W-:Y:S02]  /*35d30*/  IMAD.MOV.U32 R77, RZ, RZ, R112 ;  /* 0x000000ffff4d7224 */ /* 0x000fe400078e0070 */
[----:B------:R-:W-:Y:S02]  /*35d40*/  IMAD.MOV.U32 R78, RZ, RZ, R116 ;  /* 0x000000ffff4e7224 */ /* 0x000fe400078e0074 */
[----:B------:R-:W-:-:S05]  /*35d50*/  IMAD.MOV.U32 R79, RZ, RZ, R120 ;  /* 0x000000ffff4f7224 */ /* 0x000fca00078e0078 */
[----:B------:R2:W-:Y:S02]  /*35d60*/  STS.128 [R0+0x100], R76 ;  /* 0x0001004c00007388 */ /* 0x0005e40000000c00 */
[----:B--2---:R-:W-:Y:S01]  /*35d70*/  IMAD.MOV.U32 R76, RZ, RZ, R110 ;  /* 0x000000ffff4c7224 */ /* 0x004fe200078e006e */
[----:B------:R-:W-:Y:S01]  /*35d80*/  MOV R79, R122 ;  /* 0x0000007a004f7202 */ /* 0x000fe20000000f00 */
[----:B------:R-:W-:Y:S02]  /*35d90*/  IMAD.MOV.U32 R77, RZ, RZ, R114 ;  /* 0x000000ffff4d7224 */ /* 0x000fe400078e0072 */
[----:B------:R-:W-:-:S05]  /*35da0*/  IMAD.MOV.U32 R78, RZ, RZ, R118 ;  /* 0x000000ffff4e7224 */ /* 0x000fca00078e0076 */
[----:B------:R2:W-:Y:S04]  /*35db0*/  STS.128 [R0+0x180], R76 ;  /* 0x0001804c00007388 */ /* 0x0005e80000000c00 */
[----:B--2---:R-:W2:Y:S04]  /*35dc0*/  LDL.LU R77, [R1+0x1f0] ;  /* 0x0001f000014d7983 */ /* 0x004ea80000300800 */
[----:B------:R-:W2:Y:S04]  /*35dd0*/  LDL.LU R78, [R1+0x200] ;  /* 0x00020000014e7983 */ /* 0x000ea80000300800 */
[----:B------:R-:W2:Y:S04]  /*35de0*/  LDL.LU R79, [R1+0x290] ;  /* 0x00029000014f7983 */ /* 0x000ea80000300800 */
[----:B---3--:R3:W-:Y:S01]  /*35df0*/  STS.128 [R0+0x80], R80 ;  /* 0x0000805000007388 */ /* 0x0087e20000000c00 */
[----:B------:R-:W-:-:S02]  /*35e00*/  IMAD.MOV.U32 R76, RZ, RZ, R148 ;  /* 0x000000ffff4c7224 */ /* 0x000fc400078e0094 */
[----:B---3--:R-:W-:Y:S02]  /*35e10*/  IMAD.MOV.U32 R80, RZ, RZ, R109 ;  /* 0x000000ffff507224 */ /* 0x008fe400078e006d */
[----:B------:R-:W-:Y:S02]  /*35e20*/  IMAD.MOV.U32 R81, RZ, RZ, R113 ;  /* 0x000000ffff517224 */ /* 0x000fe400078e0071 */
[----:B------:R-:W-:Y:S02]  /*35e30*/  IMAD.MOV.U32 R82, RZ, RZ, R117 ;  /* 0x000000ffff527224 */ /* 0x000fe400078e0075 */
[----:B------:R-:W-:-:S05]  /*35e40*/  IMAD.MOV.U32 R83, RZ, RZ, R121 ;  /* 0x000000ffff537224 */ /* 0x000fca00078e0079 */
[----:B------:R3:W-:Y:S04]  /*35e50*/  STS.128 [R0+0x500], R80 ;  /* 0x0005005000007388 */ /* 0x0007e80000000c00 */
[----:B---3--:R-:W3:Y:S04]  /*35e60*/  LDL.LU R81, [R1+0x1f4] ;  /* 0x0001f40001517983 */ /* 0x008ee80000300800 */
[----:B------:R-:W3:Y:S04]  /*35e70*/  LDL.LU R82, [R1+0x204] ;  /* 0x0002040001527983 */ /* 0x000ee80000300800 */
[----:B------:R-:W3:Y:S04]  /*35e80*/  LDL.LU R83, [R1+0x294] ;  /* 0x0002940001537983 */ /* 0x000ee80000300800 */
[----:B------:R-:W4:Y:S04]  /*35e90*/  LDL.LU R85, [R1+0x1f8] ;  /* 0x0001f80001557983 */ /* 0x000f280000300800 */
[----:B------:R-:W4:Y:S04]  /*35ea0*/  LDL.LU R86, [R1+0x208] ;  /* 0x0002080001567983 */ /* 0x000f280000300800 */
[----:B------:R-:W4:Y:S04]  /*35eb0*/  LDL.LU R87, [R1+0x298] ;  /* 0x0002980001577983 */ /* 0x000f280000300800 */
[----:B--2---:R2:W-:Y:S04]  /*35ec0*/  STS.128 [R0+0x200], R76 ;  /* 0x0002004c00007388 */ /* 0x0045e80000000c00 */
[----:B--2---:R-:W2:Y:S04]  /*35ed0*/  LDL.LU R77, [R1+0x1fc] ;  /* 0x0001fc00014d7983 */ /* 0x004ea80000300800 */
[----:B------:R-:W2:Y:S04]  /*35ee0*/  LDL.LU R78, [R1+0x20c] ;  /* 0x00020c00014e7983 */ /* 0x000ea80000300800 */
[----:B------:R-:W2:Y:S04]  /*35ef0*/  LDL.LU R79, [R1+0x29c] ;  /* 0x00029c00014f7983 */ /* 0x000ea80000300800 */
[----:B------:R-:W5:Y:S04]  /*35f00*/  LDL.LU R140, [R1+0x1a0] ;  /* 0x0001a000018c7983 */ /* 0x000f680000300800 */
[----:B------:R-:W5:Y:S04]  /*35f10*/  LDL.LU R141, [R1+0x190] ;  /* 0x00019000018d7983 */ /* 0x000f680000300800 */
[----:B------:R-:W5:Y:S04]  /*35f20*/  LDL.LU R142, [R1+0x180] ;  /* 0x00018000018e7983 */ /* 0x000f680000300800 */
[----:B------:R-:W5:Y:S01]  /*35f30*/  LDL.LU R143, [R1+0x170] ;  /* 0x00017000018f7983 */ /* 0x000f620000300800 */
[----:B------:R-:W-:-:S02]  /*35f40*/  IMAD.MOV.U32 R80, RZ, RZ, R149 ;  /* 0x000000ffff507224 */ /* 0x000fc400078e0095 */
[----:B------:R-:W-:Y:S02]  /*35f50*/  IMAD.MOV.U32 R84, RZ, RZ, R150 ;  /* 0x000000ffff547224 */ /* 0x000fe400078e0096 */
[----:B------:R-:W-:Y:S02]  /*35f60*/  IMAD.MOV.U32 R91, RZ, RZ, R242 ;  /* 0x000000ffff5b7224 */ /* 0x000fe400078e00f2 */
[----:B------:R-:W-:Y:S02]  /*35f70*/  IMAD.MOV.U32 R120, RZ, RZ, R111 ;  /* 0x000000ffff787224 */ /* 0x000fe400078e006f */
[----:B------:R-:W-:Y:S02]  /*35f80*/  IMAD.MOV.U32 R121, RZ, RZ, R115 ;  /* 0x000000ffff797224 */ /* 0x000fe400078e0073 */
[----:B------:R-:W-:Y:S02]  /*35f90*/  IMAD.MOV.U32 R122, RZ, RZ, R119 ;  /* 0x000000ffff7a7224 */ /* 0x000fe400078e0077 */
[----:B------:R-:W-:Y:S01]  /*35fa0*/  IMAD.MOV.U32 R76, RZ, RZ, R151 ;  /* 0x000000ffff4c7224 */ /* 0x000fe200078e0097 */
[----:B---3--:R3:W-:Y:S01]  /*35fb0*/  STS.128 [R0+0x600], R80 ;  /* 0x0006005000007388 */ /* 0x0087e20000000c00 */
[----:B------:R-:W-:-:S02]  /*35fc0*/  IMAD.MOV.U32 R88, RZ, RZ, R74 ;  /* 0x000000ffff587224 */ /* 0x000fc400078e004a */
[----:B------:R-:W-:Y:S02]  /*35fd0*/  IMAD.MOV.U32 R89, RZ, RZ, R10 ;  /* 0x000000ffff597224 */ /* 0x000fe400078e000a */
[----:B------:R-:W-:Y:S02]  /*35fe0*/  IMAD.MOV.U32 R90, RZ, RZ, R6 ;  /* 0x000000ffff5a7224 */ /* 0x000fe400078e0006 */
[----:B------:R-:W-:Y:S01]  /*35ff0*/  IMAD.MOV.U32 R242, RZ, RZ, R7 ;  /* 0x000000fffff27224 */ /* 0x000fe200078e0007 */
[----:B----4-:R4:W-:Y:S01]  /*36000*/  STS.128 [R0+0x280], R84 ;  /* 0x0002805400007388 */ /* 0x0109e20000000c00 */
[----:B---3--:R-:W-:Y:S02]  /*36010*/  IMAD.MOV.U32 R83, RZ, RZ, R240 ;  /* 0x000000ffff537224 */ /* 0x008fe400078e00f0 */
[----:B------:R-:W-:Y:S02]  /*36020*/  IMAD.MOV.U32 R80, RZ, RZ, R72 ;  /* 0x000000ffff507224 */ /* 0x000fe400078e0048 */
[----:B------:R-:W-:-:S02]  /*36030*/  IMAD.MOV.U32 R81, RZ, RZ, R8 ;  /* 0x000000ffff517224 */ /* 0x000fc400078e0008 */
[----:B------:R-:W-:Y:S02]  /*36040*/  IMAD.MOV.U32 R82, RZ, RZ, R4 ;  /* 0x000000ffff527224 */ /* 0x000fe400078e0004 */
[----:B------:R-:W-:Y:S02]  /*36050*/  IMAD.MOV.U32 R240, RZ, RZ, R75 ;  /* 0x000000fffff07224 */ /* 0x000fe400078e004b */
[----:B----4-:R-:W-:Y:S01]  /*36060*/  IMAD.MOV.U32 R87, RZ, RZ, R241 ;  /* 0x000000ffff577224 */ /* 0x010fe200078e00f1 */
[----:B------:R-:W-:Y:S01]  /*36070*/  MOV R241, R11 ;  /* 0x0000000b00f17202 */ /* 0x000fe20000000f00 */
[----:B------:R-:W-:Y:S02]  /*36080*/  IMAD.MOV.U32 R84, RZ, RZ, R73 ;  /* 0x000000ffff547224 */ /* 0x000fe400078e0049 */
[----:B------:R-:W-:Y:S02]  /*36090*/  IMAD.MOV.U32 R85, RZ, RZ, R9 ;  /* 0x000000ffff557224 */ /* 0x000fe400078e0009 */
[----:B------:R-:W-:Y:S01]  /*360a0*/  IMAD.MOV.U32 R86, RZ, RZ, R5 ;  /* 0x000000ffff567224 */ /* 0x000fe200078e0005 */
[----:B------:R-:W-:Y:S04]  /*360b0*/  STS.128 [R0+0x580], R120 ;  /* 0x0005807800007388 */ /* 0x000fe80000000c00 */
[----:B------:R-:W-:Y:S04]  /*360c0*/  STS.128 [R0+0x300], R80 ;  /* 0x0003005000007388 */ /* 0x000fe80000000c00 */
[----:B------:R-:W-:Y:S04]  /*360d0*/  STS.128 [R0+0x700], R84 ;  /* 0x0007005400007388 */ /* 0x000fe80000000c00 */
[----:B------:R-:W-:Y:S04]  /*360e0*/  STS.128 [R0+0x380], R88 ;  /* 0x0003805800007388 */ /* 0x000fe80000000c00 */
[----:B------:R3:W-:Y:S02]  /*360f0*/  STS.128 [R0+0x780], R240 ;  /* 0x000780f000007388 */ /* 0x0007e40000000c00 */
[----:B---3--:R-:W-:-:S02]  /*36100*/  LOP3.LUT R243, R2, 0x20, RZ, 0x3c, !PT ;  /* 0x0000002002f37812 */ /* 0x008fc400078e3cff */
[----:B--2---:R-:W-:Y:S04]  /*36110*/  STS.128 [R0+0x680], R76 ;  /* 0x0006804c00007388 */ /* 0x004fe80000000c00 */
[----:B------:R-:W-:Y:S06]  /*36120*/  BAR.SYNC.DEFER_BLOCKING 0x0 ;  /* 0x0000000000007b1d */ /* 0x000fec0000010000 */
[----:B------:R-:W2:Y:S04]  /*36130*/  LDS.128 R136, [R2] ;  /* 0x0000000002887984 */ /* 0x000ea80000000c00 */
[----:B------:R-:W-:Y:S04]  /*36140*/  LDS.128 R108, [R2+0x800] ;  /* 0x00080000026c7984 */ /* 0x000fe80000000c00 */
[----:B------:R-:W-:Y:S04]  /*36150*/  LDS.128 R92, [R2+0x1000] ;  /* 0x00100000025c7984 */ /* 0x000fe80000000c00 */
[----:B------:R-:W-:Y:S04]  /*36160*/  LDS.128 R76, [R2+0x1800] ;  /* 0x00180000024c7984 */ /* 0x000fe80000000c00 */
[----:B------:R-:W3:Y:S04]  /*36170*/  LDS.128 R120, [R243] ;  /* 0x00000000f3787984 */ /* 0x000ee80000000c00 */
[----:B------:R-:W-:Y:S04]  /*36180*/  LDS.128 R104, [R243+0x800] ;  /* 0x00080000f3687984 */ /* 0x000fe80000000c00 */
[----:B------:R-:W-:Y:S04]  /*36190*/  LDS.128 R88, [R243+0x1000] ;  /* 0x00100000f3587984 */ /* 0x000fe80000000c00 */
[----:B------:R-:W-:Y:S04]  /*361a0*/  LDS.128 R72, [R243+0x1800] ;  /* 0x00180000f3487984 */ /* 0x000fe80000000c00 */
[----:B------:R-:W4:Y:S04]  /*361b0*/  LDS.128 R116, [R252] ;  /* 0x00000000fc747984 */ /* 0x000f280000000c00 */
[----:B------:R-:W-:Y:S04]  /*361c0*/  LDS.128 R100, [R252+0x800] ;  /* 0x00080000fc647984 */ /* 0x000fe80000000c00 */
[----:B------:R-:W-:Y:S04]  /*361d0*/  LDS.128 R84, [R252+0x1000] ;  /* 0x00100000fc547984 */ /* 0x000fe80000000c00 */
[----:B------:R-:W-:Y:S04]  /*361e0*/  LDS.128 R8, [R252+0x1800] ;  /* 0x00180000fc087984 */ /* 0x000fe80000000c00 */
[----:B------:R-:W1:Y:S04]  /*361f0*/  LDS.128 R112, [R3] ;  /* 0x0000000003707984 */ /* 0x000e680000000c00 */
[----:B------:R-:W1:Y:S04]  /*36200*/  LDS.128 R96, [R3+0x800] ;  /* 0x0008000003607984 */ /* 0x000e680000000c00 */
[----:B------:R-:W1:Y:S04]  /*36210*/  LDS.128 R80, [R3+0x1000] ;  /* 0x0010000003507984 */ /* 0x000e680000000c00 */
[----:B------:R-:W1:Y:S04]  /*36220*/  LDS.128 R4, [R3+0x1800] ;  /* 0x0018000003047984 */ /* 0x000e680000000c00 */
[----:B------:R-:W-:Y:S06]  /*36230*/  BAR.SYNC.DEFER_BLOCKING 0x0 ;  /* 0x0000000000007b1d */ /* 0x000fec0000010000 */
[----:B-----5:R5:W-:Y:S04]  /*36240*/  STS.128 [R0], R140 ;  /* 0x0000008c00007388 */ /* 0x020be80000000c00 */
[----:B-----5:R-:W5:Y:S04]  /*36250*/  LDL.LU R140, [R1+0x1a4] ;  /* 0x0001a400018c7983 */ /* 0x020f680000300800 */
[----:B------:R-:W5:Y:S04]  /*36260*/  LDL.LU R141, [R1+0x194] ;  /* 0x00019400018d7983 */ /* 0x000f680000300800 */
[----:B------:R-:W5:Y:S04]  /*36270*/  LDL.LU R142, [R1+0x184] ;  /* 0x00018400018e7983 */ /* 0x000f680000300800 */
[----:B------:R-:W5:Y:S04]  /*36280*/  LDL.LU R143, [R1+0x174] ;  /* 0x00017400018f7983 */ /* 0x000f680000300800 */
[----:B------:R-:W2:Y:S04]  /*36290*/  LDL.LU R144, [R1+0x1a8] ;  /* 0x0001a80001907983 */ /* 0x000ea80000300800 */
[----:B------:R-:W2:Y:S04]  /*362a0*/  LDL.LU R145, [R1+0x198] ;  /* 0x0001980001917983 */ /* 0x000ea80000300800 */
[----:B------:R-:W2:Y:S04]  /*362b0*/  LDL.LU R146, [R1+0x188] ;  /* 0x0001880001927983 */ /* 0x000ea80000300800 */
[----:B------:R-:W2:Y:S04]  /*362c0*/  LDL.LU R147, [R1+0x178] ;  /* 0x0001780001937983 */ /* 0x000ea80000300800 */
[----:B-----5:R5:W-:Y:S04]  /*362d0*/  STS.128 [R0+0x400], R140 ;  /* 0x0004008c00007388 */ /* 0x020be80000000c00 */
[----:B-----5:R-:W5:Y:S04]  /*362e0*/  LDL.LU R140, [R1+0x1ac] ;  /* 0x0001ac00018c7983 */ /* 0x020f680000300800 */
[----:B------:R-:W5:Y:S04]  /*362f0*/  LDL.LU R141, [R1+0x19c] ;  /* 0x00019c00018d7983 */ /* 0x000f680000300800 */
[----:B------:R-:W5:Y:S04]  /*36300*/  LDL.LU R142, [R1+0x18c] ;  /* 0x00018c00018e7983 */ /* 0x000f680000300800 */
[----:B------:R-:W5:Y:S04]  /*36310*/  LDL.LU R143, [R1+0x17c] ;  /* 0x00017c00018f7983 */ /* 0x000f680000300800 */
[----:B--2---:R2:W-:Y:S02]  /*36320*/  STS.128 [R0+0x80], R144 ;  /* 0x0000809000007388 */ /* 0x0045e40000000c00 */
[----:B--2---:R-:W-:-:S02]  /*36330*/  IMAD.MOV.U32 R147, RZ, RZ, R49 ;  /* 0x000000ffff937224 */ /* 0x004fc400078e0031 */
[----:B------:R-:W-:Y:S01]  /*36340*/  IMAD.MOV.U32 R49, RZ, RZ, R131 ;  /* 0x000000ffff317224 */ /* 0x000fe200078e0083 */
[----:B-----5:R2:W-:Y:S02]  /*36350*/  STS.128 [R0+0x480], R140 ;  /* 0x0004808c00007388 */ /* 0x0205e40000000c00 */
[----:B--2---:R-:W-:Y:S02]  /*36360*/  IMAD.MOV.U32 R140, RZ, RZ, R124 ;  /* 0x000000ffff8c7224 */ /* 0x004fe400078e007c */
[----:B------:R-:W-:Y:S02]  /*36370*/  IMAD.MOV.U32 R141, RZ, RZ, R128 ;  /* 0x000000ffff8d7224 */ /* 0x000fe400078e0080 */
[----:B------:R-:W-:Y:S02]  /*36380*/  IMAD.MOV.U32 R142, RZ, RZ, R132 ;  /* 0x000000ffff8e7224 */ /* 0x000fe400078e0084 */
[----:B------:R-:W-:Y:S02]  /*36390*/  IMAD.MOV.U32 R143, RZ, RZ, R48 ;  /* 0x000000ffff8f7224 */ /* 0x000fe400078e0030 */
[----:B------:R-:W-:-:S03]  /*363a0*/  IMAD.MOV.U32 R48, RZ, RZ, R127 ;  /* 0x000000ffff307224 */ /* 0x000fc600078e007f */
[----:B------:R2:W-:Y:S02]  /*363b0*/  STS.128 [R0+0x100], R140 ;  /* 0x0001008c00007388 */ /* 0x0005e40000000c00 */
[----:B--2---:R-:W-:Y:S02]  /*363c0*/  IMAD.MOV.U32 R143, RZ, RZ, R50 ;  /* 0x000000ffff8f7224 */ /* 0x004fe400078e0032 */
[----:B------:R-:W-:-:S05]  /*363d0*/  IMAD.MOV.U32 R50, RZ, RZ, R135 ;  /* 0x000000ffff327224 */ /* 0x000fca00078e0087 */
[----:B------:R2:W-:Y:S04]  /*363e0*/  STS.128 [R0+0x580], R48 ;  /* 0x0005803000007388 */ /* 0x0005e80000000c00 */
[----:B--2---:R-:W2:Y:S04]  /*363f0*/  LDL.LU R48, [R1+0x280] ;  /* 0x0002800001307983 */ /* 0x004ea80000300800 */
[----:B------:R-:W2:Y:S04]  /*36400*/  LDL.LU R49, [R1+0x270] ;  /* 0x0002700001317983 */ /* 0x000ea80000300800 */
[----:B------:R-:W2:Y:S04]  /*36410*/  LDL.LU R50, [R1+0x240] ;  /* 0x0002400001327983 */ /* 0x000ea80000300800 */
[----:B------:R-:W2:Y:S01]  /*36420*/  LDL.LU R51, [R1+0x230] ;  /* 0x0002300001337983 */ /* 0x000ea20000300800 */
        /* <DEDUP_REMOVED lines=17> */
[----:B------:R-:W4:Y:S04]  /*36540*/  LDL.LU R241, [R1+0xf24] ;  /* 0x000f240001f17983 */ /* 0x000f280000300800 */
[----:B------:R-:W4:Y:S04]  /*36550*/  LDL.LU R240, [R1+0xe40] ;  /* 0x000e400001f07983 */ /* 0x000f280000300800 */
[----:B------:R-:W4:Y:S04]  /*36560*/  LDL.LU R196, [R1+0x160] ;  /* 0x0001600001c47983 */ /* 0x000f280000300800 */
[----:B------:R-:W4:Y:S04]  /*36570*/  LDL.LU R197, [R1+0x150] ;  /* 0x0001500001c57983 */ /* 0x000f280000300800 */
[----:B------:R-:W4:Y:S04]  /*36580*/  LDL.LU R198, [R1+0x140] ;  /* 0x0001400001c67983 */ /* 0x000f280000300800 */
[----:B------:R-:W4:Y:S01]  /*36590*/  LDL.LU R199, [R1+0x130] ;  /* 0x0001300001c77983 */ /* 0x000f220000300800 */
[----:B------:R-:W-:-:S02]  /*365a0*/  IMAD.MOV.U32 R146, RZ, RZ, R133 ;  /* 0x000000ffff927224 */ /* 0x000fc400078e0085 */
[----:B------:R-:W-:Y:S01]  /*365b0*/  IMAD.MOV.U32 R142, RZ, RZ, R134 ;  /* 0x000000ffff8e7224 */ /* 0x000fe200078e0086 */
[----:B-----5:R5:W-:Y:S01]  /*365c0*/  STS.128 [R0+0x600], R124 ;  /* 0x0006007c00007388 */ /* 0x020be20000000c00 */
[----:B------:R-:W-:-:S03]  /*365d0*/  IMAD.MOV.U32 R135, RZ, RZ, R226 ;  /* 0x000000ffff877224 */ /* 0x000fc600078e00e2 */
[----:B---3--:R3:W-:Y:S01]  /*365e0*/  STS.128 [R0+0x280], R128 ;  /* 0x0002808000007388 */ /* 0x0087e20000000c00 */
[----:B------:R-:W-:Y:S02]  /*365f0*/  IMAD.MOV.U32 R132, RZ, RZ, R238 ;  /* 0x000000ffff847224 */ /* 0x000fe400078e00ee */
[----:B------:R-:W-:Y:S02]  /*36600*/  IMAD.MOV.U32 R133, RZ, RZ, R234 ;  /* 0x000000ffff857224 */ /* 0x000fe400078e00ea */
[----:B------:R-:W-:Y:S02]  /*36610*/  IMAD.MOV.U32 R134, RZ, RZ, R230 ;  /* 0x000000ffff867224 */ /* 0x000fe400078e00e6 */
[----:B------:R-:W-:Y:S02]  /*36620*/  IMAD.MOV.U32 R226, RZ, RZ, R231 ;  /* 0x000000ffffe27224 */ /* 0x000fe400078e00e7 */
[----:B-----5:R-:W-:Y:S02]  /*36630*/  IMAD.MOV.U32 R127, RZ, RZ, R224 ;  /* 0x000000ffff7f7224 */ /* 0x020fe400078e00e0 */
[----:B------:R-:W-:-:S02]  /*36640*/  IMAD.MOV.U32 R124, RZ, RZ, R236 ;  /* 0x000000ffff7c7224 */ /* 0x000fc400078e00ec */
[----:B---3--:R-:W-:Y:S01]  /*36650*/  IMAD.MOV.U32 R131, RZ, RZ, R225 ;  /* 0x000000ffff837224 */ /* 0x008fe200078e00e1 */
[----:B------:R-:W-:Y:S01]  /*36660*/  MOV R128, R237 ;  /* 0x000000ed00807202 */ /* 0x000fe20000000f00 */
        /* <DEDUP_REMOVED lines=8> */
[----:B------:R-:W-:Y:S04]  /*366f0*/  STS.128 [R0+0x300], R124 ;  /* 0x0003007c00007388 */ /* 0x000fe80000000c00 */
[----:B------:R-:W-:Y:S04]  /*36700*/  STS.128 [R0+0x700], R128 ;  /* 0x0007008000007388 */ /* 0x000fe80000000c00 */
[----:B------:R-:W-:Y:S04]  /*36710*/  STS.128 [R0+0x380], R132 ;  /* 0x0003808400007388 */ /* 0x000fe80000000c00 */
[----:B------:R-:W-:Y:S04]  /*36720*/  STS.128 [R0+0x780], R224 ;  /* 0x000780e000007388 */ /* 0x000fe80000000c00 */
        /* <DEDUP_REMOVED lines=10> */
[----:B------:R-:W5:Y:S04]  /*367d0*/  LDS.128 R180, [R252] ;  /* 0x00000000fcb47984 */ /* 0x000f680000000c00 */
        /* <DEDUP_REMOVED lines=8> */
[----:B----4-:R4:W-:Y:S04]  /*36860*/  STS.128 [R0], R196 ;  /* 0x000000c400007388 */ /* 0x0109e80000000c00 */
[----:B----4-:R-:W4:Y:S04]  /*36870*/  LDL.LU R196, [R1+0x164] ;  /* 0x0001640001c47983 */ /* 0x010f280000300800 */
[----:B------:R-:W4:Y:S04]  /*36880*/  LDL.LU R197, [R1+0x154] ;  /* 0x0001540001c57983 */ /* 0x000f280000300800 */
[----:B------:R-:W4:Y:S04]  /*36890*/  LDL.LU R198, [R1+0x144] ;  /* 0x0001440001c67983 */ /* 0x000f280000300800 */
[----:B------:R-:W4:Y:S04]  /*368a0*/  LDL.LU R199, [R1+0x134] ;  /* 0x0001340001c77983 */ /* 0x000f280000300800 */
[----:B------:R-:W2:Y:S04]  /*368b0*/  LDL.LU R200, [R1+0x168] ;  /* 0x0001680001c87983 */ /* 0x000ea80000300800 */
[----:B------:R-:W2:Y:S04]  /*368c0*/  LDL.LU R201, [R1+0x158] ;  /* 0x0001580001c97983 */ /* 0x000ea80000300800 */
[----:B------:R-:W2:Y:S04]  /*368d0*/  LDL.LU R202, [R1+0x148] ;  /* 0x0001480001ca7983 */ /* 0x000ea80000300800 */
[----:B------:R-:W2:Y:S04]  /*368e0*/  LDL.LU R203, [R1+0x138] ;  /* 0x0001380001cb7983 */ /* 0x000ea80000300800 */
[----:B----4-:R4:W-:Y:S04]  /*368f0*/  STS.128 [R0+0x400], R196 ;  /* 0x000400c400007388 */ /* 0x0109e80000000c00 */
[----:B----4-:R-:W4:Y:S04]  /*36900*/  LDL.LU R196, [R1+0x16c] ;  /* 0x00016c0001c47983 */ /* 0x010f280000300800 */
[----:B------:R-:W4:Y:S04]  /*36910*/  LDL.LU R197, [R1+0x15c] ;  /* 0x00015c0001c57983 */ /* 0x000f280000300800 */
[----:B------:R-:W4:Y:S04]  /*36920*/  LDL.LU R198, [R1+0x14c] ;  /* 0x00014c0001c67983 */ /* 0x000f280000300800 */
[----:B------:R-:W4:Y:S04]  /*36930*/  LDL.LU R199, [R1+0x13c] ;  /* 0x00013c0001c77983 */ /* 0x000f280000300800 */
[----:B--2---:R2:W-:Y:S02]  /*36940*/  STS.128 [R0+0x80], R200 ;  /* 0x000080c800007388 */ /* 0x0045e40000000c00 */
[----:B--2---:R-:W-:-:S02]  /*36950*/  IMAD.MOV.U32 R203, RZ, RZ, R37 ;  /* 0x000000ffffcb7224 */ /* 0x004fc400078e0025 */
[----:B------:R-:W-:Y:S02]  /*36960*/  IMAD.MOV.U32 R37, RZ, RZ, R47 ;  /* 0x000000ffff257224 */ /* 0x000fe400078e002f */
[----:B------:R-:W-:Y:S02]  /*36970*/  IMAD.MOV.U32 R201, RZ, RZ, R45 ;  /* 0x000000ffffc97224 */ /* 0x000fe400078e002d */
[----:B------:R-:W-:Y:S02]  /*36980*/  IMAD.MOV.U32 R202, RZ, RZ, R53 ;  /* 0x000000ffffca7224 */ /* 0x000fe400078e0035 */
[----:B------:R-:W-:Y:S02]  /*36990*/  IMAD.MOV.U32 R47, RZ, RZ, R189 ;  /* 0x000000ffff2f7224 */ /* 0x000fe400078e00bd */
[----:B------:R-:W-:Y:S02]  /*369a0*/  IMAD.MOV.U32 R200, RZ, RZ, R57 ;  /* 0x000000ffffc87224 */ /* 0x000fe400078e0039 */
[----:B------:R-:W-:Y:S01]  /*369b0*/  IMAD.MOV.U32 R57, RZ, RZ, R216 ;  /* 0x000000ffff397224 */ /* 0x000fe200078e00d8 */
[----:B----4-:R2:W-:Y:S02]  /*369c0*/  STS.128 [R0+0x480], R196 ;  /* 0x000480c400007388 */ /* 0x0105e40000000c00 */
[----:B--2---:R-:W-:-:S02]  /*369d0*/  IMAD.MOV.U32 R196, RZ, RZ, R56 ;  /* 0x000000ffffc47224 */ /* 0x004fc400078e0038 */
[----:B------:R-:W-:Y:S02]  /*369e0*/  IMAD.MOV.U32 R197, RZ, RZ, R44 ;  /* 0x000000ffffc57224 */ /* 0x000fe400078e002c */
[----:B------:R-:W-:Y:S02]  /*369f0*/  IMAD.MOV.U32 R198, RZ, RZ, R52 ;  /* 0x000000ffffc67224 */ /* 0x000fe400078e0034 */
[----:B------:R-:W-:Y:S02]  /*36a00*/  IMAD.MOV.U32 R199, RZ, RZ, R36 ;  /* 0x000000ffffc77224 */ /* 0x000fe400078e0024 */
[----:B------:R-:W-:-:S03]  /*36a10*/  IMAD.MOV.U32 R36, RZ, RZ, R59 ;  /* 0x000000ffff247224 */ /* 0x000fc600078e003b */
[----:B------:R2:W-:Y:S02]  /*36a20*/  STS.128 [R0+0x100], R196 ;  /* 0x000100c400007388 */ /* 0x0005e40000000c00 */
[----:B--2---:R-:W-:Y:S01]  /*36a30*/  IMAD.MOV.U32 R196, RZ, RZ, R58 ;  /* 0x000000ffffc47224 */ /* 0x004fe200078e003a */
[----:B------:R-:W-:Y:S01]  /*36a40*/  MOV R198, R54 ;  /* 0x0000003600c67202 */ /* 0x000fe20000000f00 */
[----:B------:R-:W-:Y:S02]  /*36a50*/  IMAD.MOV.U32 R197, RZ, RZ, R46 ;  /* 0x000000ffffc57224 */ /* 0x000fe400078e002e */
[----:B------:R-:W-:Y:S02]  /*36a60*/  IMAD.MOV.U32 R199, RZ, RZ, R38 ;  /* 0x000000ffffc77224 */ /* 0x000fe400078e0026 */
[----:B------:R-:W-:-:S03]  /*36a70*/  IMAD.MOV.U32 R38, RZ, RZ, R55 ;  /* 0x000000ffff267224 */ /* 0x000fc600078e0037 */
[----:B------:R2:W-:Y:S04]  /*36a80*/  STS.128 [R0+0x180], R196 ;  /* 0x000180c400007388 */ /* 0x0005e80000000c00 */
[----:B------:R4:W-:Y:S04]  /*36a90*/  STS.128 [R0+0x580], R36 ;  /* 0x0005802400007388 */ /* 0x0009e80000000c00 */
[----:B--2---:R-:W2:Y:S04]  /*36aa0*/  LDL.LU R197, [R1+0x304] ;  /* 0x0003040001c57983 */ /* 0x004ea80000300800 */
[----:B----4-:R-:W4:Y:S04]  /*36ab0*/  LDL.LU R36, [R1+0x220] ;  /* 0x0002200001247983 */ /* 0x010f280000300800 */
[----:B------:R-:W4:Y:S04]  /*36ac0*/  LDL.LU R37, [R1+0x210] ;  /* 0x0002100001257983 */ /* 0x000f280000300800 */
[----:B------:R-:W2:Y:S04]  /*36ad0*/  LDL.LU R44, [R1+0x224] ;  /* 0x00022400012c7983 */ /* 0x000ea80000300800 */
[----:B------:R-:W2:Y:S04]  /*36ae0*/  LDL.LU R45, [R1+0x214] ;  /* 0x00021400012d7983 */ /* 0x000ea80000300800 */
[----:B------:R-:W3:Y:S04]  /*36af0*/  LDL.LU R52, [R1+0x228] ;  /* 0x0002280001347983 */ /* 0x000ee80000300800 */
[----:B------:R-:W3:Y:S01]  /*36b00*/  LDL.LU R53, [R1+0x218] ;  /* 0x0002180001357983 */ /* 0x000ee20000300800 */
[----:B------:R-:W-:-:S03]  /*36b10*/  IMAD.MOV.U32 R39, RZ, RZ, R188 ;  /* 0x000000ffff277224 */ /* 0x000fc600078e00bc */
[----:B------:R-:W5:Y:S04]  /*36b20*/  LDL.LU R188, [R1+0x22c] ;  /* 0x00022c0001bc7983 */ /* 0x000f680000300800 */
[----:B------:R-:W5:Y:S01]  /*36b30*/  LDL.LU R189, [R1+0x21c] ;  /* 0x00021c0001bd7983 */ /* 0x000f620000300800 */
[----:B------:R-:W-:-:S03]  /*36b40*/  IMAD.MOV.U32 R38, RZ, RZ, R176 ;  /* 0x000000ffff267224 */ /* 0x000fc600078e00b0 */
[----:B------:R-:W5:Y:S04]  /*36b50*/  LDL.LU R196, [R1+0xe88] ;  /* 0x000e880001c47983 */ /* 0x000f680000300800 */
[----:B------:R-:W5:Y:S01]  /*36b60*/  LDL.LU R176, [R1+0xea8] ;  /* 0x000ea80001b07983 */ /* 0x000f620000300800 */
[----:B------:R-:W-:Y:S02]  /*36b70*/  IMAD.MOV.U32 R56, RZ, RZ, R220 ;  /* 0x000000ffff387224 */ /* 0x000fe400078e00dc */
[----:B------:R-:W-:Y:S01]  /*36b80*/  IMAD.MOV.U32 R58, RZ, RZ, R212 ;  /* 0x000000ffff3a7224 */ /* 0x000fe200078e00d4 */
[----:B------:R-:W5:Y:S01]  /*36b90*/  LDL.LU R242, [R1+0x20] ;  /* 0x0000200001f27983 */ /* 0x000f620000300800 */
[----:B------:R-:W-:Y:S02]  /*36ba0*/  IMAD.MOV.U32 R59, RZ, RZ, R208 ;  /* 0x000000ffff3b7224 */ /* 0x000fe400078e00d0 */
[----:B------:R-:W-:-:S02]  /*36bb0*/  IMAD.MOV.U32 R54, RZ, RZ, R178 ;  /* 0x000000ffff367224 */ /* 0x000fc400078e00b2 */
[----:B------:R-:W-:Y:S01]  /*36bc0*/  IMAD.MOV.U32 R46, RZ, RZ, R177 ;  /* 0x000000ffff2e7224 */ /* 0x000fe200078e00b1 */
[----:B------:R-:W5:Y:S04]  /*36bd0*/  LDL.LU R178, [R1+0xea4] ;  /* 0x000ea40001b27983 */ /* 0x000f680000300800 */
[----:B------:R1:W-:Y:S04]  /*36be0*/  STS.128 [R0+0x300], R56 ;  /* 0x0003003800007388 */ /* 0x0003e80000000c00 */
[----:B------:R-:W5:Y:S04]  /*36bf0*/  LDL.LU R177, [R1+0xea0] ;  /* 0x000ea00001b17983 */ /* 0x000f680000300800 */
[----:B-1----:R-:W5:Y:S01]  /*36c00*/  LDL.LU R58, [R1+0xeac] ;  /* 0x000eac00013a7983 */ /* 0x002f620000300800 */
[----:B------:R-:W-:-:S02]  /*36c10*/  IMAD.MOV.U32 R55, RZ, RZ, R190 ;  /* 0x000000ffff377224 */ /* 0x000fc400078e00be */
[----:B------:R-:W-:Y:S01]  /*36c20*/  IMAD.MOV.U32 R190, RZ, RZ, R179 ;  /* 0x000000ffffbe7224 */ /* 0x000fe200078e00b3 */
[----:B------:R-:W-:Y:S01]  /*36c30*/  STS.128 [R0+0x500], R200 ;  /* 0x000500c800007388 */ /* 0x000fe20000000c00 */
[----:B------:R-:W-:-:S03]  /*36c40*/  IMAD.MOV.U32 R212, RZ, RZ, R222 ;  /* 0x000000ffffd47224 */ /* 0x000fc600078e00de */
[----:B------:R-:W5:Y:S01]  /*36c50*/  LDL.LU R57, [R1+0xeb0] ;  /* 0x000eb00001397983 */ /* 0x000f620000300800 */
[----:B------:R-:W-:-:S04]  /*36c60*/  ISETP.GE.AND P0, PT, R240, c[0x0][0x178], PT ;  /* 0x00005e00f0007a0c */ /* 0x000fc80003f06270 */
[----:B------:R-:W-:Y:S02]  /*36c70*/  ISETP.LT.AND P4, PT, R241, c[0x0][0x17c], !P0 ;  /* 0x00005f00f1007a0c */ /* 0x000fe40004781270 */
[----:B------:R-:W5:Y:S04]  /*36c80*/  LDL.LU R241, [R1+0x10] ;  /* 0x0000100001f17983 */ /* 0x000f680000300800 */
[----:B----4-:R1:W-:Y:S04]  /*36c90*/  STS.128 [R0+0x200], R36 ;  /* 0x0002002400007388 */ /* 0x0103e80000000c00 */
[----:B--2---:R2:W-:Y:S04]  /*36ca0*/  STS.128 [R0+0x600], R44 ;  /* 0x0006002c00007388 */ /* 0x0045e80000000c00 */
[----:B---3--:R3:W-:Y:S01]  /*36cb0*/  STS.128 [R0+0x280], R52 ;  /* 0x0002803400007388 */ /* 0x0087e20000000c00 */
[----:B-1----:R-:W-:-:S02]  /*36cc0*/  IMAD.MOV.U32 R38, RZ, RZ, R213 ;  /* 0x000000ffff267224 */ /* 0x002fc400078e00d5 */
[----:B------:R-:W-:Y:S02]  /*36cd0*/  IMAD.MOV.U32 R36, RZ, RZ, R221 ;  /* 0x000000ffff247224 */ /* 0x000fe400078e00dd */
[----:B------:R-:W-:Y:S02]  /*36ce0*/  IMAD.MOV.U32 R37, RZ, RZ, R217 ;  /* 0x000000ffff257224 */ /* 0x000fe400078e00d9 */
[----:B------:R-:W-:Y:S01]  /*36cf0*/  IMAD.MOV.U32 R213, RZ, RZ, R218 ;  /* 0x000000ffffd57224 */ /* 0x000fe200078e00da */
[----:B--2---:R-:W-:Y:S01]  /*36d00*/  MOV R44, R223 ;  /* 0x000000df002c7202 */ /* 0x004fe20000000f00 */
[----:B------:R-:W-:Y:S02]  /*36d10*/  IMAD.MOV.U32 R46, RZ, RZ, R215 ;  /* 0x000000ffff2e7224 */ /* 0x000fe400078e00d7 */
[----:B------:R-:W-:Y:S02]  /*36d20*/  IMAD.MOV.U32 R45, RZ, RZ, R219 ;  /* 0x000000ffff2d7224 */ /* 0x000fe400078e00db */
[----:B------:R-:W-:-:S02]  /*36d30*/  IMAD.MOV.U32 R39, RZ, RZ, R209 ;  /* 0x000000ffff277224 */ /* 0x000fc400078e00d1 */
[----:B------:R-:W-:Y:S02]  /*36d40*/  IMAD.MOV.U32 R215, RZ, RZ, R210 ;  /* 0x000000ffffd77224 */ /* 0x000fe400078e00d2 */
[----:B---3--:R-:W-:Y:S02]  /*36d50*/  IMAD R55, R240, c[0x0][0x194], RZ ;  /* 0x00006500f0377a24 */ /* 0x008fe400078e02ff */
[----:B------:R-:W-:Y:S01]  /*36d60*/  IMAD.MOV.U32 R47, RZ, RZ, R211 ;  /* 0x000000ffff2f7224 */ /* 0x000fe200078e00d3 */
[----:B-----5:R-:W-:Y:S01]  /*36d70*/  STS.128 [R0+0x680], R188 ;  /* 0x000680bc00007388 */ /* 0x020fe20000000c00 */
[----:B------:R-:W-:Y:S01]  /*36d80*/  IMAD R53, R197, c[0x0][0x198], RZ ;  /* 0x00006600c5357a24 */ /* 0x000fe200078e02ff */
[C---:B------:R-:W-:Y:S02]  /*36d90*/  LEA R54, P2, R55.reuse, c[0x0][0x170], 0x2 ;  /* 0x00005c0037367a11 */ /* 0x040fe400078410ff */
[----:B------:R-:W-:Y:S04]  /*36da0*/  STS.128 [R0+0x700], R36 ;  /* 0x0007002400007388 */ /* 0x000fe80000000c00 */
[----:B------:R-:W-:Y:S04]  /*36db0*/  STS.128 [R0+0x380], R212 ;  /* 0x000380d400007388 */ /* 0x000fe80000000c00 */
[----:B------:R1:W-:Y:S01]  /*36dc0*/  STS.128 [R0+0x780], R44 ;  /* 0x0007802c00007388 */ /* 0x0003e20000000c00 */
[----:B------:R-:W-:-:S03]  /*36dd0*/  LEA.HI.X.SX32 R55, R55, c[0x0][0x174], 0x2, P2 ;  /* 0x00005d0037377a11 */ /* 0x000fc600010f16ff */
[----:B------:R-:W-:Y:S01]  /*36de0*/  BAR.SYNC.DEFER_BLOCKING 0x0 ;  /* 0x0000000000007b1d */ /* 0x000fe20000010000 */
[----:B------:R-:W-:-:S04]  /*36df0*/  LEA R52, P2, R53, R54, 0x2 ;  /* 0x0000003635347211 */ /* 0x000fc800078410ff */
[----:B------:R-:W-:Y:S02]  /*36e00*/  LEA.HI.X.SX32 R53, R53, R55, 0x2, P2 ;  /* 0x0000003735357211 */ /* 0x000fe400010f16ff */
[C---:B------:R-:W-:Y:S02]  /*36e10*/  ISETP.LT.AND P2, PT, R176.reuse, c[0x0][0x17c], !P0 ;  /* 0x00005f00b0007a0c */ /* 0x040fe40004741270 */
[----:B------:R-:W-:Y:S01]  /*36e20*/  ISETP.LT.AND P3, PT, R197, c[0x0][0x17c], !P0 ;  /* 0x00005f00c5007a0c */ /* 0x000fe20004761270 */
[----:B-1----:R-:W-:Y:S02]  /*36e30*/  IMAD R0, R176, c[0x0][0x198], RZ ;  /* 0x00006600b0007a24 */ /* 0x002fe400078e02ff */
[----:B------:R-:W2:Y:S01]  /*36e40*/  LDL.LU R176, [R1+0xe9c] ;  /* 0x000e9c0001b07983 */ /* 0x000ea20000300800 */
[C---:B------:R-:W-:Y:S01]  /*36e50*/  IMAD R56, R196.reuse, c[0x0][0x198], RZ ;  /* 0x00006600c4387a24 */ /* 0x040fe200078e02ff */
[----:B------:R-:W-:Y:S02]  /*36e60*/  ISETP.LT.AND P1, PT, R196, c[0x0][0x17c], !P0 ;  /* 0x00005f00c4007a0c */ /* 0x000fe40004721270 */
[----:B------:R-:W3:Y:S01]  /*36e70*/  LDL.LU R59, [R1+0xe98] ;  /* 0x000e9800013b7983 */ /* 0x000ee20000300800 */
[----:B------:R-:W-:-:S02]  /*36e80*/  LEA R38, P6, R0, R54, 0x2 ;  /* 0x0000003600267211 */ /* 0x000fc400078c10ff */
[----:B------:R-:W-:Y:S01]  /*36e90*/  LEA R36, P5, R56, R54, 0x2 ;  /* 0x0000003638247211 */ /* 0x000fe200078a10ff */
[----:B------:R-:W4:Y:S01]  /*36ea0*/  LDL.LU R47, [R1+0xeb4] ;  /* 0x000eb400012f7983 */ /* 0x000f220000300800 */
[-C--:B------:R-:W-:Y:S02]  /*36eb0*/  LEA.HI.X.SX32 R39, R0, R55.reuse, 0x2, P6 ;  /* 0x0000003700277211 */ /* 0x080fe400030f16ff */
[----:B------:R-:W-:Y:S01]  /*36ec0*/  LEA.HI.X.SX32 R37, R56, R55, 0x2, P5 ;  /* 0x0000003738257211 */ /* 0x000fe200028f16ff */
[----:B------:R1:W-:Y:S01]  /*36ed0*/  @P3 STG.E [R52.64], R242 ;  /* 0x000000f234003986 */ /* 0x0003e2000c10190a */
[----:B------:R-:W-:-:S03]  /*36ee0*/  IMAD R0, R58, c[0x0][0x198], RZ ;  /* 0x000066003a007a24 */ /* 0x000fc600078e02ff */
[----:B------:R5:W-:Y:S04]  /*36ef0*/  @P1 STG.E [R36.64], R244 ;  /* 0x000000f424001986 */ /* 0x000be8000c10190a */
[----:B------:R5:W-:Y:S04]  /*36f00*/  @P2 STG.E [R38.64], R68 ;  /* 0x0000004426002986 */ /* 0x000be8000c10190a */
[----:B-1----:R-:W4:Y:S01]  /*36f10*/  LDL.LU R53, [R1+0xec0] ;  /* 0x000ec00001357983 */ /* 0x002f220000300800 */
[----:B------:R-:W-:-:S03]  /*36f20*/  ISETP.LT.AND P2, PT, R58, c[0x0][0x17c], !P0 ;  /* 0x00005f003a007a0c */ /* 0x000fc60004741270 */
[----:B------:R-:W4:Y:S04]  /*36f30*/  LDL.LU R242, [R1] ;  /* 0x0000000001f27983 */ /* 0x000f280000300800 */
[----:B------:R-:W4:Y:S01]  /*36f40*/  LDL.LU R58, [R1+0xebc] ;  /* 0x000ebc00013a7983 */ /* 0x000f220000300800 */
[C---:B------:R-:W-:Y:S01]  /*36f50*/  IMAD R45, R178.reuse, c[0x0][0x198], RZ ;  /* 0x00006600b22d7a24 */ /* 0x040fe200078e02ff */
[----:B------:R-:W-:-:S04]  /*36f60*/  ISETP.LT.AND P3, PT, R178, c[0x0][0x17c], !P0 ;  /* 0x00005f00b2007a0c */ /* 0x000fc80004761270 */
[-C--:B-----5:R-:W-:Y:S01]  /*36f70*/  LEA R36, P5, R45, R54.reuse, 0x2 ;  /* 0x000000362d247211 */ /* 0x0a0fe200078a10ff */
[C---:B------:R-:W-:Y:S01]  /*36f80*/  IMAD R46, R177.reuse, c[0x0][0x198], RZ ;  /* 0x00006600b12e7a24 */ /* 0x040fe200078e02ff */
[----:B------:R-:W-:Y:S02]  /*36f90*/  ISETP.LT.AND P1, PT, R177, c[0x0][0x17c], !P0 ;  /* 0x00005f00b1007a0c */ /* 0x000fe40004721270 */
[----:B------:R-:W-:Y:S02]  /*36fa0*/  LEA.HI.X.SX32 R37, R45, R55, 0x2, P5 ;  /* 0x000000372d257211 */ /* 0x000fe400028f16ff */
[----:B------:R-:W-:-:S03]  /*36fb0*/  LEA R44, P6, R46, R54, 0x2 ;  /* 0x000000362e2c7211 */ /* 0x000fc600078c10ff */
[----:B------:R1:W-:Y:S01]  /*36fc0*/  @P3 STG.E [R36.64], R64 ;  /* 0x0000004024003986 */ /* 0x0003e2000c10190a */
[C---:B------:R-:W-:Y:S02]  /*36fd0*/  ISETP.LT.AND P3, PT, R57.reuse, c[0x0][0x17c], !P0 ;  /* 0x00005f0039007a0c */ /* 0x040fe40004761270 */
[-C--:B------:R-:W-:Y:S02]  /*36fe0*/  LEA R38, P5, R0, R54.reuse, 0x2 ;  /* 0x0000003600267211 */ /* 0x080fe400078a10ff */
[-C--:B------:R-:W-:Y:S01]  /*36ff0*/  LEA.HI.X.SX32 R45, R46, R55.reuse, 0x2, P6 ;  /* 0x000000372e2d7211 */ /* 0x080fe200030f16ff */
[----:B-1----:R-:W-:Y:S02]  /*37000*/  IMAD R37, R57, c[0x0][0x198], RZ ;  /* 0x0000660039257a24 */ /* 0x002fe400078e02ff */
[----:B------:R-:W5:Y:S01]  /*37010*/  LDL.LU R57, [R1+0xeb8] ;  /* 0x000eb80001397983 */ /* 0x000f620000300800 */
[-C--:B------:R-:W-:Y:S02]  /*37020*/  LEA.HI.X.SX32 R39, R0, R55.reuse, 0x2, P5 ;  /* 0x0000003700277211 */ /* 0x080fe400028f16ff */
[C---:B------:R-:W-:Y:S01]  /*37030*/  LEA R36, P6, R37.reuse, R54, 0x2 ;  /* 0x0000003625247211 */ /* 0x040fe200078c10ff */
[----:B------:R-:W-:Y:S04]  /*37040*/  @P1 STG.E [R44.64], R241 ;  /* 0x000000f12c001986 */ /* 0x000fe8000c10190a */
[----:B------:R-:W5:Y:S01]  /*37050*/  LDL.LU R56, [R1+0xe94] ;  /* 0x000e940001387983 */ /* 0x000f620000300800 */
[----:B------:R-:W-:-:S03]  /*37060*/  LEA.HI.X.SX32 R37, R37, R55, 0x2, P6 ;  /* 0x0000003725257211 */ /* 0x000fc600030f16ff */
[----:B------:R-:W5:Y:S04]  /*37070*/  LDL.LU R52, [R1+0xe90] ;  /* 0x000e900001347983 */ /* 0x000f680000300800 */
[----:B------:R1:W-:Y:S04]  /*37080*/  @P2 STG.E [R38.64], R204 ;  /* 0x000000cc26002986 */ /* 0x0003e8000c10190a */
[----:B------:R1:W-:Y:S01]  /*37090*/  @P3 STG.E [R36.64], R60 ;  /* 0x0000003c24003986 */ /* 0x0003e2000c10190a */
[C---:B--2---:R-:W-:Y:S01]  /*370a0*/  IMAD R0, R176.reuse, c[0x0][0x198], RZ ;  /* 0x00006600b0007a24 */ /* 0x044fe200078e02ff */
[----:B------:R-:W-:-:S04]  /*370b0*/  ISETP.LT.AND P1, PT, R176, c[0x0][0x17c], !P0 ;  /* 0x00005f00b0007a0c */ /* 0x000fc80004721270 */
[CC--:B-1----:R-:W-:Y:S01]  /*370c0*/  LEA R38, P5, R0.reuse, R54.reuse, 0x2 ;  /* 0x0000003600267211 */ /* 0x0c2fe200078a10ff */
[----:B---3--:R-:W-:Y:S02]  /*370d0*/  IMAD R45, R59, c[0x0][0x198], RZ ;  /* 0x000066003b2d7a24 */ /* 0x008fe400078e02ff */
[----:B----4-:R-:W-:Y:S01]  /*370e0*/  IMAD R46, R47, c[0x0][0x198], RZ ;  /* 0x000066002f2e7a24 */ /* 0x010fe200078e02ff */
[----:B------:R-:W-:Y:S02]  /*370f0*/  LEA.HI.X.SX32 R39, R0, R55, 0x2, P5 ;  /* 0x0000003700277211 */ /* 0x000fe400028f16ff */
[----:B------:R-:W-:Y:S02]  /*37100*/  ISETP.LT.AND P2, PT, R59, c[0x0][0x17c], !P0 ;  /* 0x00005f003b007a0c */ /* 0x000fe40004741270 */
[----:B------:R-:W-:Y:S02]  /*37110*/  ISETP.LT.AND P3, PT, R47, c[0x0][0x17c], !P0 ;  /* 0x00005f002f007a0c */ /* 0x000fe40004761270 */
[----:B------:R-:W2:Y:S01]  /*37120*/  LDL.LU R47, [R1+0xe8c] ;  /* 0x000e8c00012f7983 */ /* 0x000ea20000300800 */
[----:B------:R-:W-:-:S02]  /*37130*/  LEA R36, P5, R46, R54, 0x2 ;  /* 0x000000362e247211 */ /* 0x000fc400078a10ff */
[----:B------:R-:W-:Y:S01]  /*37140*/  LEA R44, P6, R45, R54, 0x2 ;  /* 0x000000362d2c7211 */ /* 0x000fe200078c10ff */
[----:B------:R1:W-:Y:S01]  /*37150*/  @P1 STG.E [R38.64], R40 ;  /* 0x0000002826001986 */ /* 0x0003e2000c10190a */
[-C--:B------:R-:W-:Y:S02]  /*37160*/  LEA.HI.X.SX32 R37, R46, R55.reuse, 0x2, P5 ;  /* 0x000000372e257211 */ /* 0x080fe400028f16ff */
[C---:B------:R-:W-:Y:S01]  /*37170*/  ISETP.LT.AND P1, PT, R53.reuse, c[0x0][0x17c], !P0 ;  /* 0x00005f0035007a0c */ /* 0x040fe20004721270 */
[----:B------:R-:W-:Y:S02]  /*37180*/  IMAD R0, R53, c[0x0][0x198], RZ ;  /* 0x0000660035007a24 */ /* 0x000fe400078e02ff */
[----:B------:R-:W3:Y:S01]  /*37190*/  LDL.LU R53, [R1+0xe84] ;  /* 0x000e840001357983 */ /* 0x000ee20000300800 */
[----:B------:R-:W-:-:S03]  /*371a0*/  LEA.HI.X.SX32 R45, R45, R55, 0x2, P6 ;  /* 0x000000372d2d7211 */ /* 0x000fc600030f16ff */
[----:B------:R-:W4:Y:S01]  /*371b0*/  LDL.LU R46, [R1+0xe80] ;  /* 0x000e8000012e7983 */ /* 0x000f220000300800 */
[----:B-1----:R-:W-:Y:S01]  /*371c0*/  IMAD R40, R58, c[0x0][0x198], RZ ;  /* 0x000066003a287a24 */ /* 0x002fe200078e02ff */
[CC--:B------:R-:W-:Y:S02]  /*371d0*/  LEA R38, P6, R0.reuse, R54.reuse, 0x2 ;  /* 0x0000003600267211 */ /* 0x0c0fe400078c10ff */
[----:B------:R-:W-:Y:S02]  /*371e0*/  @P2 STG.E [R44.64], R242 ;  /* 0x000000f22c002986 */ /* 0x000fe4000c10190a */
[----:B------:R-:W-:Y:S02]  /*371f0*/  LEA.HI.X.SX32 R39, R0, R55, 0x2, P6 ;  /* 0x0000003700277211 */ /* 0x000fe400030f16ff */
[----:B------:R1:W-:Y:S04]  /*37200*/  @P3 STG.E [R36.64], R24 ;  /* 0x0000001824003986 */ /* 0x0003e8000c10190a */
[----:B------:R5:W-:Y:S01]  /*37210*/  @P1 STG.E [R38.64], R32 ;  /* 0x0000002026001986 */ /* 0x000be2000c10190a */
[----:B-1----:R-:W-:-:S04]  /*37220*/  LEA R36, P5, R40, R54, 0x2 ;  /* 0x0000003628247211 */ /* 0x002fc800078a10ff */
[----:B------:R-:W-:Y:S02]  /*37230*/  LEA.HI.X.SX32 R37, R40, R55, 0x2, P5 ;  /* 0x0000003728257211 */ /* 0x000fe400028f16ff */
[----:B------:R-:W4:Y:S04]  /*37240*/  LDL.LU R40, [R1+0xe7c] ;  /* 0x000e7c0001287983 */ /* 0x000f280000300800 */
[----:B------:R-:W4:Y:S04]  /*37250*/  LDL.LU R242, [R1+0x24] ;  /* 0x0000240001f27983 */ /* 0x000f280000300800 */
[----:B-----5:R-:W5:Y:S01]  /*37260*/  LDL.LU R32, [R1+0xe78] ;  /* 0x000e780001207983 */ /* 0x020f620000300800 */
[----:B------:R-:W-:Y:S01]  /*37270*/  ISETP.LT.AND P2, PT, R58, c[0x0][0x17c], !P0 ;  /* 0x00005f003a007a0c */ /* 0x000fe20004741270 */
[C---:B------:R-:W-:Y:S01]  /*37280*/  IMAD R24, R57.reuse, c[0x0][0x198], RZ ;  /* 0x0000660039187a24 */ /* 0x040fe200078e02ff */
[----:B------:R-:W-:-:S04]  /*37290*/  ISETP.LT.AND P3, PT, R57, c[0x0][0x17c], !P0 ;  /* 0x00005f0039007a0c */ /* 0x000fc80004761270 */
[-C--:B------:R-:W-:Y:S01]  /*372a0*/  LEA R44, P6, R24, R54.reuse, 0x2 ;  /* 0x00000036182c7211 */ /* 0x080fe200078c10ff */
[C---:B------:R-:W-:Y:S01]  /*372b0*/  IMAD R0, R56.reuse, c[0x0][0x198], RZ ;  /* 0x0000660038007a24 */ /* 0x040fe200078e02ff */
[----:B------:R-:W-:Y:S02]  /*372c0*/  ISETP.LT.AND P1, PT, R56, c[0x0][0x17c], !P0 ;  /* 0x00005f0038007a0c */ /* 0x000fe40004721270 */
[-C--:B------:R-:W-:Y:S01]  /*372d0*/  LEA.HI.X.SX32 R45, R24, R55.reuse, 0x2, P6 ;  /* 0x00000037182d7211 */ /* 0x080fe200030f16ff */
[C---:B------:R-:W-:Y:S02]  /*372e0*/  IMAD R24, R52.reuse, c[0x0][0x198], RZ ;  /* 0x0000660034187a24 */ /* 0x040fe400078e02ff */
[----:B------:R1:W-:Y:S01]  /*372f0*/  @P2 STG.E [R36.64], R28 ;  /* 0x0000001c24002986 */ /* 0x0003e2000c10190a */
[----:B------:R-:W-:Y:S02]  /*37300*/  ISETP.LT.AND P2, PT, R52, c[0x0][0x17c], !P0 ;  /* 0x00005f0034007a0c */ /* 0x000fe40004741270 */
[CC--:B------:R-:W-:Y:S01]  /*37310*/  LEA R38, P5, R0.reuse, R54.reuse, 0x2 ;  /* 0x0000003600267211 */ /* 0x0c0fe200078a10ff */
[----:B------:R-:W5:Y:S03]  /*37320*/  LDL.LU R52, [R1+0xe74] ;  /* 0x000e740001347983 */ /* 0x000f660000300800 */
[----:B------:R-:W-:Y:S01]  /*37330*/  LEA.HI.X.SX32 R39, R0, R55, 0x2, P5 ;  /* 0x0000003700277211 */ /* 0x000fe200028f16ff */
[----:B------:R-:W-:Y:S01]  /*37340*/  @P3 STG.E [R44.64], R248 ;  /* 0x000000f82c003986 */ /* 0x000fe2000c10190a */
[----:B-1----:R-:W-:-:S04]  /*37350*/  LEA R36, P6, R24, R54, 0x2 ;  /* 0x0000003618247211 */ /* 0x002fc800078c10ff */
[----:B------:R-:W-:Y:S01]  /*37360*/  LEA.HI.X.SX32 R37, R24, R55, 0x2, P6 ;  /* 0x0000003718257211 */ /* 0x000fe200030f16ff */
[----:B------:R1:W-:Y:S04]  /*37370*/  @P1 STG.E [R38.64], R12 ;  /* 0x0000000c26001986 */ /* 0x0003e8000c10190a */
[----:B------:R1:W-:Y:S01]  /*37380*/  @P2 STG.E [R36.64], R20 ;  /* 0x0000001424002986 */ /* 0x0003e2000c10190a */
[C---:B--2---:R-:W-:Y:S01]  /*37390*/  ISETP.LT.AND P3, PT, R47.reuse, c[0x0][0x17c], !P0 ;  /* 0x00005f002f007a0c */ /* 0x044fe20004761270 */
[----:B------:R-:W-:Y:S02]  /*373a0*/  IMAD R0, R47, c[0x0][0x198], RZ ;  /* 0x000066002f007a24 */ /* 0x000fe400078e02ff */
[----:B------:R-:W2:Y:S03]  /*373b0*/  LDL.LU R47, [R1+0xe70] ;  /* 0x000e7000012f7983 */ /* 0x000ea60000300800 */
[----:B-1----:R-:W-:Y:S01]  /*373c0*/  LEA R38, P5, R0, R54, 0x2 ;  /* 0x0000003600267211 */ /* 0x002fe200078a10ff */
[C---:B---3--:R-:W-:Y:S01]  /*373d0*/  IMAD R12, R53.reuse, c[0x0][0x198], RZ ;  /* 0x00006600350c7a24 */ /* 0x048fe200078e02ff */
[----:B------:R-:W-:Y:S01]  /*373e0*/  ISETP.LT.AND P1, PT, R53, c[0x0][0x17c], !P0 ;  /* 0x00005f0035007a0c */ /* 0x000fe20004721270 */
[C---:B----4-:R-:W-:Y:S01]  /*373f0*/  IMAD R24, R46.reuse, c[0x0][0x198], RZ ;  /* 0x000066002e187a24 */ /* 0x050fe200078e02ff */
[----:B------:R-:W-:-:S02]  /*37400*/  ISETP.LT.AND P2, PT, R46, c[0x0][0x17c], !P0 ;  /* 0x00005f002e007a0c */ /* 0x000fc40004741270 */
[----:B------:R-:W3:Y:S01]  /*37410*/  LDL.LU R46, [R1+0xe6c] ;  /* 0x000e6c00012e7983 */ /* 0x000ee20000300800 */
[----:B------:R-:W-:-:S03]  /*37420*/  LEA R44, P6, R12, R54, 0x2 ;  /* 0x000000360c2c7211 */ /* 0x000fc600078c10ff */
[----:B------:R-:W4:Y:S01]  /*37430*/  LDL.LU R241, [R1+0x14] ;  /* 0x0000140001f17983 */ /* 0x000f220000300800 */
[----:B------:R-:W-:-:S03]  /*37440*/  LEA.HI.X.SX32 R39, R0, R55, 0x2, P5 ;  /* 0x0000003700277211 */ /* 0x000fc600028f16ff */
[----:B------:R-:W4:Y:S01]  /*37450*/  LDL.LU R28, [R1+0xe68] ;  /* 0x000e6800011c7983 */ /* 0x000f220000300800 */
[----:B------:R-:W-:-:S03]  /*37460*/  LEA.HI.X.SX32 R45, R12, R55, 0x2, P6 ;  /* 0x000000370c2d7211 */ /* 0x000fc600030f16ff */
[----:B------:R1:W-:Y:S01]  /*37470*/  @P3 STG.E [R38.64], R16 ;  /* 0x0000001026003986 */ /* 0x0003e2000c10190a */
[C---:B------:R-:W-:Y:S01]  /*37480*/  ISETP.LT.AND P3, PT, R40.reuse, c[0x0][0x17c], !P0 ;  /* 0x00005f0028007a0c */ /* 0x040fe20004761270 */
[----:B------:R-:W-:Y:S02]  /*37490*/  IMAD R0, R40, c[0x0][0x198], RZ ;  /* 0x0000660028007a24 */ /* 0x000fe400078e02ff */
[----:B------:R-:W4:Y:S04]  /*374a0*/  LDL.LU R40, [R1+0xe64] ;  /* 0x000e640001287983 */ /* 0x000f280000300800 */
[----:B------:R5:W-:Y:S02]  /*374b0*/  @P1 STG.E [R44.64], R242 ;  /* 0x000000f22c001986 */ /* 0x000be4000c10190a */
[C---:B-----5:R-:W-:Y:S01]  /*374c0*/  ISETP.LT.AND P1, PT, R32.reuse, c[0x0][0x17c], !P0 ;  /* 0x00005f0020007a0c */ /* 0x060fe20004721270 */
[----:B------:R-:W-:-:S02]  /*374d0*/  IMAD R12, R32, c[0x0][0x198], RZ ;  /* 0x00006600200c7a24 */ /* 0x000fc400078e02ff */
[----:B------:R-:W5:Y:S01]  /*374e0*/  LDL.LU R32, [R1+0xe60] ;  /* 0x000e600001207983 */ /* 0x000f620000300800 */
[----:B------:R-:W-:-:S04]  /*374f0*/  LEA R36, P5, R24, R54, 0x2 ;  /* 0x0000003618247211 */ /* 0x000fc800078a10ff */
[-C--:B------:R-:W-:Y:S02]  /*37500*/  LEA.HI.X.SX32 R37, R24, R55.reuse, 0x2, P5 ;  /* 0x0000003718257211 */ /* 0x080fe400028f16ff */
[----:B-1----:R-:W-:Y:S01]  /*37510*/  LEA R38, P6, R0, R54, 0x2 ;  /* 0x0000003600267211 */ /* 0x002fe200078c10ff */
[----:B------:R-:W5:Y:S04]  /*37520*/  LDL.LU R24, [R1+0xe5c] ;  /* 0x000e5c0001187983 */ /* 0x000f680000300800 */
[----:B------:R1:W-:Y:S01]  /*37530*/  @P2 STG.E [R36.64], R245 ;  /* 0x000000f524002986 */ /* 0x0003e2000c10190a */
[C---:B------:R-:W-:Y:S01]  /*37540*/  IMAD R16, R52.reuse, c[0x0][0x198], RZ ;  /* 0x0000660034107a24 */ /* 0x040fe200078e02ff */
[----:B------:R-:W-:Y:S02]  /*37550*/  ISETP.LT.AND P2, PT, R52, c[0x0][0x17c], !P0 ;  /* 0x00005f0034007a0c */ /* 0x000fe40004741270 */
[----:B------:R-:W5:Y:S01]  /*37560*/  LDL.LU R242, [R1+0x4] ;  /* 0x0000040001f27983 */ /* 0x000f620000300800 */
[----:B------:R-:W-:-:S03]  /*37570*/  LEA.HI.X.SX32 R39, R0, R55, 0x2, P6 ;  /* 0x0000003700277211 */ /* 0x000fc600030f16ff */
[----:B------:R-:W5:Y:S01]  /*37580*/  LDL.LU R20, [R1+0xe58] ;  /* 0x000e580001147983 */ /* 0x000f620000300800 */
[-C--:B-1----:R-:W-:Y:S02]  /*37590*/  LEA R36, P5, R12, R54.reuse, 0x2 ;  /* 0x000000360c247211 */ /* 0x082fe400078a10ff */
[----:B------:R-:W-:Y:S02]  /*375a0*/  LEA R44, P6, R16, R54, 0x2 ;  /* 0x00000036102c7211 */ /* 0x000fe400078c10ff */
[-C--:B------:R-:W-:Y:S01]  /*375b0*/  LEA.HI.X.SX32 R37, R12, R55.reuse, 0x2, P5 ;  /* 0x000000370c257211 */ /* 0x080fe200028f16ff */
[----:B------:R1:W-:Y:S01]  /*375c0*/  @P3 STG.E [R38.64], R69 ;  /* 0x0000004526003986 */ /* 0x0003e2000c10190a */
[----:B------:R-:W-:-:S03]  /*375d0*/  LEA.HI.X.SX32 R45, R16, R55, 0x2, P6 ;  /* 0x00000037102d7211 */ /* 0x000fc600030f16ff */
[----:B------:R1:W-:Y:S01]  /*375e0*/  @P1 STG.E [R36.64], R65 ;  /* 0x0000004124001986 */ /* 0x0003e2000c10190a */
[C---:B--2---:R-:W-:Y:S01]  /*375f0*/  IMAD R0, R47.reuse, c[0x0][0x198], RZ ;  /* 0x000066002f007a24 */ /* 0x044fe200078e02ff */
[----:B------:R-:W-:Y:S02]  /*37600*/  ISETP.LT.AND P3, PT, R47, c[0x0][0x17c], !P0 ;  /* 0x00005f002f007a0c */ /* 0x000fe40004761270 */
[----:B------:R-:W2:Y:S02]  /*37610*/  LDL.LU R47, [R1+0xe54] ;  /* 0x000e5400012f7983 */ /* 0x000ea40000300800 */
[----:B-1----:R-:W-:-:S04]  /*37620*/  LEA R38, P5, R0, R54, 0x2 ;  /* 0x0000003600267211 */ /* 0x002fc800078a10ff */
[-C--:B------:R-:W-:Y:S01]  /*37630*/  LEA.HI.X.SX32 R39, R0, R55.reuse, 0x2, P5 ;  /* 0x0000003700277211 */ /* 0x080fe200028f16ff */
[C---:B---3--:R-:W-:Y:S01]  /*37640*/  IMAD R12, R46.reuse, c[0x0][0x198], RZ ;  /* 0x000066002e0c7a24 */ /* 0x048fe200078e02ff */
[----:B------:R-:W-:Y:S01]  /*37650*/  ISETP.LT.AND P1, PT, R46, c[0x0][0x17c], !P0 ;  /* 0x00005f002e007a0c */ /* 0x000fe20004721270 */
[----:B----4-:R-:W-:Y:S03]  /*37660*/  @P2 STG.E [R44.64], R241 ;  /* 0x000000f12c002986 */ /* 0x010fe6000c10190a */
[----:B------:R-:W-:Y:S02]  /*37670*/  LEA R36, P6, R12, R54, 0x2 ;  /* 0x000000360c247211 */ /* 0x000fe400078c10ff */
[C---:B------:R-:W-:Y:S01]  /*37680*/  ISETP.LT.AND P2, PT, R28.reuse, c[0x0][0x17c], !P0 ;  /* 0x00005f001c007a0c */ /* 0x040fe20004741270 */
[----:B------:R-:W-:Y:S02]  /*37690*/  IMAD R0, R28, c[0x0][0x198], RZ ;  /* 0x000066001c007a24 */ /* 0x000fe400078e02ff */
[----:B------:R-:W3:Y:S01]  /*376a0*/  LDL.LU R28, [R1+0xe50] ;  /* 0x000e5000011c7983 */ /* 0x000ee20000300800 */
[----:B------:R-:W-:-:S03]  /*376b0*/  LEA.HI.X.SX32 R37, R12, R55, 0x2, P6 ;  /* 0x000000370c257211 */ /* 0x000fc600030f16ff */
[----:B------:R1:W-:Y:S04]  /*376c0*/  @P3 STG.E [R38.64], R205 ;  /* 0x000000cd26003986 */ /* 0x0003e8000c10190a */
[----:B------:R-:W4:Y:S04]  /*376d0*/  LDL.LU R46, [R1+0xf5c] ;  /* 0x000f5c00012e7983 */ /* 0x000f280000300800 */
[----:B------:R1:W-:Y:S01]  /*376e0*/  @P1 STG.E [R36.64], R61 ;  /* 0x0000003d24001986 */ /* 0x0003e2000c10190a */
[C---:B------:R-:W-:Y:S01]  /*376f0*/  IMAD R16, R40.reuse, c[0x0][0x198], RZ ;  /* 0x0000660028107a24 */ /* 0x040fe200078e02ff */
[----:B------:R-:W-:-:S02]  /*37700*/  ISETP.LT.AND P3, PT, R40, c[0x0][0x17c], !P0 ;  /* 0x00005f0028007a0c */ /* 0x000fc40004761270 */
[----:B------:R-:W4:Y:S01]  /*37710*/  LDL.LU R40, [R1+0xe4c] ;  /* 0x000e4c0001287983 */ /* 0x000f220000300800 */
[C---:B-----5:R-:W-:Y:S01]  /*37720*/  IMAD R12, R32.reuse, c[0x0][0x198], RZ ;  /* 0x00006600200c7a24 */ /* 0x060fe200078e02ff */
[----:B------:R-:W-:Y:S02]  /*37730*/  ISETP.LT.AND P1, PT, R32, c[0x0][0x17c], !P0 ;  /* 0x00005f0020007a0c */ /* 0x000fe40004721270 */
[----:B------:R-:W5:Y:S01]  /*37740*/  LDL.LU R32, [R1+0xe48] ;  /* 0x000e480001207983 */ /* 0x000f620000300800 */
[-C--:B-1----:R-:W-:Y:S02]  /*37750*/  LEA R38, P5, R0, R54.reuse, 0x2 ;  /* 0x0000003600267211 */ /* 0x082fe400078a10ff */
[----:B------:R-:W-:Y:S02]  /*37760*/  LEA R44, P6, R16, R54, 0x2 ;  /* 0x00000036102c7211 */ /* 0x000fe400078c10ff */
[-C--:B------:R-:W-:Y:S02]  /*37770*/  LEA.HI.X.SX32 R39, R0, R55.reuse, 0x2, P5 ;  /* 0x0000003700277211 */ /* 0x080fe400028f16ff */
[----:B------:R-:W-:-:S02]  /*37780*/  LEA.HI.X.SX32 R45, R16, R55, 0x2, P6 ;  /* 0x00000037102d7211 */ /* 0x000fc400030f16ff */
[-C--:B------:R-:W-:Y:S01]  /*37790*/  LEA R36, P5, R12, R54.reuse, 0x2 ;  /* 0x000000360c247211 */ /* 0x080fe200078a10ff */
[----:B------:R1:W-:Y:S01]  /*377a0*/  @P2 STG.E [R38.64], R41 ;  /* 0x0000002926002986 */ /* 0x0003e2000c10190a */
[----:B------:R-:W-:Y:S02]  /*377b0*/  IMAD R0, R24, c[0x0][0x198], RZ ;  /* 0x0000660018007a24 */ /* 0x000fe400078e02ff */
[----:B------:R-:W-:Y:S01]  /*377c0*/  LEA.HI.X.SX32 R37, R12, R55, 0x2, P5 ;  /* 0x000000370c257211 */ /* 0x000fe200028f16ff */
[----:B------:R-:W-:Y:S01]  /*377d0*/  @P3 STG.E [R44.64], R242 ;  /* 0x000000f22c003986 */ /* 0x000fe2000c10190a */
[----:B------:R-:W-:Y:S02]  /*377e0*/  ISETP.LT.AND P2, PT, R24, c[0x0][0x17c], !P0 ;  /* 0x00005f0018007a0c */ /* 0x000fe40004741270 */
[C---:B------:R-:W-:Y:S01]  /*377f0*/  ISETP.LT.AND P3, PT, R20.reuse, c[0x0][0x17c], !P0 ;  /* 0x00005f0014007a0c */ /* 0x040fe20004761270 */
[----:B------:R-:W-:Y:S02]  /*37800*/  IMAD R12, R20, c[0x0][0x198], RZ ;  /* 0x00006600140c7a24 */ /* 0x000fe400078e02ff */
[----:B------:R-:W5:Y:S01]  /*37810*/  LDL.LU R20, [R1+0xe44] ;  /* 0x000e440001147983 */ /* 0x000f620000300800 */
[----:B------:R-:W-:-:S03]  /*37820*/  LEA R24, P6, R0, R54, 0x2 ;  /* 0x0000003600187211 */ /* 0x000fc600078c10ff */
[----:B------:R1:W-:Y:S04]  /*37830*/  @P1 STG.E [R36.64], R25 ;  /* 0x0000001924001986 */ /* 0x0003e8000c10190a */
[----:B-1----:R-:W5:Y:S04]  /*37840*/  LDL.LU R39, [R1+0xf68] ;  /* 0x000f680001277983 */ /* 0x002f680000300800 */
[----:B------:R-:W5:Y:S01]  /*37850*/  LDL.LU R38, [R1+0xf64] ;  /* 0x000f640001267983 */ /* 0x000f620000300800 */
[----:B------:R-:W-:-:S03]  /*37860*/  LEA R36, P5, R12, R54, 0x2 ;  /* 0x000000360c247211 */ /* 0x000fc600078a10ff */
[----:B------:R-:W5:Y:S01]  /*37870*/  LDL.LU R242, [R1+0x28] ;  /* 0x0000280001f27983 */ /* 0x000f620000300800 */
[-C--:B------:R-:W-:Y:S02]  /*37880*/  LEA.HI.X.SX32 R25, R0, R55.reuse, 0x2, P6 ;  /* 0x0000003700197211 */ /* 0x080fe400030f16ff */
[----:B------:R-:W-:-:S03]  /*37890*/  LEA.HI.X.SX32 R37, R12, R55, 0x2, P5 ;  /* 0x000000370c257211 */ /* 0x000fc600028f16ff */
[----:B------:R1:W-:Y:S04]  /*378a0*/  @P2 STG.E [R24.64], R33 ;  /* 0x0000002118002986 */ /* 0x0003e8000c10190a */
[----:B------:R1:W-:Y:S04]  /*378b0*/  @P3 STG.E [R36.64], R29 ;  /* 0x0000001d24003986 */ /* 0x0003e8000c10190a */
[----:B-1----:R-:W5:Y:S04]  /*378c0*/  LDL.LU R33, [R1+0xf70] ;  /* 0x000f700001217983 */ /* 0x002f680000300800 */
[----:B------:R-:W5:Y:S01]  /*378d0*/  LDL.LU R36, [R1+0xf80] ;  /* 0x000f800001247983 */ /* 0x000f620000300800 */
[C---:B--2---:R-:W-:Y:S01]  /*378e0*/  IMAD R0, R47.reuse, c[0x0][0x198], RZ ;  /* 0x000066002f007a24 */ /* 0x044fe200078e02ff */
[----:B------:R-:W-:-:S04]  /*378f0*/  ISETP.LT.AND P1, PT, R47, c[0x0][0x17c], !P0 ;  /* 0x00005f002f007a0c */ /* 0x000fc80004721270 */
[----:B------:R-:W-:-:S04]  /*37900*/  LEA R24, P5, R0, R54, 0x2 ;  /* 0x0000003600187211 */ /* 0x000fc800078a10ff */
[----:B------:R-:W-:-:S05]  /*37910*/  LEA.HI.X.SX32 R25, R0, R55, 0x2, P5 ;  /* 0x0000003700197211 */ /* 0x000fca00028f16ff */
[----:B------:R1:W-:Y:S01]  /*37920*/  @P1 STG.E [R24.64], R249 ;  /* 0x000000f918001986 */ /* 0x0003e2000c10190a */
[C---:B---3--:R-:W-:Y:S01]  /*37930*/  IMAD R12, R28.reuse, c[0x0][0x198], RZ ;  /* 0x000066001c0c7a24 */ /* 0x048fe200078e02ff */
[----:B------:R-:W-:-:S04]  /*37940*/  ISETP.LT.AND P6, PT, R28, c[0x0][0x17c], !P0 ;  /* 0x00005f001c007a0c */ /* 0x000fc800047c1270 */
[----:B------:R-:W-:-:S04]  /*37950*/  LEA R28, P2, R12, R54, 0x2 ;  /* 0x000000360c1c7211 */ /* 0x000fc800078410ff */
[----:B------:R-:W-:Y:S01]  /*37960*/  LEA.HI.X.SX32 R29, R12, R55, 0x2, P2 ;  /* 0x000000370c1d7211 */ /* 0x000fe200010f16ff */
[C---:B----4-:R-:W-:Y:S01]  /*37970*/  IMAD R0, R40.reuse, c[0x0][0x198], RZ ;  /* 0x0000660028007a24 */ /* 0x050fe200078e02ff */
[----:B------:R-:W-:-:S03]  /*37980*/  ISETP.LT.AND P5, PT, R40, c[0x0][0x17c], !P0 ;  /* 0x00005f0028007a0c */ /* 0x000fc600047a1270 */
[----:B------:R2:W-:Y:S01]  /*37990*/  @P6 STG.E [R28.64], R13 ;  /* 0x0000000d1c006986 */ /* 0x0005e2000c10190a */
[C---:B-----5:R-:W-:Y:S01]  /*379a0*/  IMAD R16, R32.reuse, c[0x0][0x198], RZ ;  /* 0x0000660020107a24 */ /* 0x060fe200078e02ff */
[----:B------:R-:W-:Y:S02]  /*379b0*/  ISETP.LT.AND P1, PT, R32, c[0x0][0x17c], !P0 ;  /* 0x00005f0020007a0c */ /* 0x000fe40004721270 */
[-C--:B------:R-:W-:Y:S01]  /*379c0*/  LEA R12, P2, R0, R54.reuse, 0x2 ;  /* 0x00000036000c7211 */ /* 0x080fe200078410ff */
[----:B------:R-:W3:Y:S01]  /*379d0*/  LDL.LU R32, [R1+0xf84] ;  /* 0x000f840001207983 */ /* 0x000ee20000300800 */
[----:B-1----:R-:W-:Y:S02]  /*379e0*/  LEA R24, P6, R16, R54, 0x2 ;  /* 0x0000003610187211 */ /* 0x002fe400078c10ff */
[-C--:B--2---:R-:W-:Y:S01]  /*379f0*/  LEA.HI.X.SX32 R13, R0, R55.reuse, 0x2, P2 ;  /* 0x00000037000d7211 */ /* 0x084fe200010f16ff */
[----:B------:R-:W2:Y:S01]  /*37a00*/  LDL.LU R29, [R1+0xf88] ;  /* 0x000f8800011d7983 */ /* 0x000ea20000300800 */
[----:B------:R-:W-:-:S03]  /*37a10*/  LEA.HI.X.SX32 R25, R16, R55, 0x2, P6 ;  /* 0x0000003710197211 */ /* 0x000fc600030f16ff */
[----:B------:R-:W-:Y:S04]  /*37a20*/  @P5 STG.E [R12.64], R21 ;  /* 0x000000150c005986 */ /* 0x000fe8000c10190a */
[----:B------:R-:W4:Y:S04]  /*37a30*/  LDL.LU R241, [R1+0x18] ;  /* 0x0000180001f17983 */ /* 0x000f280000300800 */
[----:B------:R1:W-:Y:S04]  /*37a40*/  @P1 STG.E [R24.64], R17 ;  /* 0x0000001118001986 */ /* 0x0003e8000c10190a */
[----:B-1----:R-:W5:Y:S01]  /*37a50*/  LDL.LU R25, [R1+0xf90] ;  /* 0x000f900001197983 */ /* 0x002f620000300800 */
[C---:B------:R-:W-:Y:S01]  /*37a60*/  ISETP.LT.AND P2, PT, R20.reuse, c[0x0][0x17c], !P0 ;  /* 0x00005f0014007a0c */ /* 0x040fe20004741270 */
[----:B------:R-:W-:-:S02]  /*37a70*/  IMAD R20, R20, c[0x0][0x198], RZ ;  /* 0x0000660014147a24 */ /* 0x000fc400078e02ff */
[----:B------:R-:W-:-:S03]  /*37a80*/  IMAD.MOV.U32 R0, RZ, RZ, c[0x0][0x198] ;  /* 0x00006600ff007624 */ /* 0x000fc600078e00ff */
[----:B------:R-:W-:Y:S01]  /*37a90*/  LEA R12, P5, R20, R54, 0x2 ;  /* 0x00000036140c7211 */ /* 0x000fe200078a10ff */
[----:B------:R-:W-:-:S03]  /*37aa0*/  IMAD R21, R0, 0x2, R20 ;  /* 0x0000000200157824 */ /* 0x000fc600078e0214 */
[-C--:B------:R-:W-:Y:S01]  /*37ab0*/  LEA.HI.X.SX32 R13, R20, R55.reuse, 0x2, P5 ;  /* 0x00000037140d7211 */ /* 0x080fe200028f16ff */
[----:B------:R-:W-:Y:S01]  /*37ac0*/  IMAD R20, R0, 0x2, R21 ;  /* 0x0000000200147824 */ /* 0x000fe200078e0215 */
[C---:B------:R-:W-:Y:S02]  /*37ad0*/  LEA R16, P6, R21.reuse, R54, 0x2 ;  /* 0x0000003615107211 */ /* 0x040fe400078c10ff */
[----:B------:R-:W-:Y:S01]  /*37ae0*/  ISETP.LT.AND P3, PT, R46, c[0x0][0x17c], !P0 ;  /* 0x00005f002e007a0c */ /* 0x000fe20004761270 */
[----:B------:R1:W-:Y:S01]  /*37af0*/  @P2 STG.E [R12.64], R242 ;  /* 0x000000f20c002986 */ /* 0x0003e2000c10190a */
[----:B------:R-:W-:Y:S01]  /*37b00*/  LEA.HI.X.SX32 R17, R21, R55, 0x2, P6 ;  /* 0x0000003715117211 */ /* 0x000fe200030f16ff */
[----:B------:R-:W-:Y:S01]  /*37b10*/  IMAD R21, R0, 0x2, R20 ;  /* 0x0000000200157824 */ /* 0x000fe200078e0214 */
[----:B------:R-:W-:Y:S01]  /*37b20*/  ISETP.LT.AND P1, PT, R39, c[0x0][0x17c], !P0 ;  /* 0x00005f0027007a0c */ /* 0x000fe20004721270 */
[----:B------:R-:W-:Y:S01]  /*37b30*/  LDS.128 R44, [R2+0x1000] ;  /* 0x00100000022c7984 */ /* 0x000fe20000000c00 */
[----:B------:R-:W-:-:S03]  /*37b40*/  ISETP.LT.AND P2, PT, R33, c[0x0][0x17c], !P0 ;  /* 0x00005f0021007a0c */ /* 0x000fc60004741270 */
[----:B------:R-:W5:Y:S01]  /*37b50*/  LDL.LU R33, [R1+0xf94] ;  /* 0x000f940001217983 */ /* 0x000f620000300800 */
[----:B-1----:R-:W-:-:S03]  /*37b60*/  LEA R12, P6, R20, R54, 0x2 ;  /* 0x00000036140c7211 */ /* 0x002fc600078c10ff */
[----:B------:R-:W5:Y:S04]  /*37b70*/  LDL.LU R28, [R1+0xf98] ;  /* 0x000f9800011c7983 */ /* 0x000f680000300800 */
[----:B------:R-:W5:Y:S01]  /*37b80*/  LDL.LU R24, [R1+0xf9c] ;  /* 0x000f9c0001187983 */ /* 0x000f620000300800 */
[----:B------:R-:W-:Y:S01]  /*37b90*/  LEA.HI.X.SX32 R13, R20, R55, 0x2, P6 ;  /* 0x00000037140d7211 */ /* 0x000fe200030f16ff */
[----:B------:R-:W-:Y:S02]  /*37ba0*/  IMAD R20, R0, 0x2, R21 ;  /* 0x0000000200147824 */ /* 0x000fe400078e0215 */
[----:B------:R1:W-:Y:S01]  /*37bb0*/  @P4 STG.E [R16.64], R246 ;  /* 0x000000f610004986 */ /* 0x0003e2000c10190a */
[----:B------:R-:W-:-:S03]  /*37bc0*/  ISETP.LT.AND P5, PT, R38, c[0x0][0x17c], !P0 ;  /* 0x00005f0026007a0c */ /* 0x000fc600047a1270 */
[----:B------:R1:W-:Y:S04]  /*37bd0*/  @P3 STG.E [R12.64], R70 ;  /* 0x000000460c003986 */ /* 0x0003e8000c10190a */
[----:B------:R-:W5:Y:S01]  /*37be0*/  LDL.LU R242, [R1+0x8] ;  /* 0x0000080001f27983 */ /* 0x000f620000300800 */
[----:B-1----:R-:W-:-:S04]  /*37bf0*/  LEA R16, P6, R21, R54, 0x2 ;  /* 0x0000003615107211 */ /* 0x002fc800078c10ff */
[----:B------:R-:W-:Y:S02]  /*37c00*/  LEA.HI.X.SX32 R17, R21, R55, 0x2, P6 ;  /* 0x0000003715117211 */ /* 0x000fe400030f16ff */
[----:B------:R-:W-:-:S04]  /*37c10*/  LEA R12, P6, R20, R54, 0x2 ;  /* 0x00000036140c7211 */ /* 0x000fc800078c10ff */
[----:B------:R-:W-:Y:S01]  /*37c20*/  LEA.HI.X.SX32 R13, R20, R55, 0x2, P6 ;  /* 0x00000037140d7211 */ /* 0x000fe200030f16ff */
[----:B------:R1:W-:Y:S01]  /*37c30*/  @P1 STG.E [R16.64], R66 ;  /* 0x0000004210001986 */ /* 0x0003e2000c10190a */
[----:B---3--:R-:W-:-:S03]  /*37c40*/  ISETP.LT.AND P3, PT, R32, c[0x0][0x17c], !P0 ;  /* 0x00005f0020007a0c */ /* 0x008fc60004761270 */
[----:B------:R-:W3:Y:S01]  /*37c50*/  LDL.LU R32, [R1+0xfa0] ;  /* 0x000fa00001207983 */ /* 0x000ee20000300800 */
[----:B--2---:R-:W-:-:S03]  /*37c60*/  ISETP.LT.AND P1, PT, R29, c[0x0][0x17c], !P0 ;  /* 0x00005f001d007a0c */ /* 0x004fc60004721270 */
[----:B------:R-:W2:Y:S04]  /*37c70*/  LDL.LU R29, [R1+0xfa4] ;  /* 0x000fa400011d7983 */ /* 0x000ea80000300800 */
[----:B----4-:R4:W-:Y:S01]  /*37c80*/  @P5 STG.E [R12.64], R241 ;  /* 0x000000f10c005986 */ /* 0x0109e2000c10190a */
[----:B-----5:R-:W-:-:S03]  /*37c90*/  ISETP.LT.AND P5, PT, R25, c[0x0][0x17c], !P0 ;  /* 0x00005f0019007a0c */ /* 0x020fc600047a1270 */
[----:B------:R-:W5:Y:S01]  /*37ca0*/  LDL.LU R25, [R1+0xfa8] ;  /* 0x000fa80001197983 */ /* 0x000f620000300800 */
[----:B------:R-:W-:-:S04]  /*37cb0*/  IMAD R21, R0, 0x2, R20 ;  /* 0x0000000200157824 */ /* 0x000fc800078e0214 */
[----:B------:R-:W-:Y:S01]  /*37cc0*/  IMAD R20, R0, 0x2, R21 ;  /* 0x0000000200147824 */ /* 0x000fe200078e0215 */
[CC--:B-1----:R-:W-:Y:S02]  /*37cd0*/  LEA R16, P6, R21.reuse, R54.reuse, 0x2 ;  /* 0x0000003615107211 */ /* 0x0c2fe400078c10ff */
[----:B------:R-:W-:Y:S02]  /*37ce0*/  ISETP.LT.AND P4, PT, R36, c[0x0][0x17c], !P0 ;  /* 0x00005f0024007a0c */ /* 0x000fe40004781270 */
[----:B------:R-:W-:Y:S01]  /*37cf0*/  LEA.HI.X.SX32 R17, R21, R55, 0x2, P6 ;  /* 0x0000003715117211 */ /* 0x000fe200030f16ff */
[----:B------:R-:W-:Y:S01]  /*37d00*/  IMAD R21, R0, 0x2, R20 ;  /* 0x0000000200157824 */ /* 0x000fe200078e0214 */
[----:B----4-:R-:W-:-:S03]  /*37d10*/  LEA R12, P6, R20, R54, 0x2 ;  /* 0x00000036140c7211 */ /* 0x010fc600078c10ff */
[----:B------:R1:W-:Y:S01]  /*37d20*/  @P2 STG.E [R16.64], R206 ;  /* 0x000000ce10002986 */ /* 0x0003e2000c10190a */
[----:B------:R-:W-:Y:S01]  /*37d30*/  LEA.HI.X.SX32 R13, R20, R55, 0x2, P6 ;  /* 0x00000037140d7211 */ /* 0x000fe200030f16ff */
[----:B------:R-:W-:Y:S01]  /*37d40*/  IMAD R20, R0, 0x2, R21 ;  /* 0x0000000200147824 */ /* 0x000fe200078e0215 */
[----:B-1----:R-:W-:-:S04]  /*37d50*/  LEA R16, P6, R21, R54, 0x2 ;  /* 0x0000003615107211 */ /* 0x002fc800078c10ff */
[----:B------:R-:W-:Y:S01]  /*37d60*/  LEA.HI.X.SX32 R17, R21, R55, 0x2, P6 ;  /* 0x0000003715117211 */ /* 0x000fe200030f16ff */
[----:B------:R1:W-:Y:S01]  /*37d70*/  @P4 STG.E [R12.64], R62 ;  /* 0x0000003e0c004986 */ /* 0x0003e2000c10190a */
[----:B------:R-:W-:Y:S01]  /*37d80*/  ISETP.LT.AND P4, PT, R28, c[0x0][0x17c], !P0 ;  /* 0x00005f001c007a0c */ /* 0x000fe20004781270 */
[----:B------:R-:W-:Y:S02]  /*37d90*/  IMAD R21, R0, 0x2, R20 ;  /* 0x0000000200157824 */ /* 0x000fe400078e0214 */
[----:B------:R4:W-:Y:S01]  /*37da0*/  @P3 STG.E [R16.64], R42 ;  /* 0x0000002a10003986 */ /* 0x0009e2000c10190a */
[----:B------:R-:W-:-:S03]  /*37db0*/  ISETP.LT.AND P3, PT, R24, c[0x0][0x17c], !P0 ;  /* 0x00005f0018007a0c */ /* 0x000fc60004761270 */
[----:B------:R-:W2:Y:S01]  /*37dc0*/  LDL.LU R28, [R1+0xfac] ;  /* 0x000fac00011c7983 */ /* 0x000ea20000300800 */
[----:B-1----:R-:W-:-:S03]  /*37dd0*/  LEA R12, P6, R20, R54, 0x2 ;  /* 0x00000036140c7211 */ /* 0x002fc600078c10ff */
[----:B------:R-:W2:Y:S01]  /*37de0*/  LDL.LU R24, [R1+0xfb0] ;  /* 0x000fb00001187983 */ /* 0x000ea20000300800 */
[----:B------:R-:W-:Y:S02]  /*37df0*/  ISETP.LT.AND P2, PT, R33, c[0x0][0x17c], !P0 ;  /* 0x00005f0021007a0c */ /* 0x000fe40004741270 */
[-C--:B------:R-:W-:Y:S01]  /*37e00*/  LEA.HI.X.SX32 R13, R20, R55.reuse, 0x2, P6 ;  /* 0x00000037140d7211 */ /* 0x080fe200030f16ff */
[----:B------:R-:W-:Y:S01]  /*37e10*/  IMAD R20, R0, 0x2, R21 ;  /* 0x0000000200147824 */ /* 0x000fe200078e0215 */
[CC--:B----4-:R-:W-:Y:S01]  /*37e20*/  LEA R16, P6, R21.reuse, R54.reuse, 0x2 ;  /* 0x0000003615107211 */ /* 0x0d0fe200078c10ff */
[----:B------:R-:W4:Y:S03]  /*37e30*/  LDL.LU R33, [R1+0xfb4] ;  /* 0x000fb40001217983 */ /* 0x000f260000300800 */
[----:B------:R-:W-:Y:S01]  /*37e40*/  LEA.HI.X.SX32 R17, R21, R55, 0x2, P6 ;  /* 0x0000003715117211 */ /* 0x000fe200030f16ff */
[----:B------:R1:W-:Y:S04]  /*37e50*/  @P1 STG.E [R12.64], R242 ;  /* 0x000000f20c001986 */ /* 0x0003e8000c10190a */
[----:B------:R3:W-:Y:S01]  /*37e60*/  @P5 STG.E [R16.64], R26 ;  /* 0x0000001a10005986 */ /* 0x0007e2000c10190a */
[----:B-1----:R-:W-:-:S04]  /*37e70*/  LEA R12, P6, R20, R54, 0x2 ;  /* 0x00000036140c7211 */ /* 0x002fc800078c10ff */
[----:B------:R-:W-:-:S05]  /*37e80*/  LEA.HI.X.SX32 R13, R20, R55, 0x2, P6 ;  /* 0x00000037140d7211 */ /* 0x000fca00030f16ff */
[----:B------:R1:W-:Y:S01]  /*37e90*/  @P2 STG.E [R12.64], R34 ;  /* 0x000000220c002986 */ /* 0x0003e2000c10190a */
[----:B---3--:R-:W-:-:S03]  /*37ea0*/  ISETP.LT.AND P1, PT, R32, c[0x0][0x17c], !P0 ;  /* 0x00005f0020007a0c */ /* 0x008fc60004721270 */
[----:B------:R-:W3:Y:S01]  /*37eb0*/  LDL.LU R32, [R1+0xfb8] ;  /* 0x000fb80001207983 */ /* 0x000ee20000300800 */
[----:B-----5:R-:W-:-:S03]  /*37ec0*/  ISETP.LT.AND P2, PT, R25, c[0x0][0x17c], !P0 ;  /* 0x00005f0019007a0c */ /* 0x020fc60004741270 */
[----:B------:R-:W5:Y:S01]  /*37ed0*/  LDL.LU R25, [R1+0xfbc] ;  /* 0x000fbc0001197983 */ /* 0x000f620000300800 */
[----:B------:R-:W-:-:S03]  /*37ee0*/  IMAD R21, R0, 0x2, R20 ;  /* 0x0000000200157824 */ /* 0x000fc600078e0214 */
[----:B------:R-:W3:Y:S01]  /*37ef0*/  LDL.LU R242, [R1+0x2c] ;  /* 0x00002c0001f27983 */ /* 0x000ee20000300800 */
[----:B------:R-:W-:Y:S01]  /*37f00*/  IMAD R20, R0, 0x2, R21 ;  /* 0x0000000200147824 */ /* 0x000fe200078e0215 */
[----:B------:R-:W-:-:S04]  /*37f10*/  LEA R16, P6, R21, R54, 0x2 ;  /* 0x0000003615107211 */ /* 0x000fc800078c10ff */
[----:B------:R-:W-:Y:S02]  /*37f20*/  LEA.HI.X.SX32 R17, R21, R55, 0x2, P6 ;  /* 0x0000003715117211 */ /* 0x000fe400030f16ff */
[----:B-1----:R-:W-:Y:S01]  /*37f30*/  LEA R12, P6, R20, R54, 0x2 ;  /* 0x00000036140c7211 */ /* 0x002fe200078c10ff */
[----:B------:R-:W-:-:S03]  /*37f40*/  IMAD R21, R0, 0x2, R20 ;  /* 0x0000000200157824 */ /* 0x000fc600078e0214 */
[----:B------:R-:W-:Y:S01]  /*37f50*/  LEA.HI.X.SX32 R13, R20, R55, 0x2, P6 ;  /* 0x00000037140d7211 */ /* 0x000fe200030f16ff */
[----:B------:R1:W-:Y:S01]  /*37f60*/  @P4 STG.E [R16.64], R30 ;  /* 0x0000001e10004986 */ /* 0x0003e2000c10190a */
[----:B--2---:R-:W-:Y:S01]  /*37f70*/  ISETP.LT.AND P5, PT, R29, c[0x0][0x17c], !P0 ;  /* 0x00005f001d007a0c */ /* 0x004fe200047a1270 */
[----:B------:R-:W-:Y:S02]  /*37f80*/  IMAD R20, R0, 0x2, R21 ;  /* 0x0000000200147824 */ /* 0x000fe400078e0215 */
[----:B------:R-:W2:Y:S04]  /*37f90*/  LDL.LU R29, [R1+0xfd8] ;  /* 0x000fd800011d7983 */ /* 0x000ea80000300800 */
[----:B------:R4:W-:Y:S01]  /*37fa0*/  @P3 STG.E [R12.64], R250 ;  /* 0x000000fa0c003986 */ /* 0x0009e2000c10190a */
[----:B-1----:R-:W-:-:S04]  /*37fb0*/  LEA R16, P6, R21, R54, 0x2 ;  /* 0x0000003615107211 */ /* 0x002fc800078c10ff */
[----:B------:R-:W-:Y:S02]  /*37fc0*/  LEA.HI.X.SX32 R17, R21, R55, 0x2, P6 ;  /* 0x0000003715117211 */ /* 0x000fe400030f16ff */
[----:B------:R-:W-:Y:S02]  /*37fd0*/  ISETP.LT.AND P4, PT, R28, c[0x0][0x17c], !P0 ;  /* 0x00005f001c007a0c */ /* 0x000fe40004781270 */
[----:B------:R-:W2:Y:S01]  /*37fe0*/  LDL.LU R28, [R1+0xfe0] ;  /* 0x000fe000011c7983 */ /* 0x000ea20000300800 */
[----:B------:R-:W-:-:S03]  /*37ff0*/  ISETP.LT.AND P3, PT, R24, c[0x0][0x17c], !P0 ;  /* 0x00005f0018007a0c */ /* 0x000fc60004761270 */
[----:B------:R-:W2:Y:S01]  /*38000*/  LDL.LU R24, [R1+0xfe8] ;  /* 0x000fe80001187983 */ /* 0x000ea20000300800 */
[----:B----4-:R-:W-:Y:S02]  /*38010*/  LEA R12, P6, R20, R54, 0x2 ;  /* 0x00000036140c7211 */ /* 0x010fe400078c10ff */
[----:B------:R-:W-:Y:S01]  /*38020*/  LEA R21, R0, R20, 0x1 ;  /* 0x0000001400157211 */ /* 0x000fe200078e08ff */
[----:B------:R1:W-:Y:S01]  /*38030*/  @P1 STG.E [R16.64], R14 ;  /* 0x0000000e10001986 */ /* 0x0003e2000c10190a */
[----:B------:R-:W-:-:S03]  /*38040*/  LEA.HI.X.SX32 R13, R20, R55, 0x2, P6 ;  /* 0x00000037140d7211 */ /* 0x000fc600030f16ff */
[----:B------:R-:W4:Y:S04]  /*38050*/  LDL.LU R26, [R1+0xfec] ;  /* 0x000fec00011a7983 */ /* 0x000f280000300800 */
[----:B------:R-:W4:Y:S01]  /*38060*/  LDL.LU R241, [R1+0x1c] ;  /* 0x00001c0001f17983 */ /* 0x000f220000300800 */
[----:B-1----:R-:W-:-:S04]  /*38070*/  LEA R16, P6, R21, R54, 0x2 ;  /* 0x0000003615107211 */ /* 0x002fc800078c10ff */
[----:B------:R-:W-:Y:S01]  /*38080*/  LEA.HI.X.SX32 R17, R21, R55, 0x2, P6 ;  /* 0x0000003715117211 */ /* 0x000fe200030f16ff */
[----:B------:R1:W-:Y:S01]  /*38090*/  @P5 STG.E [R12.64], R22 ;  /* 0x000000160c005986 */ /* 0x0003e2000c10190a */
[----:B------:R-:W-:-:S03]  /*380a0*/  IMAD R14, R0, 0x2, R21 ;  /* 0x00000002000e7824 */ /* 0x000fc600078e0215 */
[----:B------:R1:W-:Y:S01]  /*380b0*/  @P2 STG.E [R16.64], R18 ;  /* 0x0000001210002986 */ /* 0x0003e2000c10190a */
[----:B-----5:R-:W-:-:S03]  /*380c0*/  ISETP.LT.AND P2, PT, R25, c[0x0][0x17c], !P0 ;  /* 0x00005f0019007a0c */ /* 0x020fc60004741270 */
[----:B------:R-:W5:Y:S04]  /*380d0*/  LDL.LU R25, [R1+0xff0] ;  /* 0x000ff00001197983 */ /* 0x000f680000300800 */
[----:B-1----:R-:W5:Y:S04]  /*380e0*/  LDL.LU R22, [R1+0xff8] ;  /* 0x000ff80001167983 */ /* 0x002f680000300800 */
[----:B------:R-:W5:Y:S01]  /*380f0*/  LDL.LU R21, [R1+0xffc] ;  /* 0x000ffc0001157983 */ /* 0x000f620000300800 */
[----:B------:R-:W-:Y:S01]  /*38100*/  LEA R12, P6, R14, R54, 0x2 ;  /* 0x000000360e0c7211 */ /* 0x000fe200078c10ff */
[----:B------:R-:W-:Y:S01]  /*38110*/  IMAD R20, R0, 0x2, R14 ;  /* 0x0000000200147824 */ /* 0x000fe200078e020e */
[----:B------:R-:W-:-:S02]  /*38120*/  ISETP.LT.AND P1, PT, R33, c[0x0][0x17c], !P0 ;  /* 0x00005f0021007a0c */ /* 0x000fc40004721270 */
[----:B------:R-:W-:Y:S01]  /*38130*/  LEA.HI.X.SX32 R13, R14, R55, 0x2, P6 ;  /* 0x000000370e0d7211 */ /* 0x000fe200030f16ff */
[----:B------:R-:W-:Y:S01]  /*38140*/  IMAD R14, R0, 0x2, R20 ;  /* 0x00000002000e7824 */ /* 0x000fe200078e0214 */
[----:B------:R-:W-:-:S03]  /*38150*/  LEA R16, P6, R20, R54, 0x2 ;  /* 0x0000003614107211 */ /* 0x000fc600078c10ff */
[----:B---3--:R1:W-:Y:S01]  /*38160*/  @P4 STG.E [R12.64], R242 ;  /* 0x000000f20c004986 */ /* 0x0083e2000c10190a */
[----:B------:R-:W-:Y:S01]  /*38170*/  LEA.HI.X.SX32 R17, R20, R55, 0x2, P6 ;  /* 0x0000003714117211 */ /* 0x000fe200030f16ff */
[----:B------:R-:W-:Y:S01]  /*38180*/  IMAD R18, R0, 0x2, R14 ;  /* 0x0000000200127824 */ /* 0x000fe200078e020e */
[----:B------:R-:W-:-:S03]  /*38190*/  ISETP.LT.AND P5, PT, R32, c[0x0][0x17c], !P0 ;  /* 0x00005f0020007a0c */ /* 0x000fc600047a1270 */
[----:B------:R3:W-:Y:S01]  /*381a0*/  @P3 STG.E [R16.64], R247 ;  /* 0x000000f710003986 */ /* 0x0007e2000c10190a */
[----:B-1----:R-:W-:-:S04]  /*381b0*/  LEA R12, P6, R14, R54, 0x2 ;  /* 0x000000360e0c7211 */ /* 0x002fc800078c10ff */
[----:B------:R-:W-:Y:S01]  /*381c0*/  LEA.HI.X.SX32 R13, R14, R55, 0x2, P6 ;  /* 0x000000370e0d7211 */ /* 0x000fe200030f16ff */
[----:B------:R-:W-:Y:S01]  /*381d0*/  IMAD R14, R0, 0x2, R18 ;  /* 0x00000002000e7824 */ /* 0x000fe200078e0212 */
[----:B---3--:R-:W-:-:S03]  /*381e0*/  LEA R16, P6, R18, R54, 0x2 ;  /* 0x0000003612107211 */ /* 0x008fc600078c10ff */
[----:B------:R1:W-:Y:S01]  /*381f0*/  @P1 STG.E [R12.64], R71 ;  /* 0x000000470c001986 */ /* 0x0003e2000c10190a */
[----:B------:R-:W-:Y:S01]  /*38200*/  LEA.HI.X.SX32 R17, R18, R55, 0x2, P6 ;  /* 0x0000003712117211 */ /* 0x000fe200030f16ff */
[----:B------:R-:W-:Y:S01]  /*38210*/  IMAD R18, R0, 0x2, R14 ;  /* 0x0000000200127824 */ /* 0x000fe200078e020e */
[----:B--2---:R-:W-:Y:S02]  /*38220*/  ISETP.LT.AND P1, PT, R24, c[0x0][0x17c], !P0 ;  /* 0x00005f0018007a0c */ /* 0x004fe40004721270 */
[----:B------:R-:W2:Y:S04]  /*38230*/  LDL.LU R24, [R1+0x1000] ;  /* 0x0010000001187983 */ /* 0x000ea80000300800 */
[----:B------:R-:W3:Y:S01]  /*38240*/  LDL.LU R242, [R1+0xc] ;  /* 0x00000c0001f27983 */ /* 0x000ee20000300800 */
[----:B-1----:R-:W-:-:S03]  /*38250*/  LEA R12, P6, R14, R54, 0x2 ;  /* 0x000000360e0c7211 */ /* 0x002fc600078c10ff */
[----:B------:R1:W-:Y:S01]  /*38260*/  @P5 STG.E [R16.64], R67 ;  /* 0x0000004310005986 */ /* 0x0003e2000c10190a */
[----:B------:R-:W-:Y:S02]  /*38270*/  ISETP.LT.AND P4, PT, R29, c[0x0][0x17c], !P0 ;  /* 0x00005f001d007a0c */ /* 0x000fe40004781270 */
[----:B------:R-:W-:Y:S01]  /*38280*/  LEA.HI.X.SX32 R13, R14, R55, 0x2, P6 ;  /* 0x000000370e0d7211 */ /* 0x000fe200030f16ff */
[----:B------:R-:W-:Y:S01]  /*38290*/  IMAD R14, R0, 0x2, R18 ;  /* 0x00000002000e7824 */ /* 0x000fe200078e0212 */
[----:B------:R-:W-:Y:S01]  /*382a0*/  ISETP.LT.AND P3, PT, R28, c[0x0][0x17c], !P0 ;  /* 0x00005f001c007a0c */ /* 0x000fe20004761270 */
[----:B------:R-:W2:Y:S01]  /*382b0*/  LDL.LU R20, [R1+0x1004] ;  /* 0x0010040001147983 */ /* 0x000ea20000300800 */
[----:B-1----:R-:W-:-:S03]  /*382c0*/  LEA R16, P6, R18, R54, 0x2 ;  /* 0x0000003612107211 */ /* 0x002fc600078c10ff */
[----:B----4-:R1:W-:Y:S01]  /*382d0*/  @P2 STG.E [R12.64], R241 ;  /* 0x000000f10c002986 */ /* 0x0103e2000c10190a */
[----:B------:R-:W-:Y:S02]  /*382e0*/  LEA.HI.X.SX32 R17, R18, R55, 0x2, P6 ;  /* 0x0000003712117211 */ /* 0x000fe400030f16ff */
[----:B------:R-:W-:Y:S02]  /*382f0*/  ISETP.LT.AND P5, PT, R26, c[0x0][0x17c], !P0 ;  /* 0x00005f001a007a0c */ /* 0x000fe400047a1270 */
[----:B------:R-:W4:Y:S01]  /*38300*/  LDL.LU R26, [R1+0x1008] ;  /* 0x00100800011a7983 */ /* 0x000f220000300800 */
[----:B-1----:R-:W-:-:S04]  /*38310*/  LEA R12, P6, R14, R54, 0x2 ;  /* 0x000000360e0c7211 */ /* 0x002fc800078c10ff */
[----:B------:R-:W-:Y:S01]  /*38320*/  LEA.HI.X.SX32 R13, R14, R55, 0x2, P6 ;  /* 0x000000370e0d7211 */ /* 0x000fe200030f16ff */
[----:B------:R1:W-:Y:S04]  /*38330*/  @P4 STG.E [R16.64], R207 ;  /* 0x000000cf10004986 */ /* 0x0003e8000c10190a */
[----:B------:R1:W-:Y:S01]  /*38340*/  @P3 STG.E [R12.64], R63 ;  /* 0x0000003f0c003986 */ /* 0x0003e2000c10190a */
[----:B-----5:R-:W-:-:S03]  /*38350*/  ISETP.LT.AND P2, PT, R25, c[0x0][0x17c], !P0 ;  /* 0x00005f0019007a0c */ /* 0x020fc60004741270 */
[----:B------:R-:W5:Y:S01]  /*38360*/  LDL.LU R25, [R1+0x1028] ;  /* 0x0010280001197983 */ /* 0x000f620000300800 */
[----:B------:R-:W-:-:S03]  /*38370*/  ISETP.LT.AND P4, PT, R22, c[0x0][0x17c], !P0 ;  /* 0x00005f0016007a0c */ /* 0x000fc60004781270 */
[----:B------:R-:W5:Y:S01]  /*38380*/  LDL.LU R22, [R1+0x1030] ;  /* 0x0010300001167983 */ /* 0x000f620000300800 */
[----:B------:R-:W-:-:S03]  /*38390*/  ISETP.LT.AND P3, PT, R21, c[0x0][0x17c], !P0 ;  /* 0x00005f0015007a0c */ /* 0x000fc60004761270 */
[----:B------:R-:W5:Y:S01]  /*383a0*/  LDL.LU R21, [R1+0x1034] ;  /* 0x0010340001157983 */ /* 0x000f620000300800 */
[----:B------:R-:W-:-:S04]  /*383b0*/  IMAD R18, R0, 0x2, R14 ;  /* 0x0000000200127824 */ /* 0x000fc800078e020e */
[----:B------:R-:W-:Y:S01]  /*383c0*/  IMAD R14, R0, 0x2, R18 ;  /* 0x00000002000e7824 */ /* 0x000fe200078e0212 */
[----:B-1----:R-:W-:-:S04]  /*383d0*/  LEA R16, P6, R18, R54, 0x2 ;  /* 0x0000003612107211 */ /* 0x002fc800078c10ff */
[----:B------:R-:W-:Y:S01]  /*383e0*/  LEA.HI.X.SX32 R17, R18, R55, 0x2, P6 ;  /* 0x0000003712117211 */ /* 0x000fe200030f16ff */
[----:B------:R-:W-:Y:S01]  /*383f0*/  IMAD R18, R0, 0x2, R14 ;  /* 0x0000000200127824 */ /* 0x000fe200078e020e */
[----:B------:R-:W-:-:S03]  /*38400*/  LEA R12, P6, R14, R54, 0x2 ;  /* 0x000000360e0c7211 */ /* 0x000fc600078c10ff */
[----:B------:R1:W-:Y:S01]  /*38410*/  @P1 STG.E [R16.64], R43 ;  /* 0x0000002b10001986 */ /* 0x0003e2000c10190a */
[----:B------:R-:W-:Y:S01]  /*38420*/  LEA.HI.X.SX32 R13, R14, R55, 0x2, P6 ;  /* 0x000000370e0d7211 */ /* 0x000fe200030f16ff */
[----:B------:R-:W-:Y:S01]  /*38430*/  IMAD R14, R0, 0x2, R18 ;  /* 0x00000002000e7824 */ /* 0x000fe200078e0212 */
[----:B-1----:R-:W-:-:S04]  /*38440*/  LEA R16, P6, R18, R54, 0x2 ;  /* 0x0000003612107211 */ /* 0x002fc800078c10ff */
[----:B------:R-:W-:Y:S01]  /*38450*/  LEA.HI.X.SX32 R17, R18, R55, 0x2, P6 ;  /* 0x0000003712117211 */ /* 0x000fe200030f16ff */
[----:B------:R-:W-:Y:S01]  /*38460*/  IMAD R18, R0, 0x2, R14 ;  /* 0x0000000200127824 */ /* 0x000fe200078e020e */
[----:B---3--:R1:W-:Y:S01]  /*38470*/  @P5 STG.E [R12.64], R242 ;  /* 0x000000f20c005986 */ /* 0x0083e2000c10190a */
[----:B--2---:R-:W-:-:S03]  /*38480*/  ISETP.LT.AND P1, PT, R24, c[0x0][0x17c], !P0 ;  /* 0x00005f0018007a0c */ /* 0x004fc60004721270 */
[----:B------:R2:W-:Y:S04]  /*38490*/  @P2 STG.E [R16.64], R27 ;  /* 0x0000001b10002986 */ /* 0x0005e8000c10190a */
[----:B------:R-:W3:Y:S01]  /*384a0*/  LDL.LU R24, [R1+0x1038] ;  /* 0x0010380001187983 */ /* 0x000ee20000300800 */
[----:B-1----:R-:W-:-:S04]  /*384b0*/  LEA R12, P6, R14, R54, 0x2 ;  /* 0x000000360e0c7211 */ /* 0x002fc800078c10ff */
[-C--:B------:R-:W-:Y:S01]  /*384c0*/  LEA.HI.X.SX32 R13, R14, R55.reuse, 0x2, P6 ;  /* 0x000000370e0d7211 */ /* 0x080fe200030f16ff */
[----:B------:R-:W-:Y:S01]  /*384d0*/  IMAD R14, R0, 0x2, R18 ;  /* 0x00000002000e7824 */ /* 0x000fe200078e0212 */
[----:B--2---:R-:W-:Y:S02]  /*384e0*/  LEA R16, P6, R18, R54, 0x2 ;  /* 0x0000003612107211 */ /* 0x004fe400078c10ff */
[----:B------:R-:W-:Y:S01]  /*384f0*/  ISETP.LT.AND P5, PT, R20, c[0x0][0x17c], !P0 ;  /* 0x00005f0014007a0c */ /* 0x000fe200047a1270 */
[----:B------:R1:W-:Y:S01]  /*38500*/  @P4 STG.E [R12.64], R35 ;  /* 0x000000230c004986 */ /* 0x0003e2000c10190a */
[----:B------:R-:W-:-:S03]  /*38510*/  LEA.HI.X.SX32 R17, R18, R55, 0x2, P6 ;  /* 0x0000003712117211 */ /* 0x000fc600030f16ff */
[----:B------:R-:W2:Y:S01]  /*38520*/  LDL.LU R20, [R1+0x1040] ;  /* 0x0010400001147983 */ /* 0x000ea20000300800 */
[----:B----4-:R-:W-:-:S03]  /*38530*/  ISETP.LT.AND P2, PT, R26, c[0x0][0x17c], !P0 ;  /* 0x00005f001a007a0c */ /* 0x010fc60004741270 */
        /* <DEDUP_REMOVED lines=8> */
[----:B------:R-:W4:Y:S01]  /*385c0*/  LDL.LU R22, [R1+0x1064] ;  /* 0x0010640001167983 */ /* 0x000f220000300800 */
        /* <DEDUP_REMOVED lines=9> */
[----:B------:R-:W-:Y:S02]  /*38660*/  LEA.HI.X.SX32 R13, R14, R55, 0x2, P6 ;  /* 0x000000370e0d7211 */ /* 0x000fe400030f16ff */
[----:B------:R-:W-:-:S03]  /*38670*/  LEA R14, P6, R18, R54, 0x2 ;  /* 0x00000036120e7211 */ /* 0x000fc600078c10ff */
[----:B------:R1:W-:Y:S02]  /*38680*/  @P2 STG.E [R12.64], R23 ;  /* 0x000000170c002986 */ /* 0x0003e4000c10190a */
[----:B-1----:R-:W-:Y:S01]  /*38690*/  IMAD R16, R0, 0x2, R18 ;  /* 0x0000000200107824 */ /* 0x002fe200078e0212 */
[----:B------:R-:W-:-:S03]  /*386a0*/  LEA.HI.X.SX32 R15, R18, R55, 0x2, P6 ;  /* 0x00000037120f7211 */ /* 0x000fc600030f16ff */
[----:B------:R-:W-:Y:S01]  /*386b0*/  IMAD R17, R0, 0x2, R16 ;  /* 0x0000000200117824 */ /* 0x000fe200078e0210 */
[C---:B------:R-:W-:Y:S01]  /*386c0*/  LEA R12, P6, R16.reuse, R54, 0x2 ;  /* 0x00000036100c7211 */ /* 0x040fe200078c10ff */
[----:B------:R1:W-:Y:S03]  /*386d0*/  @P4 STG.E [R14.64], R19 ;  /* 0x000000130e004986 */ /* 0x0003e6000c10190a */
[----:B------:R-:W-:Y:S01]  /*386e0*/  LEA.HI.X.SX32 R13, R16, R55, 0x2, P6 ;  /* 0x00000037100d7211 */ /* 0x000fe200030f16ff */
[----:B------:R-:W-:-:S04]  /*386f0*/  IMAD R16, R0, 0x2, R17 ;  /* 0x0000000200107824 */ /* 0x000fc800078e0211 */
[----:B------:R1:W-:Y:S01]  /*38700*/  @P3 STG.E [R12.64], R136 ;  /* 0x000000880c003986 */ /* 0x0003e2000c10190a */
[----:B---3--:R-:W-:Y:S02]  /*38710*/  ISETP.LT.AND P5, PT, R24, c[0x0][0x17c], !P0 ;  /* 0x00005f0018007a0c */ /* 0x008fe400047a1270 */
[CC--:B-1----:R-:W-:Y:S01]  /*38720*/  LEA R14, P6, R17.reuse, R54.reuse, 0x2 ;  /* 0x00000036110e7211 */ /* 0x0c2fe200078c10ff */
[----:B------:R-:W3:Y:S03]  /*38730*/  LDL.LU R24, [R1+0x1070] ;  /* 0x0010700001187983 */ /* 0x000ee60000300800 */
[----:B------:R-:W-:Y:S02]  /*38740*/  LEA.HI.X.SX32 R15, R17, R55, 0x2, P6 ;  /* 0x00000037110f7211 */ /* 0x000fe400030f16ff */
[----:B------:R-:W-:Y:S02]  /*38750*/  LEA R12, P6, R16, R54, 0x2 ;  /* 0x00000036100c7211 */ /* 0x000fe400078c10ff */
[----:B--2---:R-:W-:-:S02]  /*38760*/  ISETP.LT.AND P2, PT, R20, c[0x0][0x17c], !P0 ;  /* 0x00005f0014007a0c */ /* 0x004fc40004741270 */
[----:B------:R-:W2:Y:S04]  /*38770*/  LDL.LU R20, [R1+0x1074] ;  /* 0x0010740001147983 */ /* 0x000ea80000300800 */
[----:B------:R-:W2:Y:S01]  /*38780*/  LDL.LU R19, [R1+0x1078] ;  /* 0x0010780001137983 */ /* 0x000ea20000300800 */
[----:B------:R-:W-:-:S03]  /*38790*/  LEA.HI.X.SX32 R13, R16, R55, 0x2, P6 ;  /* 0x00000037100d7211 */ /* 0x000fc600030f16ff */
[----:B------:R1:W-:Y:S04]  /*387a0*/  @P1 STG.E [R14.64], R120 ;  /* 0x000000780e001986 */ /* 0x0003e8000c10190a */
[----:B------:R-:W2:Y:S04]  /*387b0*/  LDL.LU R23, [R1+0x107c] ;  /* 0x00107c0001177983 */ /* 0x000ea80000300800 */
[----:B------:R1:W-:Y:S01]  /*387c0*/  @P5 STG.E [R12.64], R116 ;  /* 0x000000740c005986 */ /* 0x0003e2000c10190a */
[----:B----4-:R-:W-:-:S03]  /*387d0*/  ISETP.LT.AND P1, PT, R22, c[0x0][0x17c], !P0 ;  /* 0x00005f0016007a0c */ /* 0x010fc60004721270 */
[----:B------:R-:W4:Y:S01]  /*387e0*/  LDL.LU R22, [R1+0x1080] ;  /* 0x0010800001167983 */ /* 0x000f220000300800 */
[----:B-----5:R-:W-:-:S03]  /*387f0*/  ISETP.LT.AND P5, PT, R21, c[0x0][0x17c], !P0 ;  /* 0x00005f0015007a0c */ /* 0x020fc600047a1270 */
[----:B------:R-:W5:Y:S04]  /*38800*/  LDL.LU R21, [R1+0x1084] ;  /* 0x0010840001157983 */ /* 0x000f680000300800 */
[----:B------:R-:W5:Y:S01]  /*38810*/  LDL.LU R18, [R1+0x1098] ;  /* 0x0010980001127983 */ /* 0x000f620000300800 */
[----:B------:R-:W-:Y:S01]  /*38820*/  IMAD R17, R0, 0x2, R16 ;  /* 0x0000000200117824 */ /* 0x000fe200078e0210 */
[----:B------:R-:W-:-:S04]  /*38830*/  ISETP.LT.AND P4, PT, R26, c[0x0][0x17c], !P0 ;  /* 0x00005f001a007a0c */ /* 0x000fc80004781270 */
[CC--:B-1----:R-:W-:Y:S02]  /*38840*/  LEA R14, P6, R17.reuse, R54.reuse, 0x2 ;  /* 0x00000036110e7211 */ /* 0x0c2fe400078c10ff */
[----:B------:R-:W-:Y:S02]  /*38850*/  LEA R16, R0, R17, 0x1 ;  /* 0x0000001100107211 */ /* 0x000fe400078e08ff */
[-C--:B------:R-:W-:Y:S02]  /*38860*/  LEA.HI.X.SX32 R15, R17, R55.reuse, 0x2, P6 ;  /* 0x00000037110f7211 */ /* 0x080fe400030f16ff */
[----:B------:R-:W-:Y:S01]  /*38870*/  LEA R12, P6, R16, R54, 0x2 ;  /* 0x00000036100c7211 */ /* 0x000fe200078c10ff */
[----:B------:R-:W-:Y:S01]  /*38880*/  IMAD R17, R0, 0x2, R16 ;  /* 0x0000000200117824 */ /* 0x000fe200078e0210 */
[----:B------:R-:W-:Y:S01]  /*38890*/  ISETP.LT.AND P3, PT, R25, c[0x0][0x17c], !P0 ;  /* 0x00005f0019007a0c */ /* 0x000fe20004761270 */
[----:B------:R1:W-:Y:S01]  /*388a0*/  @P2 STG.E [R14.64], R112 ;  /* 0x000000700e002986 */ /* 0x0003e2000c10190a */
[----:B------:R-:W-:Y:S01]  /*388b0*/  LEA.HI.X.SX32 R13, R16, R55, 0x2, P6 ;  /* 0x00000037100d7211 */ /* 0x000fe200030f16ff */
[----:B------:R-:W-:-:S04]  /*388c0*/  IMAD R16, R0, 0x2, R17 ;  /* 0x0000000200107824 */ /* 0x000fc800078e0211 */
[----:B------:R1:W-:Y:S02]  /*388d0*/  @P4 STG.E [R12.64], R108 ;  /* 0x0000006c0c004986 */ /* 0x0003e4000c10190a */
[----:B-1----:R-:W-:-:S04]  /*388e0*/  LEA R14, P6, R17, R54, 0x2 ;  /* 0x00000036110e7211 */ /* 0x002fc800078c10ff */
[----:B------:R-:W-:Y:S01]  /*388f0*/  LEA.HI.X.SX32 R15, R17, R55, 0x2, P6 ;  /* 0x00000037110f7211 */ /* 0x000fe200030f16ff */
[----:B------:R-:W-:Y:S01]  /*38900*/  IMAD R17, R0, 0x2, R16 ;  /* 0x0000000200117824 */ /* 0x000fe200078e0210 */
[----:B------:R-:W-:-:S03]  /*38910*/  LEA R12, P6, R16, R54, 0x2 ;  /* 0x00000036100c7211 */ /* 0x000fc600078c10ff */
[----:B------:R1:W-:Y:S01]  /*38920*/  @P3 STG.E [R14.64], R104 ;  /* 0x000000680e003986 */ /* 0x0003e2000c10190a */
[----:B------:R-:W-:Y:S01]  /*38930*/  LEA.HI.X.SX32 R13, R16, R55, 0x2, P6 ;  /* 0x00000037100d7211 */ /* 0x000fe200030f16ff */
[----:B------:R-:W-:-:S04]  /*38940*/  IMAD R16, R0, 0x2, R17 ;  /* 0x0000000200107824 */ /* 0x000fc800078e0211 */
[----:B------:R2:W-:Y:S01]  /*38950*/  @P1 STG.E [R12.64], R100 ;  /* 0x000000640c001986 */ /* 0x0005e2000c10190a */
[----:B---3--:R-:W-:Y:S02]  /*38960*/  ISETP.LT.AND P2, PT, R24, c[0x0][0x17c], !P0 ;  /* 0x00005f0018007a0c */ /* 0x008fe40004741270 */
[----:B-1----:R-:W-:-:S04]  /*38970*/  LEA R14, P6, R17, R54, 0x2 ;  /* 0x00000036110e7211 */ /* 0x002fc800078c10ff */
[----:B------:R-:W-:Y:S01]  /*38980*/  LEA.HI.X.SX32 R15, R17, R55, 0x2, P6 ;  /* 0x00000037110f7211 */ /* 0x000fe200030f16ff */
[----:B------:R-:W-:Y:S01]  /*38990*/  IMAD R17, R0, 0x2, R16 ;  /* 0x0000000200117824 */ /* 0x000fe200078e0210 */
[----:B--2---:R-:W-:Y:S02]  /*389a0*/  LEA R12, P6, R16, R54, 0x2 ;  /* 0x00000036100c7211 */ /* 0x004fe400078c10ff */
[----:B------:R-:W-:Y:S02]  /*389b0*/  ISETP.LT.AND P4, PT, R20, c[0x0][0x17c], !P0 ;  /* 0x00005f0014007a0c */ /* 0x000fe40004781270 */
[----:B------:R-:W2:Y:S01]  /*389c0*/  LDL.LU R20, [R1+0x109c] ;  /* 0x00109c0001147983 */ /* 0x000ea20000300800 */
[----:B------:R-:W-:-:S03]  /*389d0*/  ISETP.LT.AND P3, PT, R19, c[0x0][0x17c], !P0 ;  /* 0x00005f0013007a0c */ /* 0x000fc60004761270 */
[----:B------:R-:W3:Y:S01]  /*389e0*/  LDL.LU R19, [R1+0x10a0] ;  /* 0x0010a00001137983 */ /* 0x000ee20000300800 */
[----:B------:R-:W-:-:S03]  /*389f0*/  LEA.HI.X.SX32 R13, R16, R55, 0x2, P6 ;  /* 0x00000037100d7211 */ /* 0x000fc600030f16ff */
[----:B------:R1:W-:Y:S01]  /*38a00*/  @P5 STG.E [R14.64], R96 ;  /* 0x000000600e005986 */ /* 0x0003e2000c10190a */
[----:B------:R-:W-:-:S03]  /*38a10*/  ISETP.LT.AND P1, PT, R23, c[0x0][0x17c], !P0 ;  /* 0x00005f0017007a0c */ /* 0x000fc60004721270 */
[----:B------:R-:W3:Y:S01]  /*38a20*/  LDL.LU R23, [R1+0x10a4] ;  /* 0x0010a40001177983 */ /* 0x000ee20000300800 */
[----:B-1----:R-:W-:-:S04]  /*38a30*/  LEA R14, P6, R17, R54, 0x2 ;  /* 0x00000036110e7211 */ /* 0x002fc800078c10ff */
[----:B------:R-:W-:Y:S01]  /*38a40*/  LEA.HI.X.SX32 R15, R17, R55, 0x2, P6 ;  /* 0x00000037110f7211 */ /* 0x000fe200030f16ff */
[----:B------:R1:W-:Y:S04]  /*38a50*/  @P2 STG.E [R12.64], R92 ;  /* 0x0000005c0c002986 */ /* 0x0003e8000c10190a */
[----:B------:R1:W-:Y:S01]  /*38a60*/  @P4 STG.E [R14.64], R88 ;  /* 0x000000580e004986 */ /* 0x0003e2000c10190a */
[----:B----4-:R-:W-:-:S03]  /*38a70*/  ISETP.LT.AND P5, PT, R22, c[0x0][0x17c], !P0 ;  /* 0x00005f0016007a0c */ /* 0x010fc600047a1270 */
[----:B------:R-:W4:Y:S01]  /*38a80*/  LDL.LU R22, [R1+0x10a8] ;  /* 0x0010a80001167983 */ /* 0x000f220000300800 */
[----:B-----5:R-:W-:-:S03]  /*38a90*/  ISETP.LT.AND P2, PT, R21, c[0x0][0x17c], !P0 ;  /* 0x00005f0015007a0c */ /* 0x020fc60004741270 */
        /* <DEDUP_REMOVED lines=21> */
[----:B-1----:R-:W-:-:S04]  /*38bf0*/  LEA R12, P6, R16, R54, 0x2 ;  /* 0x00000036100c7211 */ /* 0x002fc800078c10ff */
[----:B------:R-:W-:Y:S02]  /*38c00*/  LEA.HI.X.SX32 R13, R16, R55, 0x2, P6 ;  /* 0x00000037100d7211 */ /* 0x000fe400030f16ff */
[----:B--2---:R-:W-:Y:S02]  /*38c10*/  LEA R14, P6, R17, R54, 0x2 ;  /* 0x00000036110e7211 */ /* 0x004fe400078c10ff */
[----:B------:R-:W-:Y:S02]  /*38c20*/  ISETP.LT.AND P3, PT, R20, c[0x0][0x17c], !P0 ;  /* 0x00005f0014007a0c */ /* 0x000fe40004761270 */
[----:B------:R-:W2:Y:S01]  /*38c30*/  LDL.LU R20, [R1+0x10c8] ;  /* 0x0010c80001147983 */ /* 0x000ea20000300800 */
[----:B---3--:R-:W-:-:S03]  /*38c40*/  ISETP.LT.AND P1, PT, R19, c[0x0][0x17c], !P0 ;  /* 0x00005f0013007a0c */ /* 0x008fc60004721270 */
[----:B------:R-:W3:Y:S01]  /*38c50*/  LDL.LU R19, [R1+0x10cc] ;  /* 0x0010cc0001137983 */ /* 0x000ee20000300800 */
[----:B------:R-:W-:-:S03]  /*38c60*/  LEA.HI.X.SX32 R15, R17, R55, 0x2, P6 ;  /* 0x00000037110f7211 */ /* 0x000fc600030f16ff */
[----:B------:R1:W-:Y:S01]  /*38c70*/  @P4 STG.E [R12.64], R8 ;  /* 0x000000080c004986 */ /* 0x0003e2000c10190a */
[----:B------:R-:W-:-:S03]  /*38c80*/  ISETP.LT.AND P5, PT, R23, c[0x0][0x17c], !P0 ;  /* 0x00005f0017007a0c */ /* 0x000fc600047a1270 */
[----:B------:R-:W3:Y:S04]  /*38c90*/  LDL.LU R23, [R1+0x10d0] ;  /* 0x0010d00001177983 */ /* 0x000ee80000300800 */
[----:B------:R1:W-:Y:S01]  /*38ca0*/  @P3 STG.E [R14.64], R4 ;  /* 0x000000040e003986 */ /* 0x0003e2000c10190a */
[----:B----4-:R-:W-:-:S03]  /*38cb0*/  ISETP.LT.AND P2, PT, R22, c[0x0][0x17c], !P0 ;  /* 0x00005f0016007a0c */ /* 0x010fc60004741270 */
[----:B------:R-:W4:Y:S01]  /*38cc0*/  LDL.LU R22, [R1+0x10e8] ;  /* 0x0010e80001167983 */ /* 0x000f220000300800 */
[----:B-----5:R-:W-:-:S03]  /*38cd0*/  ISETP.LT.AND P4, PT, R21, c[0x0][0x17c], !P0 ;  /* 0x00005f0015007a0c */ /* 0x020fc60004781270 */
[----:B------:R-:W5:Y:S01]  /*38ce0*/  LDL.LU R21, [R1+0x10ec] ;  /* 0x0010ec0001157983 */ /* 0x000f620000300800 */
[----:B------:R-:W-:-:S03]  /*38cf0*/  ISETP.LT.AND P3, PT, R18, c[0x0][0x17c], !P0 ;  /* 0x00005f0012007a0c */ /* 0x000fc60004761270 */
[----:B------:R-:W4:Y:S01]  /*38d00*/  LDL.LU R18, [R1+0x10f0] ;  /* 0x0010f00001127983 */ /* 0x000f220000300800 */
[----:B------:R-:W-:-:S04]  /*38d10*/  IMAD R16, R0, 0x2, R17 ;  /* 0x0000000200107824 */ /* 0x000fc800078e0211 */
[----:B-1----:R-:W-:Y:S01]  /*38d20*/  IMAD R8, R0, 0x2, R16 ;  /* 0x0000000200087824 */ /* 0x002fe200078e0210 */
[----:B------:R-:W-:-:S03]  /*38d30*/  LEA R12, P6, R16, R54, 0x2 ;  /* 0x00000036100c7211 */ /* 0x000fc600078c10ff */
[----:B------:R-:W-:Y:S01]  /*38d40*/  IMAD R4, R0, 0x2, R8 ;  /* 0x0000000200047824 */ /* 0x000fe200078e0208 */
[----:B------:R-:W-:Y:S02]  /*38d50*/  LEA.HI.X.SX32 R13, R16, R55, 0x2, P6 ;  /* 0x00000037100d7211 */ /* 0x000fe400030f16ff */
        /* <DEDUP_REMOVED lines=19> */
[----:B------:R-:W3:Y:S04]  /*38e90*/  LDL.LU R19, [R1+0x10f8] ;  /* 0x0010f80001137983 */ /* 0x000ee80000300800 */
[----:B------:R-:W3:Y:S01]  /*38ea0*/  LDL.LU R17, [R1+0x1104] ;  /* 0x0011040001117983 */ /* 0x000ee20000300800 */
[----:B------:R-:W-:-:S03]  /*38eb0*/  LEA.HI.X.SX32 R15, R8, R55, 0x2, P6 ;  /* 0x00000037080f7211 */ /* 0x000fc600030f16ff */
[----:B------:R1:W-:Y:S04]  /*38ec0*/  @P3 STG.E [R12.64], R109 ;  /* 0x0000006d0c003986 */ /* 0x0003e8000c10190a */
[----:B------:R-:W3:Y:S04]  /*38ed0*/  LDL.LU R16, [R1+0x1108] ;  /* 0x0011080001107983 */ /* 0x000ee80000300800 */
[----:B------:R1:W-:Y:S01]  /*38ee0*/  @P1 STG.E [R14.64], R105 ;  /* 0x000000690e001986 */ /* 0x0003e2000c10190a */
[----:B-----5:R-:W-:-:S03]  /*38ef0*/  ISETP.LT.AND P3, PT, R21, c[0x0][0x17c], !P0 ;  /* 0x00005f0015007a0c */ /* 0x020fc60004761270 */
[----:B------:R-:W5:Y:S01]  /*38f00*/  LDL.LU R21, [R1+0x110c] ;  /* 0x00110c0001157983 */ /* 0x000f620000300800 */
[----:B----4-:R-:W-:-:S03]  /*38f10*/  ISETP.LT.AND P1, PT, R18, c[0x0][0x17c], !P0 ;  /* 0x00005f0012007a0c */ /* 0x010fc60004721270 */
[----:B------:R-:W4:Y:S01]  /*38f20*/  LDL.LU R18, [R1+0x1110] ;  /* 0x0011100001127983 */ /* 0x000f220000300800 */
[----:B------:R-:W-:Y:S01]  /*38f30*/  IMAD R4, R0, 0x2, R8 ;  /* 0x0000000200047824 */ /* 0x000fe200078e0208 */
[----:B------:R-:W-:-:S03]  /*38f40*/  ISETP.LT.AND P2, PT, R23, c[0x0][0x17c], !P0 ;  /* 0x00005f0017007a0c */ /* 0x000fc60004741270 */
[----:B------:R-:W-:Y:S01]  /*38f50*/  IMAD R8, R0, 0x2, R4 ;  /* 0x0000000200087824 */ /* 0x000fe200078e0204 */
[-C--:B-1----:R-:W-:Y:S02]  /*38f60*/  LEA R12, P6, R4, R54.reuse, 0x2 ;  /* 0x00000036040c7211 */ /* 0x082fe400078c10ff */
[----:B------:R-:W-:Y:S02]  /*38f70*/  ISETP.LT.AND P4, PT, R22, c[0x0][0x17c], !P0 ;  /* 0x00005f0016007a0c */ /* 0x000fe40004781270 */
[----:B------:R-:W-:Y:S01]  /*38f80*/  LEA.HI.X.SX32 R13, R4, R55, 0x2, P6 ;  /* 0x00000037040d7211 */ /* 0x000fe200030f16ff */
[----:B------:R-:W-:Y:S01]  /*38f90*/  IMAD R4, R0, 0x2, R8 ;  /* 0x0000000200047824 */ /* 0x000fe200078e0208 */
[----:B------:R-:W-:-:S03]  /*38fa0*/  LEA R14, P6, R8, R54, 0x2 ;  /* 0x00000036080e7211 */ /* 0x000fc600078c10ff */
[----:B------:R1:W-:Y:S01]  /*38fb0*/  @P5 STG.E [R12.64], R101 ;  /* 0x000000650c005986 */ /* 0x0003e2000c10190a */
[----:B------:R-:W-:Y:S02]  /*38fc0*/  LEA.HI.X.SX32 R15, R8, R55, 0x2, P6 ;  /* 0x00000037080f7211 */ /* 0x000fe400030f16ff */
[----:B------:R-:W-:-:S03]  /*38fd0*/  LEA R8, R0, R4, 0x1 ;  /* 0x0000000400087211 */ /* 0x000fc600078e08ff */
        /* <DEDUP_REMOVED lines=16> */
[----:B------:R-:W-:-:S03]  /*390e0*/  ISETP.LT.AND P4, PT, R17, c[0x0][0x17c], !P0 ;  /* 0x00005f0011007a0c */ /* 0x000fc60004781270 */
[----:B------:R-:W3:Y:S01]  /*390f0*/  LDL.LU R17, [R1+0x1128] ;  /* 0x0011280001117983 */ /* 0x000ee20000300800 */
[----:B------:R-:W-:-:S03]  /*39100*/  LEA.HI.X.SX32 R15, R8, R55, 0x2, P6 ;  /* 0x00000037080f7211 */ /* 0x000fc600030f16ff */
[----:B------:R1:W-:Y:S01]  /*39110*/  @P1 STG.E [R12.64], R85 ;  /* 0x000000550c001986 */ /* 0x0003e2000c10190a */
[----:B------:R-:W-:-:S03]  /*39120*/  ISETP.LT.AND P3, PT, R16, c[0x0][0x17c], !P0 ;  /* 0x00005f0010007a0c */ /* 0x000fc60004761270 */
[----:B------:R-:W3:Y:S04]  /*39130*/  LDL.LU R16, [R1+0x112c] ;  /* 0x00112c0001107983 */ /* 0x000ee80000300800 */
[----:B------:R1:W-:Y:S01]  /*39140*/  @P5 STG.E [R14.64], R81 ;  /* 0x000000510e005986 */ /* 0x0003e2000c10190a */
[----:B-----5:R-:W-:-:S03]  /*39150*/  ISETP.LT.AND P1, PT, R21, c[0x0][0x17c], !P0 ;  /* 0x00005f0015007a0c */ /* 0x020fc60004721270 */
[----:B------:R-:W5:Y:S01]  /*39160*/  LDL.LU R21, [R1+0x1130] ;  /* 0x0011300001157983 */ /* 0x000f620000300800 */
[----:B----4-:R-:W-:-:S03]  /*39170*/  ISETP.LT.AND P5, PT, R18, c[0x0][0x17c], !P0 ;  /* 0x00005f0012007a0c */ /* 0x010fc600047a1270 */
[----:B------:R-:W4:Y:S01]  /*39180*/  LDL.LU R18, [R1+0x1134] ;  /* 0x0011340001127983 */ /* 0x000f220000300800 */
        /* <DEDUP_REMOVED lines=15> */
[----:B------:R-:W-:Y:S02]  /*39280*/  LEA.HI.X.SX32 R15, R8, R55, 0x2, P6 ;  /* 0x00000037080f7211 */ /* 0x000fe400030f16ff */
[----:B------:R-:W-:Y:S01]  /*39290*/  LEA R8, P6, R4, R54, 0x2 ;  /* 0x0000003604087211 */ /* 0x000fe200078c10ff */
[----:B-1----:R-:W-:-:S03]  /*392a0*/  IMAD R12, R0, 0x2, R4 ;  /* 0x00000002000c7824 */ /* 0x002fc600078e0204 */
[----:B------:R-:W-:Y:S01]  /*392b0*/  LEA.HI.X.SX32 R9, R4, R55, 0x2, P6 ;  /* 0x0000003704097211 */ /* 0x000fe200030f16ff */
[----:B------:R1:W-:Y:S01]  /*392c0*/  @P1 STG.E [R14.64], R5 ;  /* 0x000000050e001986 */ /* 0x0003e2000c10190a */
[----:B------:R-:W-:Y:S02]  /*392d0*/  LEA R4, P6, R12, R54, 0x2 ;  /* 0x000000360c047211 */ /* 0x000fe400078c10ff */
[----:B--2---:R-:W-:Y:S02]  /*392e0*/  ISETP.LT.AND P2, PT, R20, c[0x0][0x17c], !P0 ;  /* 0x00005f0014007a0c */ /* 0x004fe40004741270 */
[----:B------:R-:W2:Y:S01]  /*392f0*/  LDL.LU R20, [R1+0x114c] ;  /* 0x00114c0001147983 */ /* 0x000ea20000300800 */
[----:B---3--:R-:W-:-:S03]  /*39300*/  ISETP.LT.AND P4, PT, R19, c[0x0][0x17c], !P0 ;  /* 0x00005f0013007a0c */ /* 0x008fc60004781270 */
[----:B------:R-:W3:Y:S01]  /*39310*/  LDL.LU R19, [R1+0x1150] ;  /* 0x0011500001137983 */ /* 0x000ee20000300800 */
[----:B------:R-:W-:-:S03]  /*39320*/  ISETP.LT.AND P3, PT, R17, c[0x0][0x17c], !P0 ;  /* 0x00005f0011007a0c */ /* 0x000fc60004761270 */
[----:B------:R-:W3:Y:S01]  /*39330*/  LDL.LU R17, [R1+0x1154] ;  /* 0x0011540001117983 */ /* 0x000ee20000300800 */
[----:B-1----:R-:W-:-:S03]  /*39340*/  LEA.HI.X.SX32 R5, R12, R55, 0x2, P6 ;  /* 0x000000370c057211 */ /* 0x002fc600030f16ff */
[----:B------:R1:W-:Y:S01]  /*39350*/  @P5 STG.E [R8.64], R138 ;  /* 0x0000008a08005986 */ /* 0x0003e2000c10190a */
[----:B------:R-:W-:-:S03]  /*39360*/  ISETP.LT.AND P1, PT, R16, c[0x0][0x17c], !P0 ;  /* 0x00005f0010007a0c */ /* 0x000fc60004721270 */
[----:B------:R-:W3:Y:S04]  /*39370*/  LDL.LU R16, [R1+0x1158] ;  /* 0x0011580001107983 */ /* 0x000ee80000300800 */
[----:B------:R1:W-:Y:S04]  /*39380*/  @P2 STG.E [R4.64], R122 ;  /* 0x0000007a04002986 */ /* 0x0003e8000c10190a */
[----:B------:R-:W3:Y:S01]  /*39390*/  LDL.LU R15, [R1+0x115c] ;  /* 0x00115c00010f7983 */ /* 0x000ee20000300800 */
[----:B----4-:R-:W-:-:S03]  /*393a0*/  ISETP.LT.AND P2, PT, R18, c[0x0][0x17c], !P0 ;  /* 0x00005f0012007a0c */ /* 0x010fc60004741270 */
[----:B------:R-:W4:Y:S04]  /*393b0*/  LDL.LU R18, [R1+0x1180] ;  /* 0x0011800001127983 */ /* 0x000f280000300800 */
        /* <DEDUP_REMOVED lines=10> */
[----:B-----5:R-:W-:-:S03]  /*39460*/  ISETP.LT.AND P5, PT, R21, c[0x0][0x17c], !P0 ;  /* 0x00005f0015007a0c */ /* 0x020fc600047a1270 */
[----:B------:R5:W-:Y:S01]  /*39470*/  @P3 STG.E [R4.64], R114 ;  /* 0x0000007204003986 */ /* 0x000be2000c10190a */
[----:B-1----:R-:W-:-:S04]  /*39480*/  LEA R8, P6, R13, R54, 0x2 ;  /* 0x000000360d087211 */ /* 0x002fc800078c10ff */
[----:B------:R-:W-:Y:S01]  /*39490*/  LEA.HI.X.SX32 R9, R13, R55, 0x2, P6 ;  /* 0x000000370d097211 */ /* 0x000fe200030f16ff */
[----:B------:R-:W-:Y:S01]  /*394a0*/  IMAD R13, R0, 0x2, R12 ;  /* 0x00000002000d7824 */ /* 0x000fe200078e020c */
[----:B-----5:R-:W-:-:S03]  /*394b0*/  LEA R4, P6, R12, R54, 0x2 ;  /* 0x000000360c047211 */ /* 0x020fc600078c10ff */
[----:B------:R1:W-:Y:S01]  /*394c0*/  @P1 STG.E [R8.64], R110 ;  /* 0x0000006e08001986 */ /* 0x0003e2000c10190a */
[----:B------:R-:W-:Y:S01]  /*394d0*/  LEA.HI.X.SX32 R5, R12, R55, 0x2, P6 ;  /* 0x000000370c057211 */ /* 0x000fe200030f16ff */
[----:B------:R-:W-:-:S04]  /*394e0*/  IMAD R12, R0, 0x2, R13 ;  /* 0x00000002000c7824 */ /* 0x000fc800078e020d */
[----:B------:R5:W-:Y:S01]  /*394f0*/  @P5 STG.E [R4.64], R106 ;  /* 0x0000006a04005986 */ /* 0x000be2000c10190a */
[----:B-1----:R-:W-:-:S04]  /*39500*/  LEA R8, P6, R13, R54, 0x2 ;  /* 0x000000360d087211 */ /* 0x002fc800078c10ff */
[-C--:B------:R-:W-:Y:S01]  /*39510*/  LEA.HI.X.SX32 R9, R13, R55.reuse, 0x2, P6 ;  /* 0x000000370d097211 */ /* 0x080fe200030f16ff */
[----:B------:R-:W-:Y:S01]  /*39520*/  IMAD R13, R0, 0x2, R12 ;  /* 0x00000002000d7824 */ /* 0x000fe200078e020c */
[----:B--2---:R-:W-:Y:S02]  /*39530*/  ISETP.LT.AND P4, PT, R20, c[0x0][0x17c], !P0 ;  /* 0x00005f0014007a0c */ /* 0x004fe40004781270 */
[C---:B-----5:R-:W-:Y:S01]  /*39540*/  LEA R4, P6, R12.reuse, R54, 0x2 ;  /* 0x000000360c047211 */ /* 0x060fe200078c10ff */
[----:B------:R-:W2:Y:S01]  /*39550*/  LDL.LU R20, [R1+0x1190] ;  /* 0x0011900001147983 */ /* 0x000ea20000300800 */
[----:B---3--:R-:W-:Y:S02]  /*39560*/  ISETP.LT.AND P3, PT, R19, c[0x0][0x17c], !P0 ;  /* 0x00005f0013007a0c */ /* 0x008fe40004761270 */
[----:B------:R-:W-:Y:S01]  /*39570*/  LEA.HI.X.SX32 R5, R12, R55, 0x2, P6 ;  /* 0x000000370c057211 */ /* 0x000fe200030f16ff */
[----:B------:R1:W-:Y:S01]  /*39580*/  @P2 STG.E [R8.64], R102 ;  /* 0x0000006608002986 */ /* 0x0003e2000c10190a */
[----:B------:R-:W-:-:S03]  /*39590*/  ISETP.LT.AND P1, PT, R17, c[0x0][0x17c], !P0 ;  /* 0x00005f0011007a0c */ /* 0x000fc60004721270 */
[----:B------:R-:W3:Y:S04]  /*395a0*/  LDL.LU R17, [R1+0x1198] ;  /* 0x0011980001117983 */ /* 0x000ee80000300800 */
[----:B------:R-:W5:Y:S01]  /*395b0*/  LDL.LU R19, [R1+0x11a0] ;  /* 0x0011a00001137983 */ /* 0x000f620000300800 */
[----:B-1----:R-:W-:-:S04]  /*395c0*/  LEA R8, P6, R13, R54, 0x2 ;  /* 0x000000360d087211 */ /* 0x002fc800078c10ff */
[----:B------:R-:W-:Y:S01]  /*395d0*/  LEA.HI.X.SX32 R9, R13, R55, 0x2, P6 ;  /* 0x000000370d097211 */ /* 0x000fe200030f16ff */
[----:B------:R1:W-:Y:S01]  /*395e0*/  @P4 STG.E [R4.64], R98 ;  /* 0x0000006204004986 */ /* 0x0003e2000c10190a */
[----:B------:R-:W-:-:S03]  /*395f0*/  ISETP.LT.AND P5, PT, R16, c[0x0][0x17c], !P0 ;  /* 0x00005f0010007a0c */ /* 0x000fc600047a1270 */
[----:B------:R-:W5:Y:S04]  /*39600*/  LDL.LU R16, [R1+0x11d0] ;  /* 0x0011d00001107983 */ /* 0x000f680000300800 */
[----:B------:R1:W-:Y:S01]  /*39610*/  @P3 STG.E [R8.64], R94 ;  /* 0x0000005e08003986 */ /* 0x0003e2000c10190a */
[----:B----4-:R-:W-:-:S03]  /*39620*/  ISETP.LT.AND P4, PT, R18, c[0x0][0x17c], !P0 ;  /* 0x00005f0012007a0c */ /* 0x010fc60004781270 */
[----:B------:R-:W4:Y:S01]  /*39630*/  LDL.LU R18, [R1+0x11d8] ;  /* 0x0011d80001127983 */ /* 0x000f220000300800 */
[----:B------:R-:W-:-:S03]  /*39640*/  ISETP.LT.AND P3, PT, R14, c[0x0][0x17c], !P0 ;  /* 0x00005f000e007a0c */ /* 0x000fc60004761270 */
[----:B------:R-:W4:Y:S01]  /*39650*/  LDL.LU R14, [R1+0x11e0] ;  /* 0x0011e000010e7983 */ /* 0x000f220000300800 */
[----:B------:R-:W-:Y:S01]  /*39660*/  ISETP.LT.AND P2, PT, R15, c[0x0][0x17c], !P0 ;  /* 0x00005f000f007a0c */ /* 0x000fe20004741270 */
[C---:B------:R-:W-:Y:S02]  /*39670*/  IMAD R15, R0.reuse, 0x2, R13 ;  /* 0x00000002000f7824 */ /* 0x040fe400078e020d */
[----:B------:R-:W4:Y:S02]  /*39680*/  LDL.LU R12, [R1+0x11e8] ;  /* 0x0011e800010c7983 */ /* 0x000f240000300800 */
        /* <DEDUP_REMOVED lines=15> */
[----:B------:R-:W-:-:S03]  /*39780*/  LEA R13, R0, R15, 0x1 ;  /* 0x0000000f000d7211 */ /* 0x000fc600078e08ff */
[----:B------:R2:W-:Y:S01]  /*39790*/  @P4 STG.E [R8.64], R78 ;  /* 0x0000004e08004986 */ /* 0x0005e2000c10190a */
[CC--:B-1----:R-:W-:Y:S02]  /*397a0*/  LEA R4, P6, R15.reuse, R54.reuse, 0x2 ;  /* 0x000000360f047211 */ /* 0x0c2fe400078c10ff */
[----:B--2---:R-:W-:Y:S02]  /*397b0*/  ISETP.LT.AND P1, PT, R20, c[0x0][0x17c], !P0 ;  /* 0x00005f0014007a0c */ /* 0x004fe40004721270 */
[-C--:B------:R-:W-:Y:S02]  /*397c0*/  LEA.HI.X.SX32 R5, R15, R55.reuse, 0x2, P6 ;  /* 0x000000370f057211 */ /* 0x080fe400030f16ff */
[----:B------:R-:W-:Y:S02]  /*397d0*/  LEA R8, P6, R13, R54, 0x2 ;  /* 0x000000360d087211 */ /* 0x000fe400078c10ff */
[----:B---3--:R-:W-:Y:S02]  /*397e0*/  ISETP.LT.AND P5, PT, R17, c[0x0][0x17c], !P0 ;  /* 0x00005f0011007a0c */ /* 0x008fe400047a1270 */
[----:B------:R-:W2:Y:S01]  /*397f0*/  LDL.LU R17, [R1+0x11f0] ;  /* 0x0011f00001117983 */ /* 0x000ea20000300800 */
[----:B------:R-:W-:-:S02]  /*39800*/  LEA.HI.X.SX32 R9, R13, R55, 0x2, P6 ;  /* 0x000000370d097211 */ /* 0x000fc400030f16ff */
[----:B-----5:R-:W-:Y:S01]  /*39810*/  ISETP.LT.AND P2, PT, R19, c[0x0][0x17c], !P0 ;  /* 0x00005f0013007a0c */ /* 0x020fe20004741270 */
[----:B------:R1:W-:Y:S04]  /*39820*/  @P3 STG.E [R4.64], R74 ;  /* 0x0000004a04003986 */ /* 0x0003e8000c10190a */
[----:B------:R-:W3:Y:S04]  /*39830*/  LDL.LU R19, [R1+0x1220] ;  /* 0x0012200001137983 */ /* 0x000ee80000300800 */
[----:B------:R5:W-:Y:S01]  /*39840*/  @P1 STG.E [R8.64], R10 ;  /* 0x0000000a08001986 */ /* 0x000be2000c10190a */
[----:B------:R-:W-:-:S03]  /*39850*/  ISETP.LT.AND P4, PT, R16, c[0x0][0x17c], !P0 ;  /* 0x00005f0010007a0c */ /* 0x000fc60004781270 */
[----:B------:R-:W3:Y:S01]  /*39860*/  LDL.LU R16, [R1+0x1228] ;  /* 0x0012280001107983 */ /* 0x000ee20000300800 */
[----:B----4-:R-:W-:-:S03]  /*39870*/  ISETP.LT.AND P3, PT, R18, c[0x0][0x17c], !P0 ;  /* 0x00005f0012007a0c */ /* 0x010fc60004761270 */
[----:B------:R-:W4:Y:S01]  /*39880*/  LDL.LU R18, [R1+0x1230] ;  /* 0x0012300001127983 */ /* 0x000f220000300800 */
[----:B------:R-:W-:-:S03]  /*39890*/  ISETP.LT.AND P1, PT, R14, c[0x0][0x17c], !P0 ;  /* 0x00005f000e007a0c */ /* 0x000fc60004721270 */
[----:B------:R-:W4:Y:S01]  /*398a0*/  LDL.LU R14, [R1+0x1234] ;  /* 0x00123400010e7983 */ /* 0x000f220000300800 */
[----:B------:R-:W-:-:S05]  /*398b0*/  IMAD R15, R0, 0x2, R13 ;  /* 0x00000002000f7824 */ /* 0x000fca00078e020d */
[----:B-1----:R-:W-:Y:S01]  /*398c0*/  LEA R4, P6, R15, R54, 0x2 ;  /* 0x000000360f047211 */ /* 0x002fe200078c10ff */
[----:B------:R-:W-:-:S03]  /*398d0*/  IMAD R13, R0, 0x2, R15 ;  /* 0x00000002000d7824 */ /* 0x000fc600078e020f */
[----:B------:R-:W-:Y:S01]  /*398e0*/  LEA.HI.X.SX32 R5, R15, R55, 0x2, P6 ;  /* 0x000000370f057211 */ /* 0x000fe200030f16ff */
[----:B------:R-:W-:Y:S01]  /*398f0*/  IMAD R15, R0, 0x2, R13 ;  /* 0x00000002000f7824 */ /* 0x000fe200078e020d */
[----:B-----5:R-:W-:-:S03]  /*39900*/  LEA R8, P6, R13, R54, 0x2 ;  /* 0x000000360d087211 */ /* 0x020fc600078c10ff */
[----:B------:R1:W-:Y:S01]  /*39910*/  @P5 STG.E [R4.64], R6 ;  /* 0x0000000604005986 */ /* 0x0003e2000c10190a */
[----:B------:R-:W-:-:S03]  /*39920*/  ISETP.LT.AND P5, PT, R12, c[0x0][0x17c], !P0 ;  /* 0x00005f000c007a0c */ /* 0x000fc600047a1270 */
[----:B------:R-:W5:Y:S01]  /*39930*/  LDL.LU R12, [R1+0x1238] ;  /* 0x00123800010c7983 */ /* 0x000f620000300800 */
[----:B------:R-:W-:Y:S01]  /*39940*/  LEA.HI.X.SX32 R9, R13, R55, 0x2, P6 ;  /* 0x000000370d097211 */ /* 0x000fe200030f16ff */
[----:B------:R-:W-:Y:S01]  /*39950*/  IMAD R13, R0, 0x2, R15 ;  /* 0x00000002000d7824 */ /* 0x000fe200078e020f */
[----:B-1----:R-:W-:-:S03]  /*39960*/  LEA R4, P6, R15, R54, 0x2 ;  /* 0x000000360f047211 */ /* 0x002fc600078c10ff */
        /* <DEDUP_REMOVED lines=9> */
[-C--:B------:R-:W-:Y:S02]  /*39a00*/  LEA.HI.X.SX32 R5, R15, R55.reuse, 0x2, P6 ;  /* 0x000000370f057211 */ /* 0x080fe400030f16ff */
[----:B-1----:R-:W-:Y:S02]  /*39a10*/  LEA R8, P6, R13, R54, 0x2 ;  /* 0x000000360d087211 */ /* 0x002fe400078c10ff */
[----:B--2---:R-:W-:Y:S02]  /*39a20*/  ISETP.LT.AND P2, PT, R17, c[0x0][0x17c], !P0 ;  /* 0x00005f0011007a0c */ /* 0x004fe40004741270 */
[----:B------:R-:W2:Y:S04]  /*39a30*/  LDL.LU R17, [R1+0x1214] ;  /* 0x0012140001117983 */ /* 0x000ea80000300800 */
[----:B------:R-:W2:Y:S01]  /*39a40*/  LDL.LU R10, [R1+0x1218] ;  /* 0x00121800010a7983 */ /* 0x000ea20000300800 */
[----:B------:R-:W-:-:S03]  /*39a50*/  LEA.HI.X.SX32 R9, R13, R55, 0x2, P6 ;  /* 0x000000370d097211 */ /* 0x000fc600030f16ff */
[----:B------:R1:W-:Y:S04]  /*39a60*/  @P1 STG.E [R4.64], R115 ;  /* 0x0000007304001986 */ /* 0x0003e8000c10190a */
[----:B------:R1:W-:Y:S01]  /*39a70*/  @P5 STG.E [R8.64], R111 ;  /* 0x0000006f08005986 */ /* 0x0003e2000c10190a */
[----:B---3--:R-:W-:-:S03]  /*39a80*/  ISETP.LT.AND P3, PT, R16, c[0x0][0x17c], !P0 ;  /* 0x00005f0010007a0c */ /* 0x008fc60004761270 */
[----:B------:R-:W3:Y:S04]  /*39a90*/  LDL.LU R16, [R1+0x121c] ;  /* 0x00121c0001107983 */ /* 0x000ee80000300800 */
[----:B------:R-:W3:Y:S01]  /*39aa0*/  LDL.LU R6, [R1+0x1224] ;  /* 0x0012240001067983 */ /* 0x000ee20000300800 */
[----:B----4-:R-:W-:-:S03]  /*39ab0*/  ISETP.LT.AND P5, PT, R14, c[0x0][0x17c], !P0 ;  /* 0x00005f000e007a0c */ /* 0x010fc600047a1270 */
[----:B------:R-:W4:Y:S01]  /*39ac0*/  LDL.LU R14, [R1+0x122c] ;  /* 0x00122c00010e7983 */ /* 0x000f220000300800 */
[----:B------:R-:W-:-:S05]  /*39ad0*/  IMAD R15, R0, 0x2, R13 ;  /* 0x00000002000f7824 */ /* 0x000fca00078e020d */
[-C--:B-1----:R-:W-:Y:S01]  /*39ae0*/  LEA R4, P6, R15, R54.reuse, 0x2 ;  /* 0x000000360f047211 */ /* 0x082fe200078c10ff */
[C---:B------:R-:W-:Y:S01]  /*39af0*/  IMAD R13, R0.reuse, 0x2, R15 ;  /* 0x00000002000d7824 */ /* 0x040fe200078e020f */
[----:B------:R-:W-:Y:S02]  /*39b00*/  ISETP.LT.AND P4, PT, R19, c[0x0][0x17c], !P0 ;  /* 0x00005f0013007a0c */ /* 0x000fe40004781270 */
[----:B------:R-:W-:Y:S01]  /*39b10*/  LEA.HI.X.SX32 R5, R15, R55, 0x2, P6 ;  /* 0x000000370f057211 */ /* 0x000fe200030f16ff */
[----:B------:R-:W-:Y:S01]  /*39b20*/  IMAD R15, R0, 0x2, R13 ;  /* 0x00000002000f7824 */ /* 0x000fe200078e020d */
[----:B------:R-:W-:-:S03]  /*39b30*/  LEA R8, P6, R13, R54, 0x2 ;  /* 0x000000360d087211 */ /* 0x000fc600078c10ff */
[----:B------:R1:W-:Y:S01]  /*39b40*/  @P2 STG.E [R4.64], R107 ;  /* 0x0000006b04002986 */ /* 0x0003e2000c10190a */
[----:B-----5:R-:W-:-:S03]  /*39b50*/  ISETP.LT.AND P2, PT, R12, c[0x0][0x17c], !P0 ;  /* 0x00005f000c007a0c */ /* 0x020fc60004741270 */
[----:B------:R-:W5:Y:S01]  /*39b60*/  LDL.LU R12, [R1+0x1200] ;  /* 0x00120000010c7983 */ /* 0x000f620000300800 */
[-C--:B------:R-:W-:Y:S01]  /*39b70*/  LEA.HI.X.SX32 R9, R13, R55.reuse, 0x2, P6 ;  /* 0x000000370d097211 */ /* 0x080fe200030f16ff */
[----:B------:R-:W-:Y:S01]  /*39b80*/  IMAD R13, R0, 0x2, R15 ;  /* 0x00000002000d7824 */ /* 0x000fe200078e020f */
[----:B------:R-:W-:Y:S02]  /*39b90*/  ISETP.LT.AND P1, PT, R18, c[0x0][0x17c], !P0 ;  /* 0x00005f0012007a0c */ /* 0x000fe40004721270 */
[C---:B-1----:R-:W-:Y:S01]  /*39ba0*/  LEA R4, P6, R15.reuse, R54, 0x2 ;  /* 0x000000360f047211 */ /* 0x042fe200078c10ff */
[----:B------:R1:W-:Y:S03]  /*39bb0*/  @P4 STG.E [R8.64], R103 ;  /* 0x0000006708004986 */ /* 0x0003e6000c10190a */
        /* <DEDUP_REMOVED lines=9> */
[----:B-1----:R-:W-:Y:S02]  /*39c50*/  LEA R8, P6, R13, R54, 0x2 ;  /* 0x000000360d087211 */ /* 0x002fe400078c10ff */
[----:B--2---:R-:W-:Y:S02]  /*39c60*/  ISETP.LT.AND P4, PT, R17, c[0x0][0x17c], !P0 ;  /* 0x00005f0011007a0c */ /* 0x004fe40004781270 */
[----:B------:R-:W2:Y:S01]  /*39c70*/  LDL.LU R17, [R1+0x1204] ;  /* 0x0012040001117983 */ /* 0x000ea20000300800 */
[----:B------:R-:W-:-:S03]  /*39c80*/  ISETP.LT.AND P3, PT, R10, c[0x0][0x17c], !P0 ;  /* 0x00005f000a007a0c */ /* 0x000fc60004761270 */
[----:B------:R-:W2:Y:S01]  /*39c90*/  LDL.LU R10, [R1+0x1208] ;  /* 0x00120800010a7983 */ /* 0x000ea20000300800 */
[----:B------:R-:W-:-:S03]  /*39ca0*/  LEA.HI.X.SX32 R9, R13, R55, 0x2, P6 ;  /* 0x000000370d097211 */ /* 0x000fc600030f16ff */
[----:B------:R1:W-:Y:S04]  /*39cb0*/  @P5 STG.E [R4.64], R91 ;  /* 0x0000005b04005986 */ /* 0x0003e8000c10190a */
[----:B------:R1:W-:Y:S01]  /*39cc0*/  @P2 STG.E [R8.64], R87 ;  /* 0x0000005708002986 */ /* 0x0003e2000c10190a */
[----:B---3--:R-:W-:-:S03]  /*39cd0*/  ISETP.LT.AND P1, PT, R16, c[0x0][0x17c], !P0 ;  /* 0x00005f0010007a0c */ /* 0x008fc60004721270 */
[----:B------:R-:W3:Y:S01]  /*39ce0*/  LDL.LU R16, [R1+0x120c] ;  /* 0x00120c0001107983 */ /* 0x000ee20000300800 */
[----:B------:R-:W-:-:S03]  /*39cf0*/  ISETP.LT.AND P5, PT, R6, c[0x0][0x17c], !P0 ;  /* 0x00005f0006007a0c */ /* 0x000fc600047a1270 */
[----:B------:R-:W3:Y:S01]  /*39d00*/  LDL.LU R6, [R1+0x1210] ;  /* 0x0012100001067983 */ /* 0x000ee20000300800 */
[----:B----4-:R-:W-:-:S03]  /*39d10*/  ISETP.LT.AND P2, PT, R14, c[0x0][0x17c], !P0 ;  /* 0x00005f000e007a0c */ /* 0x010fc60004741270 */
[----:B------:R-:W4:Y:S01]  /*39d20*/  LDL.LU R14, [R1+0x11e4] ;  /* 0x0011e400010e7983 */ /* 0x000f220000300800 */
[----:B------:R-:W-:-:S05]  /*39d30*/  IMAD R15, R0, 0x2, R13 ;  /* 0x00000002000f7824 */ /* 0x000fca00078e020d */
[----:B-1----:R-:W-:Y:S01]  /*39d40*/  LEA R4, P6, R15, R54, 0x2 ;  /* 0x000000360f047211 */ /* 0x002fe200078c10ff */
[----:B------:R-:W-:-:S03]  /*39d50*/  IMAD R13, R0, 0x2, R15 ;  /* 0x00000002000d7824 */ /* 0x000fc600078e020f */
[----:B------:R-:W-:Y:S01]  /*39d60*/  LEA.HI.X.SX32 R5, R15, R55, 0x2, P6 ;  /* 0x000000370f057211 */ /* 0x000fe200030f16ff */
[----:B------:R-:W-:Y:S01]  /*39d70*/  IMAD R15, R0, 0x2, R13 ;  /* 0x00000002000f7824 */ /* 0x000fe200078e020d */
[----:B------:R-:W-:-:S03]  /*39d80*/  LEA R8, P6, R13, R54, 0x2 ;  /* 0x000000360d087211 */ /* 0x000fc600078c10ff */
[----:B------:R1:W-:Y:S01]  /*39d90*/  @P4 STG.E [R4.64], R83 ;  /* 0x0000005304004986 */ /* 0x0003e2000c10190a */
[----:B-----5:R-:W-:-:S03]  /*39da0*/  ISETP.LT.AND P4, PT, R12, c[0x0][0x17c], !P0 ;  /* 0x00005f000c007a0c */ /* 0x020fc60004781270 */
[----:B------:R-:W5:Y:S01]  /*39db0*/  LDL.LU R12, [R1+0x11ec] ;  /* 0x0011ec00010c7983 */ /* 0x000f620000300800 */
[----:B------:R-:W-:Y:S01]  /*39dc0*/  LEA.HI.X.SX32 R9, R13, R55, 0x2, P6 ;  /* 0x000000370d097211 */ /* 0x000fe200030f16ff */
[----:B------:R-:W-:Y:S02]  /*39dd0*/  IMAD R13, R0, 0x2, R15 ;  /* 0x00000002000d7824 */ /* 0x000fe400078e020f */
[----:B------:R-:W5:Y:S01]  /*39de0*/  LDL.LU R18, [R1+0x11f4] ;  /* 0x0011f40001127983 */ /* 0x000f620000300800 */
        /* <DEDUP_REMOVED lines=11> */
[C---:B-1----:R-:W-:Y:S02]  /*39ea0*/  LEA R8, P6, R13.reuse, R54, 0x2 ;  /* 0x000000360d087211 */ /* 0x042fe400078c10ff */
[----:B--2---:R-:W-:Y:S02]  /*39eb0*/  ISETP.LT.AND P1, PT, R10, c[0x0][0x17c], !P0 ;  /* 0x00005f000a007a0c */ /* 0x004fe40004721270 */
[----:B------:R-:W2:Y:S01]  /*39ec0*/  LDL.LU R10, [R1+0x11f8] ;  /* 0x0011f800010a7983 */ /* 0x000ea20000300800 */
[----:B------:R-:W-:Y:S02]  /*39ed0*/  LEA.HI.X.SX32 R9, R13, R55, 0x2, P6 ;  /* 0x000000370d097211 */ /* 0x000fe400030f16ff */
[----:B------:R-:W-:Y:S01]  /*39ee0*/  ISETP.LT.AND P3, PT, R17, c[0x0][0x17c], !P0 ;  /* 0x00005f0011007a0c */ /* 0x000fe20004761270 */
[----:B------:R1:W-:Y:S04]  /*39ef0*/  @P2 STG.E [R4.64], R7 ;  /* 0x0000000704002986 */ /* 0x0003e8000c10190a */
[----:B------:R-:W2:Y:S01]  /*39f00*/  LDL.LU R17, [R1+0x11fc] ;  /* 0x0011fc0001117983 */ /* 0x000ea20000300800 */
[----:B---3--:R-:W-:-:S03]  /*39f10*/  ISETP.LT.AND P5, PT, R16, c[0x0][0x17c], !P0 ;  /* 0x00005f0010007a0c */ /* 0x008fc600047a1270 */
[----:B------:R3:W-:Y:S04]  /*39f20*/  @P4 STG.E [R8.64], R192 ;  /* 0x000000c008004986 */ /* 0x0007e8000c10190a */
[----:B------:R-:W2:Y:S01]  /*39f30*/  LDL.LU R16, [R1+0x11c4] ;  /* 0x0011c40001107983 */ /* 0x000ea20000300800 */
[----:B----4-:R-:W-:-:S03]  /*39f40*/  ISETP.LT.AND P4, PT, R14, c[0x0][0x17c], !P0 ;  /* 0x00005f000e007a0c */ /* 0x010fc60004781270 */
[----:B------:R-:W4:Y:S01]  /*39f50*/  LDL.LU R14, [R1+0x11c8] ;  /* 0x0011c800010e7983 */ /* 0x000f220000300800 */
[----:B------:R-:W-:-:S05]  /*39f60*/  IMAD R15, R0, 0x2, R13 ;  /* 0x00000002000f7824 */ /* 0x000fca00078e020d */
[----:B-1----:R-:W-:Y:S01]  /*39f70*/  LEA R4, P6, R15, R54, 0x2 ;  /* 0x000000360f047211 */ /* 0x002fe200078c10ff */
[----:B------:R-:W-:-:S03]  /*39f80*/  IMAD R13, R0, 0x2, R15 ;  /* 0x00000002000d7824 */ /* 0x000fc600078e020f */
[----:B------:R-:W-:Y:S02]  /*39f90*/  LEA.HI.X.SX32 R5, R15, R55, 0x2, P6 ;  /* 0x000000370f057211 */ /* 0x000fe400030f16ff */
[----:B------:R-:W-:Y:S02]  /*39fa0*/  ISETP.LT.AND P2, PT, R6, c[0x0][0x17c], !P0 ;  /* 0x00005f0006007a0c */ /* 0x000fe40004741270 */
[C---:B------:R-:W-:Y:S01]  /*39fb0*/  LEA R6, P6, R13.reuse, R54, 0x2 ;  /* 0x000000360d067211 */ /* 0x040fe200078c10ff */
[----:B------:R1:W-:Y:S01]  /*39fc0*/  @P3 STG.E [R4.64], R184 ;  /* 0x000000b804003986 */ /* 0x0003e2000c10190a */
[----:B------:R-:W-:Y:S02]  /*39fd0*/  LEA R11, R0, R13, 0x1 ;  /* 0x0000000d000b7211 */ /* 0x000fe400078e08ff */
[----:B-----5:R-:W-:Y:S02]  /*39fe0*/  ISETP.LT.AND P3, PT, R12, c[0x0][0x17c], !P0 ;  /* 0x00005f000c007a0c */ /* 0x020fe40004761270 */
[----:B------:R-:W5:Y:S01]  /*39ff0*/  LDL.LU R12, [R1+0x11cc] ;  /* 0x0011cc00010c7983 */ /* 0x000f620000300800 */
[----:B------:R-:W-:Y:S01]  /*3a000*/  LEA.HI.X.SX32 R7, R13, R55, 0x2, P6 ;  /* 0x000000370d077211 */ /* 0x000fe200030f16ff */
[----:B------:R-:W-:-:S02]  /*3a010*/  IMAD R13, R0, 0x2, R11 ;  /* 0x00000002000d7824 */ /* 0x000fc400078e020b */
[----:B---3--:R-:W3:Y:S01]  /*3a020*/  LDL.LU R8, [R1+0x11d4] ;  /* 0x0011d40001087983 */ /* 0x008ee20000300800 */
[----:B-1----:R-:W-:-:S03]  /*3a030*/  LEA R4, P6, R11, R54, 0x2 ;  /* 0x000000360b047211 */ /* 0x002fc600078c10ff */
[----:B------:R1:W-:Y:S01]  /*3a040*/  @P1 STG.E [R6.64], R180 ;  /* 0x000000b406001986 */ /* 0x0003e2000c10190a */
[----:B------:R-:W-:Y:S01]  /*3a050*/  IMAD R9, R0, 0x2, R13 ;  /* 0x0000000200097824 */ /* 0x000fe200078e020d */
[----:B------:R-:W-:-:S03]  /*3a060*/  LEA.HI.X.SX32 R5, R11, R55, 0x2, P6 ;  /* 0x000000370b057211 */ /* 0x000fc600030f16ff */
[----:B------:R-:W-:Y:S02]  /*3a070*/  IMAD R11, R0, 0x2, R9 ;  /* 0x00000002000b7824 */ /* 0x000fe400078e0209 */
[----:B------:R1:W-:Y:S02]  /*3a080*/  @P5 STG.E [R4.64], R172 ;  /* 0x000000ac04005986 */ /* 0x0003e4000c10190a */
[----:B-1----:R-:W-:-:S04]  /*3a090*/  LEA R6, P6, R13, R54, 0x2 ;  /* 0x000000360d067211 */ /* 0x002fc800078c10ff */
[----:B------:R-:W-:Y:S02]  /*3a0a0*/  LEA.HI.X.SX32 R7, R13, R55, 0x2, P6 ;  /* 0x000000370d077211 */ /* 0x000fe400030f16ff */
[----:B------:R-:W-:-:S03]  /*3a0b0*/  LEA R4, P6, R9, R54, 0x2 ;  /* 0x0000003609047211 */ /* 0x000fc600078c10ff */
[----:B------:R1:W-:Y:S01]  /*3a0c0*/  @P2 STG.E [R6.64], R168 ;  /* 0x000000a806002986 */ /* 0x0003e2000c10190a */
[-C--:B------:R-:W-:Y:S02]  /*3a0d0*/  LEA.HI.X.SX32 R5, R9, R55.reuse, 0x2, P6 ;  /* 0x0000003709057211 */ /* 0x080fe400030f16ff */
[C---:B-1----:R-:W-:Y:S02]  /*3a0e0*/  LEA R6, P6, R11.reuse, R54, 0x2 ;  /* 0x000000360b067211 */ /* 0x042fe400078c10ff */
[----:B--2---:R-:W-:Y:S02]  /*3a0f0*/  ISETP.LT.AND P5, PT, R10, c[0x0][0x17c], !P0 ;  /* 0x00005f000a007a0c */ /* 0x004fe400047a1270 */
[----:B------:R-:W2:Y:S01]  /*3a100*/  LDL.LU R10, [R1+0x11dc] ;  /* 0x0011dc00010a7983 */ /* 0x000ea20000300800 */
[----:B------:R-:W-:-:S03]  /*3a110*/  LEA.HI.X.SX32 R7, R11, R55, 0x2, P6 ;  /* 0x000000370b077211 */ /* 0x000fc600030f16ff */
[----:B------:R-:W2:Y:S04]  /*3a120*/  LDL.LU R13, [R1+0x11b0] ;  /* 0x0011b000010d7983 */ /* 0x000ea80000300800 */
[----:B------:R1:W-:Y:S04]  /*3a130*/  @P4 STG.E [R4.64], R164 ;  /* 0x000000a404004986 */ /* 0x0003e8000c10190a */
[----:B------:R1:W-:Y:S04]  /*3a140*/  @P3 STG.E [R6.64], R160 ;  /* 0x000000a006003986 */ /* 0x0003e8000c10190a */
[----:B------:R-:W2:Y:S01]  /*3a150*/  LDL.LU R15, [R1+0x11b4] ;  /* 0x0011b400010f7983 */ /* 0x000ea20000300800 */
[----:B----4-:R-:W-:-:S03]  /*3a160*/  ISETP.LT.AND P3, PT, R14, c[0x0][0x17c], !P0 ;  /* 0x00005f000e007a0c */ /* 0x010fc60004761270 */
[----:B------:R-:W4:Y:S01]  /*3a170*/  LDL.LU R14, [R1+0x11b8] ;  /* 0x0011b800010e7983 */ /* 0x000f220000300800 */
[----:B------:R-:W-:Y:S01]  /*3a180*/  IMAD R9, R0, 0x2, R11 ;  /* 0x0000000200097824 */ /* 0x000fe200078e020b */
[----:B------:R-:W-:-:S04]  /*3a190*/  ISETP.LT.AND P1, PT, R18, c[0x0][0x17c], !P0 ;  /* 0x00005f0012007a0c */ /* 0x000fc80004721270 */
[----:B-1----:R-:W-:Y:S01]  /*3a1a0*/  LEA R4, P6, R9, R54, 0x2 ;  /* 0x0000003609047211 */ /* 0x002fe200078c10ff */
[----:B------:R-:W-:-:S03]  /*3a1b0*/  IMAD R11, R0, 0x2, R9 ;  /* 0x00000002000b7824 */ /* 0x000fc600078e0209 */
[----:B------:R-:W-:Y:S01]  /*3a1c0*/  LEA.HI.X.SX32 R5, R9, R55, 0x2, P6 ;  /* 0x0000003709057211 */ /* 0x000fe200030f16ff */
[----:B------:R-:W-:Y:S01]  /*3a1d0*/  IMAD R9, R0, 0x2, R11 ;  /* 0x0000000200097824 */ /* 0x000fe200078e020b */
[----:B------:R-:W-:-:S03]  /*3a1e0*/  LEA R6, P6, R11, R54, 0x2 ;  /* 0x000000360b067211 */ /* 0x000fc600078c10ff */
[----:B------:R1:W-:Y:S01]  /*3a1f0*/  @P1 STG.E [R4.64], R156 ;  /* 0x0000009c04001986 */ /* 0x0003e2000c10190a */
[----:B------:R-:W-:Y:S02]  /*3a200*/  ISETP.LT.AND P2, PT, R17, c[0x0][0x17c], !P0 ;  /* 0x00005f0011007a0c */ /* 0x000fe40004741270 */
[----:B-----5:R-:W-:Y:S02]  /*3a210*/  ISETP.LT.AND P1, PT, R12, c[0x0][0x17c], !P0 ;  /* 0x00005f000c007a0c */ /* 0x020fe40004721270 */
[----:B------:R-:W5:Y:S01]  /*3a220*/  LDL.LU R12, [R1+0x11bc] ;  /* 0x0011bc00010c7983 */ /* 0x000f620000300800 */
[-C--:B------:R-:W-:Y:S01]  /*3a230*/  LEA.HI.X.SX32 R7, R11, R55.reuse, 0x2, P6 ;  /* 0x000000370b077211 */ /* 0x080fe200030f16ff */
[----:B------:R-:W-:Y:S01]  /*3a240*/  IMAD R11, R0, 0x2, R9 ;  /* 0x00000002000b7824 */ /* 0x000fe200078e0209 */
[----:B------:R-:W-:Y:S02]  /*3a250*/  ISETP.LT.AND P4, PT, R16, c[0x0][0x17c], !P0 ;  /* 0x00005f0010007a0c */ /* 0x000fe40004781270 */
[C---:B-1----:R-:W-:Y:S01]  /*3a260*/  LEA R4, P6, R9.reuse, R54, 0x2 ;  /* 0x0000003609047211 */ /* 0x042fe200078c10ff */
[----:B------:R1:W-:Y:S03]  /*3a270*/  @P5 STG.E [R6.64], R152 ;  /* 0x0000009806005986 */ /* 0x0003e6000c10190a */
[----:B------:R-:W-:Y:S01]  /*3a280*/  LEA.HI.X.SX32 R5, R9, R55, 0x2, P6 ;  /* 0x0000003709057211 */ /* 0x000fe200030f16ff */
[----:B------:R-:W-:Y:S01]  /*3a290*/  IMAD R9, R0, 0x2, R11 ;  /* 0x0000000200097824 */ /* 0x000fe200078e020b */
[----:B---3--:R-:W-:-:S02]  /*3a2a0*/  ISETP.LT.AND P5, PT, R8, c[0x0][0x17c], !P0 ;  /* 0x00005f0008007a0c */ /* 0x008fc400047a1270 */
[----:B------:R-:W3:Y:S01]  /*3a2b0*/  LDL.LU R8, [R1+0x11c0] ;  /* 0x0011c00001087983 */ /* 0x000ee20000300800 */
[----:B-1----:R-:W-:-:S03]  /*3a2c0*/  LEA R6, P6, R11, R54, 0x2 ;  /* 0x000000360b067211 */ /* 0x002fc600078c10ff */
        /* <DEDUP_REMOVED lines=9> */
[----:B------:R-:W-:-:S03]  /*3a360*/  ISETP.LT.AND P4, PT, R13, c[0x0][0x17c], !P0 ;  /* 0x00005f000d007a0c */ /* 0x000fc60004781270 */
[----:B------:R-:W2:Y:S01]  /*3a370*/  LDL.LU R13, [R1+0x119c] ;  /* 0x00119c00010d7983 */ /* 0x000ea20000300800 */
[----:B------:R-:W-:-:S03]  /*3a380*/  LEA.HI.X.SX32 R7, R11, R55, 0x2, P6 ;  /* 0x000000370b077211 */ /* 0x000fc600030f16ff */
[----:B------:R1:W-:Y:S04]  /*3a390*/  @P3 STG.E [R4.64], R140 ;  /* 0x0000008c04003986 */ /* 0x0003e8000c10190a */
[----:B------:R1:W-:Y:S01]  /*3a3a0*/  @P1 STG.E [R6.64], R132 ;  /* 0x0000008406001986 */ /* 0x0003e2000c10190a */
[----:B------:R-:W-:-:S03]  /*3a3b0*/  ISETP.LT.AND P3, PT, R15, c[0x0][0x17c], !P0 ;  /* 0x00005f000f007a0c */ /* 0x000fc60004761270 */
[----:B------:R-:W2:Y:S01]  /*3a3c0*/  LDL.LU R15, [R1+0x11a4] ;  /* 0x0011a400010f7983 */ /* 0x000ea20000300800 */
        /* <DEDUP_REMOVED lines=12> */
[----:B------:R-:W-:Y:S01]  /*3a490*/  IMAD R11, R0, 0x2, R9 ;  /* 0x00000002000b7824 */ /* 0x000fe200078e0209 */
[----:B-1----:R-:W-:-:S03]  /*3a4a0*/  LEA R4, P6, R9, R54, 0x2 ;  /* 0x0000003609047211 */ /* 0x002fc600078c10ff */
[----:B------:R1:W-:Y:S01]  /*3a4b0*/  @P2 STG.E [R6.64], R124 ;  /* 0x0000007c06002986 */ /* 0x0003e2000c10190a */
[----:B------:R-:W-:Y:S01]  /*3a4c0*/  LEA.HI.X.SX32 R5, R9, R55, 0x2, P6 ;  /* 0x0000003709057211 */ /* 0x000fe200030f16ff */
[----:B------:R-:W-:Y:S01]  /*3a4d0*/  IMAD R9, R0, 0x2, R11 ;  /* 0x0000000200097824 */ /* 0x000fe200078e020b */
[----:B---3--:R-:W-:Y:S02]  /*3a4e0*/  ISETP.LT.AND P2, PT, R8, c[0x0][0x17c], !P0 ;  /* 0x00005f0008007a0c */ /* 0x008fe40004741270 */
        /* <DEDUP_REMOVED lines=39> */
[----:B------:R-:W-:Y:S02]  /*3a760*/  LEA.HI.X.SX32 R7, R11, R55, 0x2, P6 ;  /* 0x000000370b077211 */ /* 0x000fe400030f16ff */
[----:B------:R-:W-:-:S03]  /*3a770*/  LEA R11, R0, R9, 0x1 ;  /* 0x00000009000b7211 */ /* 0x000fc600078e08ff */
        /* <DEDUP_REMOVED lines=30> */
[----:B------:R-:W-:Y:S02]  /*3a960*/  IMAD R9, R0, 0x2, R11 ;  /* 0x0000000200097824 */ /* 0x000fe400078e020b */
[----:B------:R-:W5:Y:S01]  /*3a970*/  LDL.LU R18, [R1+0x113c] ;  /* 0x00113c0001127983 */ /* 0x000f620000300800 */
[----:B---3--:R-:W-:-:S03]  /*3a980*/  ISETP.LT.AND P3, PT, R8, c[0x0][0x17c], !P0 ;  /* 0x00005f0008007a0c */ /* 0x008fc60004761270 */
[----:B------:R-:W3:Y:S01]  /*3a990*/  LDL.LU R17, [R1+0x1138] ;  /* 0x0011380001117983 */ /* 0x000ee20000300800 */
[----:B-1----:R-:W-:-:S03]  /*3a9a0*/  LEA R6, P6, R11, R54, 0x2 ;  /* 0x000000360b067211 */ /* 0x002fc600078c10ff */
[----:B------:R1:W-:Y:S01]  /*3a9b0*/  @P1 STG.E [R4.64], R141 ;  /* 0x0000008d04001986 */ /* 0x0003e2000c10190a */
[-C--:B------:R-:W-:Y:S01]  /*3a9c0*/  LEA.HI.X.SX32 R7, R11, R55.reuse, 0x2, P6 ;  /* 0x000000370b077211 */ /* 0x080fe200030f16ff */
[----:B------:R-:W-:Y:S01]  /*3a9d0*/  IMAD R11, R0, 0x2, R9 ;  /* 0x00000002000b7824 */ /* 0x000fe200078e0209 */
[C---:B------:R-:W-:Y:S01]  /*3a9e0*/  LEA R8, P6, R9.reuse, R54, 0x2 ;  /* 0x0000003609087211 */ /* 0x040fe200078c10ff */
[----:B------:R-:W3:Y:S03]  /*3a9f0*/  LDL.LU R16, [R1+0x1120] ;  /* 0x0011200001107983 */ /* 0x000ee60000300800 */
[----:B------:R-:W-:Y:S01]  /*3aa00*/  LEA.HI.X.SX32 R9, R9, R55, 0x2, P6 ;  /* 0x0000003709097211 */ /* 0x000fe200030f16ff */
[----:B------:R1:W-:Y:S04]  /*3aa10*/  @P5 STG.E [R6.64], R133 ;  /* 0x0000008506005986 */ /* 0x0003e8000c10190a */
[----:B------:R1:W-:Y:S01]  /*3aa20*/  @P2 STG.E [R8.64], R129 ;  /* 0x0000008108002986 */ /* 0x0003e2000c10190a */
[----:B--2---:R-:W-:-:S02]  /*3aa30*/  ISETP.LT.AND P1, PT, R10, c[0x0][0x17c], !P0 ;  /* 0x00005f000a007a0c */ /* 0x004fc40004721270 */
[----:B------:R-:W-:Y:S02]  /*3aa40*/  LEA R10, P6, R11, R54, 0x2 ;  /* 0x000000360b0a7211 */ /* 0x000fe400078c10ff */
[----:B------:R-:W-:Y:S01]  /*3aa50*/  ISETP.LT.AND P5, PT, R13, c[0x0][0x17c], !P0 ;  /* 0x00005f000d007a0c */ /* 0x000fe200047a1270 */
[----:B------:R-:W-:Y:S01]  /*3aa60*/  IMAD R13, R0, 0x2, R11 ;  /* 0x00000002000d7824 */ /* 0x000fe200078e020b */
[----:B------:R-:W-:-:S05]  /*3aa70*/  LEA.HI.X.SX32 R11, R11, R55, 0x2, P6 ;  /* 0x000000370b0b7211 */ /* 0x000fca00030f16ff */
[----:B------:R2:W-:Y:S01]  /*3aa80*/  @P4 STG.E [R10.64], R125 ;  /* 0x0000007d0a004986 */ /* 0x0005e2000c10190a */
[----:B----4-:R-:W-:-:S03]  /*3aa90*/  ISETP.LT.AND P4, PT, R14, c[0x0][0x17c], !P0 ;  /* 0x00005f000e007a0c */ /* 0x010fc60004781270 */
[----:B------:R-:W4:Y:S01]  /*3aaa0*/  LDL.LU R14, [R1+0x111c] ;  /* 0x00111c00010e7983 */ /* 0x000f220000300800 */
[----:B------:R-:W-:Y:S01]  /*3aab0*/  ISETP.LT.AND P2, PT, R15, c[0x0][0x17c], !P0 ;  /* 0x00005f000f007a0c */ /* 0x000fe20004741270 */
[----:B------:R-:W-:Y:S01]  /*3aac0*/  IMAD R15, R0, 0x2, R13 ;  /* 0x00000002000f7824 */ /* 0x000fe200078e020d */
[----:B-1----:R-:W-:-:S04]  /*3aad0*/  LEA R4, P6, R13, R54, 0x2 ;  /* 0x000000360d047211 */ /* 0x002fc800078c10ff */
[----:B------:R-:W-:Y:S01]  /*3aae0*/  LEA.HI.X.SX32 R5, R13, R55, 0x2, P6 ;  /* 0x000000370d057211 */ /* 0x000fe200030f16ff */
[----:B------:R-:W-:Y:S01]  /*3aaf0*/  IMAD R13, R0, 0x2, R15 ;  /* 0x00000002000d7824 */ /* 0x000fe200078e020f */
[----:B------:R-:W-:-:S04]  /*3ab00*/  LEA R6, P6, R15, R54, 0x2 ;  /* 0x000000360f067211 */ /* 0x000fc800078c10ff */
[-C--:B------:R-:W-:Y:S01]  /*3ab10*/  LEA.HI.X.SX32 R7, R15, R55.reuse, 0x2, P6 ;  /* 0x000000370f077211 */ /* 0x080fe200030f16ff */
[----:B------:R-:W-:Y:S01]  /*3ab20*/  IMAD R15, R0, 0x2, R13 ;  /* 0x00000002000f7824 */ /* 0x000fe200078e020d */
[CC--:B------:R-:W-:Y:S01]  /*3ab30*/  LEA R8, P6, R13.reuse, R54.reuse, 0x2 ;  /* 0x000000360d087211 */ /* 0x0c0fe200078c10ff */
[----:B------:R1:W-:Y:S01]  /*3ab40*/  @P3 STG.E [R4.64], R49 ;  /* 0x0000003104003986 */ /* 0x0003e2000c10190a */
[----:B-----5:R-:W-:Y:S02]  /*3ab50*/  ISETP.LT.AND P3, PT, R12, c[0x0][0x17c], !P0 ;  /* 0x00005f000c007a0c */ /* 0x020fe40004761270 */
[----:B------:R-:W-:Y:S01]  /*3ab60*/  LEA.HI.X.SX32 R9, R13, R55, 0x2, P6 ;  /* 0x000000370d097211 */ /* 0x000fe200030f16ff */
[----:B------:R-:W5:Y:S01]  /*3ab70*/  LDL.LU R12, [R1+0x1118] ;  /* 0x00111800010c7983 */ /* 0x000f620000300800 */
[----:B--2---:R-:W-:-:S04]  /*3ab80*/  LEA R10, P6, R15, R54, 0x2 ;  /* 0x000000360f0a7211 */ /* 0x004fc800078c10ff */
[----:B------:R-:W-:Y:S01]  /*3ab90*/  LEA.HI.X.SX32 R11, R15, R55, 0x2, P6 ;  /* 0x000000370f0b7211 */ /* 0x000fe200030f16ff */
[----:B------:R2:W-:Y:S01]  /*3aba0*/  @P1 STG.E [R6.64], R194 ;  /* 0x000000c206001986 */ /* 0x0005e2000c10190a */
[----:B------:R-:W-:Y:S01]  /*3abb0*/  ISETP.LT.AND P1, PT, R19, c[0x0][0x17c], !P0 ;  /* 0x00005f0013007a0c */ /* 0x000fe20004721270 */
[----:B------:R-:W-:Y:S02]  /*3abc0*/  IMAD R13, R0, 0x2, R15 ;  /* 0x00000002000d7824 */ /* 0x000fe400078e020f */
[----:B------:R1:W-:Y:S01]  /*3abd0*/  @P5 STG.E [R8.64], R186 ;  /* 0x000000ba08005986 */ /* 0x0003e2000c10190a */
[----:B------:R-:W-:-:S03]  /*3abe0*/  ISETP.LT.AND P5, PT, R18, c[0x0][0x17c], !P0 ;  /* 0x00005f0012007a0c */ /* 0x000fc600047a1270 */
[----:B------:R-:W5:Y:S04]  /*3abf0*/  LDL.LU R19, [R1+0x1100] ;  /* 0x0011000001137983 */ /* 0x000f680000300800 */
[----:B------:R2:W-:Y:S01]  /*3ac00*/  @P2 STG.E [R10.64], R182 ;  /* 0x000000b60a002986 */ /* 0x0005e2000c10190a */
[----:B---3--:R-:W-:-:S03]  /*3ac10*/  ISETP.LT.AND P2, PT, R17, c[0x0][0x17c], !P0 ;  /* 0x00005f0011007a0c */ /* 0x008fc60004741270 */
[----:B------:R-:W3:Y:S01]  /*3ac20*/  LDL.LU R18, [R1+0x10fc] ;  /* 0x0010fc0001127983 */ /* 0x000ee20000300800 */
[----:B-1----:R-:W-:-:S03]  /*3ac30*/  LEA R4, P6, R13, R54, 0x2 ;  /* 0x000000360d047211 */ /* 0x002fc600078c10ff */
[----:B------:R-:W3:Y:S01]  /*3ac40*/  LDL.LU R17, [R1+0x10e4] ;  /* 0x0010e40001117983 */ /* 0x000ee20000300800 */
[----:B------:R-:W-:Y:S01]  /*3ac50*/  IMAD R15, R0, 0x2, R13 ;  /* 0x00000002000f7824 */ /* 0x000fe200078e020d */
[----:B------:R-:W-:-:S04]  /*3ac60*/  LEA.HI.X.SX32 R5, R13, R55, 0x2, P6 ;  /* 0x000000370d057211 */ /* 0x000fc800030f16ff */
[----:B--2---:R-:W-:-:S04]  /*3ac70*/  LEA R6, P6, R15, R54, 0x2 ;  /* 0x000000360f067211 */ /* 0x004fc800078c10ff */
[----:B------:R-:W-:Y:S01]  /*3ac80*/  LEA.HI.X.SX32 R7, R15, R55, 0x2, P6 ;  /* 0x000000370f077211 */ /* 0x000fe200030f16ff */
[----:B------:R1:W-:Y:S01]  /*3ac90*/  @P4 STG.E [R4.64], R174 ;  /* 0x000000ae04004986 */ /* 0x0003e2000c10190a */
[----:B------:R-:W-:-:S03]  /*3aca0*/  ISETP.LT.AND P4, PT, R16, c[0x0][0x17c], !P0 ;  /* 0x00005f0010007a0c */ /* 0x000fc60004781270 */
[----:B------:R2:W-:Y:S04]  /*3acb0*/  @P3 STG.E [R6.64], R170 ;  /* 0x000000aa06003986 */ /* 0x0005e8000c10190a */
[----:B------:R-:W3:Y:S01]  /*3acc0*/  LDL.LU R16, [R1+0x10e0] ;  /* 0x0010e00001107983 */ /* 0x000ee20000300800 */
[----:B----4-:R-:W-:-:S03]  /*3acd0*/  ISETP.LT.AND P3, PT, R14, c[0x0][0x17c], !P0 ;  /* 0x00005f000e007a0c */ /* 0x010fc60004761270 */
[----:B------:R-:W4:Y:S01]  /*3ace0*/  LDL.LU R14, [R1+0x10dc] ;  /* 0x0010dc00010e7983 */ /* 0x000f220000300800 */
[----:B------:R-:W-:-:S04]  /*3acf0*/  IMAD R13, R0, 0x2, R15 ;  /* 0x00000002000d7824 */ /* 0x000fc800078e020f */
[----:B------:R-:W-:Y:S01]  /*3ad00*/  IMAD R15, R0, 0x2, R13 ;  /* 0x00000002000f7824 */ /* 0x000fe200078e020d */
[----:B------:R-:W-:-:S04]  /*3ad10*/  LEA R8, P6, R13, R54, 0x2 ;  /* 0x000000360d087211 */ /* 0x000fc800078c10ff */
[----:B------:R-:W-:Y:S01]  /*3ad20*/  LEA.HI.X.SX32 R9, R13, R55, 0x2, P6 ;  /* 0x000000370d097211 */ /* 0x000fe200030f16ff */
[----:B------:R-:W-:Y:S01]  /*3ad30*/  IMAD R13, R0, 0x2, R15 ;  /* 0x00000002000d7824 */ /* 0x000fe200078e020f */
[----:B------:R-:W-:-:S04]  /*3ad40*/  LEA R10, P6, R15, R54, 0x2 ;  /* 0x000000360f0a7211 */ /* 0x000fc800078c10ff */
[-C--:B------:R-:W-:Y:S01]  /*3ad50*/  LEA.HI.X.SX32 R11, R15, R55.reuse, 0x2, P6 ;  /* 0x000000370f0b7211 */ /* 0x080fe200030f16ff */
[----:B------:R-:W-:Y:S01]  /*3ad60*/  IMAD R15, R0, 0x2, R13 ;  /* 0x00000002000f7824 */ /* 0x000fe200078e020d */
[CC--:B-1----:R-:W-:Y:S01]  /*3ad70*/  LEA R4, P6, R13.reuse, R54.reuse, 0x2 ;  /* 0x000000360d047211 */ /* 0x0c2fe200078c10ff */
[----:B------:R1:W-:Y:S01]  /*3ad80*/  @P1 STG.E [R8.64], R166 ;  /* 0x000000a608001986 */ /* 0x0003e2000c10190a */
[----:B-----5:R-:W-:Y:S02]  /*3ad90*/  ISETP.LT.AND P1, PT, R12, c[0x0][0x17c], !P0 ;  /* 0x00005f000c007a0c */ /* 0x020fe40004721270 */
[----:B------:R-:W-:Y:S01]  /*3ada0*/  LEA.HI.X.SX32 R5, R13, R55, 0x2, P6 ;  /* 0x000000370d057211 */ /* 0x000fe200030f16ff */
[----:B------:R-:W5:Y:S01]  /*3adb0*/  LDL.LU R12, [R1+0x10d8] ;  /* 0x0010d800010c7983 */ /* 0x000f620000300800 */
[----:B--2---:R-:W-:-:S04]  /*3adc0*/  LEA R6, P6, R15, R54, 0x2 ;  /* 0x000000360f067211 */ /* 0x004fc800078c10ff */
[----:B------:R-:W-:Y:S01]  /*3add0*/  LEA.HI.X.SX32 R7, R15, R55, 0x2, P6 ;  /* 0x000000370f077211 */ /* 0x000fe200030f16ff */
[----:B------:R2:W-:Y:S01]  /*3ade0*/  @P5 STG.E [R10.64], R162 ;  /* 0x000000a20a005986 */ /* 0x0005e2000c10190a */
[----:B------:R-:W-:Y:S01]  /*3adf0*/  IMAD R13, R0, 0x2, R15 ;  /* 0x00000002000d7824 */ /* 0x000fe200078e020f */
[----:B------:R-:W-:Y:S02]  /*3ae00*/  ISETP.LT.AND P5, PT, R19, c[0x0][0x17c], !P0 ;  /* 0x00005f0013007a0c */ /* 0x000fe400047a1270 */
[----:B------:R1:W-:Y:S04]  /*3ae10*/  @P2 STG.E [R4.64], R158 ;  /* 0x0000009e04002986 */ /* 0x0003e8000c10190a */
[----:B------:R-:W5:Y:S01]  /*3ae20*/  LDL.LU R19, [R1+0x10d4] ;  /* 0x0010d40001137983 */ /* 0x000f620000300800 */
[----:B---3--:R-:W-:-:S03]  /*3ae30*/  ISETP.LT.AND P2, PT, R18, c[0x0][0x17c], !P0 ;  /* 0x00005f0012007a0c */ /* 0x008fc60004741270 */
[----:B------:R3:W-:Y:S01]  /*3ae40*/  @P4 STG.E [R6.64], R154 ;  /* 0x0000009a06004986 */ /* 0x0007e2000c10190a */
[----:B------:R-:W-:-:S03]  /*3ae50*/  ISETP.LT.AND P4, PT, R17, c[0x0][0x17c], !P0 ;  /* 0x00005f0011007a0c */ /* 0x000fc60004781270 */
[----:B------:R-:W5:Y:S01]  /*3ae60*/  LDL.LU R18, [R1+0x10bc] ;  /* 0x0010bc0001127983 */ /* 0x000f620000300800 */
[----:B-1----:R-:W-:-:S03]  /*3ae70*/  LEA R8, P6, R13, R54, 0x2 ;  /* 0x000000360d087211 */ /* 0x002fc600078c10ff */
[----:B------:R-:W5:Y:S01]  /*3ae80*/  LDL.LU R17, [R1+0x10b8] ;  /* 0x0010b80001117983 */ /* 0x000f620000300800 */
[----:B------:R-:W-:Y:S01]  /*3ae90*/  IMAD R15, R0, 0x2, R13 ;  /* 0x00000002000f7824 */ /* 0x000fe200078e020d */
[----:B------:R-:W-:-:S04]  /*3aea0*/  LEA.HI.X.SX32 R9, R13, R55, 0x2, P6 ;  /* 0x000000370d097211 */ /* 0x000fc800030f16ff */
[----:B--2---:R-:W-:-:S04]  /*3aeb0*/  LEA R10, P6, R15, R54, 0x2 ;  /* 0x000000360f0a7211 */ /* 0x004fc800078c10ff */
[----:B------:R-:W-:Y:S01]  /*3aec0*/  LEA.HI.X.SX32 R11, R15, R55, 0x2, P6 ;  /* 0x000000370f0b7211 */ /* 0x000fe200030f16ff */
[----:B------:R1:W-:Y:S01]  /*3aed0*/  @P3 STG.E [R8.64], R150 ;  /* 0x0000009608003986 */ /* 0x0003e2000c10190a */
[----:B------:R-:W-:-:S03]  /*3aee0*/  ISETP.LT.AND P3, PT, R16, c[0x0][0x17c], !P0 ;  /* 0x00005f0010007a0c */ /* 0x000fc60004761270 */
[----:B------:R2:W-:Y:S04]  /*3aef0*/  @P1 STG.E [R10.64], R146 ;  /* 0x000000920a001986 */ /* 0x0005e8000c10190a */
[----:B------:R-:W5:Y:S01]  /*3af00*/  LDL.LU R16, [R1+0x10b4] ;  /* 0x0010b40001107983 */ /* 0x000f620000300800 */
[----:B----4-:R-:W-:-:S03]  /*3af10*/  ISETP.LT.AND P1, PT, R14, c[0x0][0x17c], !P0 ;  /* 0x00005f000e007a0c */ /* 0x010fc60004721270 */
[----:B------:R-:W4:Y:S01]  /*3af20*/  LDL.LU R14, [R1+0x10b0] ;  /* 0x0010b000010e7983 */ /* 0x000f220000300800 */
[----:B------:R-:W-:-:S04]  /*3af30*/  IMAD R13, R0, 0x2, R15 ;  /* 0x00000002000d7824 */ /* 0x000fc800078e020f */
[----:B------:R-:W-:Y:S01]  /*3af40*/  IMAD R15, R0, 0x2, R13 ;  /* 0x00000002000f7824 */ /* 0x000fe200078e020d */
[----:B------:R-:W-:-:S04]  /*3af50*/  LEA R4, P6, R13, R54, 0x2 ;  /* 0x000000360d047211 */ /* 0x000fc800078c10ff */
[----:B------:R-:W-:Y:S02]  /*3af60*/  LEA.HI.X.SX32 R5, R13, R55, 0x2, P6 ;  /* 0x000000370d057211 */ /* 0x000fe400030f16ff */
[CC--:B---3--:R-:W-:Y:S02]  /*3af70*/  LEA R6, P6, R15.reuse, R54.reuse, 0x2 ;  /* 0x000000360f067211 */ /* 0x0c8fe400078c10ff */
[C---:B------:R-:W-:Y:S02]  /*3af80*/  LEA R13, R0.reuse, R15, 0x1 ;  /* 0x0000000f000d7211 */ /* 0x040fe400078e08ff */
[----:B------:R-:W-:Y:S02]  /*3af90*/  LEA.HI.X.SX32 R7, R15, R55, 0x2, P6 ;  /* 0x000000370f077211 */ /* 0x000fe400030f16ff */
[----:B-1----:R-:W-:Y:S01]  /*3afa0*/  LEA R8, P6, R13, R54, 0x2 ;  /* 0x000000360d087211 */ /* 0x002fe200078c10ff */
[----:B------:R-:W-:Y:S01]  /*3afb0*/  IMAD R15, R0, 0x2, R13 ;  /* 0x00000002000f7824 */ /* 0x000fe200078e020d */
[----:B------:R1:W-:Y:S01]  /*3afc0*/  @P5 STG.E [R4.64], R142 ;  /* 0x0000008e04005986 */ /* 0x0003e2000c10190a */
[----:B-----5:R-:W-:-:S02]  /*3afd0*/  ISETP.LT.AND P5, PT, R12, c[0x0][0x17c], !P0 ;  /* 0x00005f000c007a0c */ /* 0x020fc400047a1270 */
[----:B------:R-:W-:Y:S01]  /*3afe0*/  LEA.HI.X.SX32 R9, R13, R55, 0x2, P6 ;  /* 0x000000370d097211 */ /* 0x000fe200030f16ff */
[----:B------:R-:W3:Y:S01]  /*3aff0*/  LDL.LU R12, [R1+0x10ac] ;  /* 0x0010ac00010c7983 */ /* 0x000ee20000300800 */
[----:B--2---:R-:W-:-:S04]  /*3b000*/  LEA R10, P6, R15, R54, 0x2 ;  /* 0x000000360f0a7211 */ /* 0x004fc800078c10ff */
[----:B------:R-:W-:Y:S01]  /*3b010*/  LEA.HI.X.SX32 R11, R15, R55, 0x2, P6 ;  /* 0x000000370f0b7211 */ /* 0x000fe200030f16ff */
[----:B------:R2:W-:Y:S01]  /*3b020*/  @P2 STG.E [R6.64], R134 ;  /* 0x0000008606002986 */ /* 0x0005e2000c10190a */
[----:B------:R-:W-:-:S03]  /*3b030*/  IMAD R13, R0, 0x2, R15 ;  /* 0x00000002000d7824 */ /* 0x000fc600078e020f */
[----:B------:R5:W-:Y:S01]  /*3b040*/  @P4 STG.E [R8.64], R130 ;  /* 0x0000008208004986 */ /* 0x000be2000c10190a */
[----:B------:R-:W-:-:S03]  /*3b050*/  ISETP.LT.AND P2, PT, R19, c[0x0][0x17c], !P0 ;  /* 0x00005f0013007a0c */ /* 0x000fc60004741270 */
[----:B------:R-:W3:Y:S04]  /*3b060*/  LDL.LU R19, [R1+0x1094] ;  /* 0x0010940001137983 */ /* 0x000ee80000300800 */
[----:B------:R2:W-:Y:S01]  /*3b070*/  @P3 STG.E [R10.64], R126 ;  /* 0x0000007e0a003986 */ /* 0x0005e2000c10190a */
[----:B------:R-:W-:-:S03]  /*3b080*/  ISETP.LT.AND P4, PT, R18, c[0x0][0x17c], !P0 ;  /* 0x00005f0012007a0c */ /* 0x000fc60004781270 */
[----:B------:R-:W3:Y:S01]  /*3b090*/  LDL.LU R18, [R1+0x1090] ;  /* 0x0010900001127983 */ /* 0x000ee20000300800 */
[----:B------:R-:W-:-:S03]  /*3b0a0*/  ISETP.LT.AND P3, PT, R17, c[0x0][0x17c], !P0 ;  /* 0x00005f0011007a0c */ /* 0x000fc60004761270 */
[----:B------:R-:W3:Y:S01]  /*3b0b0*/  LDL.LU R17, [R1+0x108c] ;  /* 0x00108c0001117983 */ /* 0x000ee20000300800 */
[----:B-1----:R-:W-:Y:S01]  /*3b0c0*/  LEA R4, P6, R13, R54, 0x2 ;  /* 0x000000360d047211 */ /* 0x002fe200078c10ff */
[----:B------:R-:W-:-:S03]  /*3b0d0*/  IMAD R15, R0, 0x2, R13 ;  /* 0x00000002000f7824 */ /* 0x000fc600078e020d */
[----:B------:R-:W-:Y:S02]  /*3b0e0*/  LEA.HI.X.SX32 R5, R13, R55, 0x2, P6 ;  /* 0x000000370d057211 */ /* 0x000fe400030f16ff */
[----:B--2---:R-:W-:-:S04]  /*3b0f0*/  LEA R6, P6, R15, R54, 0x2 ;  /* 0x000000360f067211 */ /* 0x004fc800078c10ff */
[----:B------:R-:W-:Y:S01]  /*3b100*/  LEA.HI.X.SX32 R7, R15, R55, 0x2, P6 ;  /* 0x000000370f077211 */ /* 0x000fe200030f16ff */
[----:B------:R1:W-:Y:S04]  /*3b110*/  @P1 STG.E [R4.64], R50 ;  /* 0x0000003204001986 */ /* 0x0003e8000c10190a */
[----:B------:R2:W-:Y:S01]  /*3b120*/  @P5 STG.E [R6.64], R195 ;  /* 0x000000c306005986 */ /* 0x0005e2000c10190a */
[----:B------:R-:W-:-:S03]  /*3b130*/  ISETP.LT.AND P1, PT, R16, c[0x0][0x17c], !P0 ;  /* 0x00005f0010007a0c */ /* 0x000fc60004721270 */
[----:B------:R-:W3:Y:S01]  /*3b140*/  LDL.LU R16, [R1+0x1088] ;  /* 0x0010880001107983 */ /* 0x000ee20000300800 */
[----:B----4-:R-:W-:-:S03]  /*3b150*/  ISETP.LT.AND P5, PT, R14, c[0x0][0x17c], !P0 ;  /* 0x00005f000e007a0c */ /* 0x010fc600047a1270 */
[----:B------:R-:W4:Y:S01]  /*3b160*/  LDL.LU R14, [R1+0x106c] ;  /* 0x00106c00010e7983 */ /* 0x000f220000300800 */
[----:B------:R-:W-:-:S04]  /*3b170*/  IMAD R13, R0, 0x2, R15 ;  /* 0x00000002000d7824 */ /* 0x000fc800078e020f */
[----:B------:R-:W-:Y:S01]  /*3b180*/  IMAD R15, R0, 0x2, R13 ;  /* 0x00000002000f7824 */ /* 0x000fe200078e020d */
[----:B-----5:R-:W-:-:S04]  /*3b190*/  LEA R8, P6, R13, R54, 0x2 ;  /* 0x000000360d087211 */ /* 0x020fc800078c10ff */
[----:B------:R-:W-:Y:S01]  /*3b1a0*/  LEA.HI.X.SX32 R9, R13, R55, 0x2, P6 ;  /* 0x000000370d097211 */ /* 0x000fe200030f16ff */
[----:B------:R-:W-:Y:S01]  /*3b1b0*/  IMAD R13, R0, 0x2, R15 ;  /* 0x00000002000d7824 */ /* 0x000fe200078e020f */
[----:B------:R-:W-:-:S04]  /*3b1c0*/  LEA R10, P6, R15, R54, 0x2 ;  /* 0x000000360f0a7211 */ /* 0x000fc800078c10ff */
[-C--:B------:R-:W-:Y:S01]  /*3b1d0*/  LEA.HI.X.SX32 R11, R15, R55.reuse, 0x2, P6 ;  /* 0x000000370f0b7211 */ /* 0x080fe200030f16ff */
[----:B------:R-:W-:Y:S01]  /*3b1e0*/  IMAD R15, R0, 0x2, R13 ;  /* 0x00000002000f7824 */ /* 0x000fe200078e020d */
[CC--:B-1----:R-:W-:Y:S01]  /*3b1f0*/  LEA R4, P6, R13.reuse, R54.reuse, 0x2 ;  /* 0x000000360d047211 */ /* 0x0c2fe200078c10ff */
[----:B------:R1:W-:Y:S01]  /*3b200*/  @P2 STG.E [R8.64], R187 ;  /* 0x000000bb08002986 */ /* 0x0003e2000c10190a */
[----:B---3--:R-:W-:Y:S02]  /*3b210*/  ISETP.LT.AND P2, PT, R12, c[0x0][0x17c], !P0 ;  /* 0x00005f000c007a0c */ /* 0x008fe40004741270 */
        /* <DEDUP_REMOVED lines=24> */
[----:B------:R-:W4:Y:S04]  /*3b3a0*/  LDL.LU R14, [R1+0xfd0] ;  /* 0x000fd000010e7983 */ /* 0x000f280000300800 */
[----:B------:R-:W4:Y:S04]  /*3b3b0*/  LDL.LU R29, [R1+0x100c] ;  /* 0x00100c00011d7983 */ /* 0x000f280000300800 */
[----:B------:R-:W4:Y:S04]  /*3b3c0*/  LDL.LU R28, [R1+0x1018] ;  /* 0x00101800011c7983 */ /* 0x000f280000300800 */
[----:B------:R-:W4:Y:S04]  /*3b3d0*/  LDL.LU R26, [R1+0x1014] ;  /* 0x00101400011a7983 */ /* 0x000f280000300800 */
[----:B------:R-:W4:Y:S04]  /*3b3e0*/  LDL.LU R42, [R1+0x1054] ;  /* 0x00105400012a7983 */ /* 0x000f280000300800 */
[----:B------:R-:W4:Y:S01]  /*3b3f0*/  LDL.LU R41, [R1+0xfe4] ;  /* 0x000fe40001297983 */ /* 0x000f220000300800 */
[----:B------:R-:W-:-:S03]  /*3b400*/  IMAD R13, R0, 0x2, R15 ;  /* 0x00000002000d7824 */ /* 0x000fc600078e020f */
[----:B------:R-:W4:Y:S01]  /*3b410*/  LDL.LU R40, [R1+0xfdc] ;  /* 0x000fdc0001287983 */ /* 0x000f220000300800 */
[C---:B------:R-:W-:Y:S01]  /*3b420*/  IMAD R15, R0.reuse, 0x2, R13 ;  /* 0x00000002000f7824 */ /* 0x040fe200078e020d */
[CC--:B-----5:R-:W-:Y:S02]  /*3b430*/  LEA R4, P6, R13.reuse, R54.reuse, 0x2 ;  /* 0x000000360d047211 */ /* 0x0e0fe400078c10ff */
[----:B------:R-:W5:Y:S02]  /*3b440*/  LDL.LU R59, [R1+0x1010] ;  /* 0x00101000013b7983 */ /* 0x000f640000300800 */
[-C--:B------:R-:W-:Y:S01]  /*3b450*/  LEA.HI.X.SX32 R5, R13, R55.reuse, 0x2, P6 ;  /* 0x000000370d057211 */ /* 0x080fe200030f16ff */
[C---:B------:R-:W-:Y:S01]  /*3b460*/  IMAD R13, R0.reuse, 0x2, R15 ;  /* 0x00000002000d7824 */ /* 0x040fe200078e020f */
[CC--:B------:R-:W-:Y:S01]  /*3b470*/  LEA R6, P6, R15.reuse, R54.reuse, 0x2 ;  /* 0x000000360f067211 */ /* 0x0c0fe200078c10ff */
[----:B------:R-:W5:Y:S03]  /*3b480*/  LDL.LU R60, [R1+0x104c] ;  /* 0x00104c00013c7983 */ /* 0x000f660000300800 */
[----:B------:R-:W-:Y:S01]  /*3b490*/  LEA.HI.X.SX32 R7, R15, R55, 0x2, P6 ;  /* 0x000000370f077211 */ /* 0x000fe200030f16ff */
[----:B------:R-:W-:Y:S01]  /*3b4a0*/  IMAD R15, R0, 0x2, R13 ;  /* 0x00000002000f7824 */ /* 0x000fe200078e020d */
[----:B-1----:R-:W-:Y:S01]  /*3b4b0*/  LEA R8, P6, R13, R54, 0x2 ;  /* 0x000000360d087211 */ /* 0x002fe200078c10ff */
[----:B------:R-:W-:Y:S01]  /*3b4c0*/  @P4 STG.E [R4.64], R159 ;  /* 0x0000009f04004986 */ /* 0x000fe2000c10190a */
[----:B---3--:R-:W-:-:S02]  /*3b4d0*/  ISETP.LT.AND P4, PT, R12, c[0x0][0x17c], !P0 ;  /* 0x00005f000c007a0c */ /* 0x008fc40004781270 */
[-C--:B------:R-:W-:Y:S01]  /*3b4e0*/  LEA.HI.X.SX32 R9, R13, R55.reuse, 0x2, P6 ;  /* 0x000000370d097211 */ /* 0x080fe200030f16ff */
[C---:B--2---:R-:W-:Y:S01]  /*3b4f0*/  IMAD R11, R0.reuse, 0x2, R15 ;  /* 0x00000002000b7824 */ /* 0x044fe200078e020f */
[CC--:B------:R-:W-:Y:S01]  /*3b500*/  LEA R12, P6, R15.reuse, R54.reuse, 0x2 ;  /* 0x000000360f0c7211 */ /* 0x0c0fe200078c10ff */
[----:B------:R-:W-:Y:S03]  /*3b510*/  @P3 STG.E [R6.64], R155 ;  /* 0x0000009b06003986 */ /* 0x000fe6000c10190a */
[-C--:B------:R-:W-:Y:S01]  /*3b520*/  LEA.HI.X.SX32 R13, R15, R55.reuse, 0x2, P6 ;  /* 0x000000370f0d7211 */ /* 0x080fe200030f16ff */
[C---:B------:R-:W-:Y:S01]  /*3b530*/  IMAD R15, R0.reuse, 0x2, R11 ;  /* 0x00000002000f7824 */ /* 0x040fe200078e020b */
[CC--:B------:R-:W-:Y:S01]  /*3b540*/  LEA R20, P6, R11.reuse, R54.reuse, 0x2 ;  /* 0x000000360b147211 */ /* 0x0c0fe200078c10ff */
[----:B------:R-:W-:Y:S03]  /*3b550*/  @P1 STG.E [R8.64], R151 ;  /* 0x0000009708001986 */ /* 0x000fe6000c10190a */
[-C--:B------:R-:W-:Y:S01]  /*3b560*/  LEA.HI.X.SX32 R21, R11, R55.reuse, 0x2, P6 ;  /* 0x000000370b157211 */ /* 0x080fe200030f16ff */
[----:B------:R-:W-:Y:S01]  /*3b570*/  @P5 STG.E [R12.64], R147 ;  /* 0x000000930c005986 */ /* 0x000fe2000c10190a */
[----:B------:R-:W-:Y:S01]  /*3b580*/  ISETP.LT.AND P5, PT, R17, c[0x0][0x17c], !P0 ;  /* 0x00005f0011007a0c */ /* 0x000fe200047a1270 */
[C---:B------:R-:W-:Y:S01]  /*3b590*/  IMAD R17, R0.reuse, 0x2, R15 ;  /* 0x0000000200117824 */ /* 0x040fe200078e020f */
[CC--:B------:R-:W-:Y:S01]  /*3b5a0*/  LEA R22, P6, R15.reuse, R54.reuse, 0x2 ;  /* 0x000000360f167211 */ /* 0x0c0fe200078c10ff */
[----:B------:R-:W1:Y:S02]  /*3b5b0*/  LDS.128 R4, [R2] ;  /* 0x0000000002047984 */ /* 0x000e640000000c00 */
[----:B------:R-:W-:Y:S01]  /*3b5c0*/  IMAD R27, R0, 0x2, R17 ;  /* 0x00000002001b7824 */ /* 0x000fe200078e0211 */
[----:B------:R-:W-:Y:S01]  /*3b5d0*/  LEA.HI.X.SX32 R23, R15, R55, 0x2, P6 ;  /* 0x000000370f177211 */ /* 0x000fe200030f16ff */
[----:B------:R-:W2:Y:S01]  /*3b5e0*/  LDS.128 R8, [R243] ;  /* 0x00000000f3087984 */ /* 0x000ea20000000c00 */
[----:B------:R-:W-:-:S03]  /*3b5f0*/  LEA R24, P6, R17, R54, 0x2 ;  /* 0x0000003611187211 */ /* 0x000fc600078c10ff */
[----:B------:R3:W-:Y:S01]  /*3b600*/  @P2 STG.E [R20.64], R143 ;  /* 0x0000008f14002986 */ /* 0x0007e2000c10190a */
[-C--:B------:R-:W-:Y:S02]  /*3b610*/  LEA.HI.X.SX32 R25, R17, R55.reuse, 0x2, P6 ;  /* 0x0000003711197211 */ /* 0x080fe400030f16ff */
[C---:B------:R-:W-:Y:S01]  /*3b620*/  LEA R32, P6, R27.reuse, R54, 0x2 ;  /* 0x000000361b207211 */ /* 0x040fe200078c10ff */
[----:B------:R-:W-:Y:S03]  /*3b630*/  @P4 STG.E [R22.64], R135 ;  /* 0x0000008716004986 */ /* 0x000fe6000c10190a */
[----:B------:R-:W-:Y:S01]  /*3b640*/  LEA.HI.X.SX32 R33, R27, R55, 0x2, P6 ;  /* 0x000000371b217211 */ /* 0x000fe200030f16ff */
[----:B------:R-:W5:Y:S01]  /*3b650*/  LDL.LU R58, [R1+0x1050] ;  /* 0x00105000013a7983 */ /* 0x000f620000300800 */
[----:B---3--:R-:W-:Y:S01]  /*3b660*/  IMAD R21, R0, 0x2, R27 ;  /* 0x0000000200157824 */ /* 0x008fe200078e021b */
[----:B------:R-:W-:-:S02]  /*3b670*/  ISETP.LT.AND P3, PT, R19, c[0x0][0x17c], !P0 ;  /* 0x00005f0013007a0c */ /* 0x000fc40004761270 */
[----:B------:R-:W-:Y:S02]  /*3b680*/  ISETP.LT.AND P1, PT, R18, c[0x0][0x17c], !P0 ;  /* 0x00005f0012007a0c */ /* 0x000fe40004721270 */
[C---:B------:R-:W-:Y:S02]  /*3b690*/  LEA R34, P6, R21.reuse, R54, 0x2 ;  /* 0x0000003615227211 */ /* 0x040fe400078c10ff */
[----:B------:R-:W-:Y:S01]  /*3b6a0*/  ISETP.LT.AND P2, PT, R16, c[0x0][0x17c], !P0 ;  /* 0x00005f0010007a0c */ /* 0x000fe20004741270 */
[----:B------:R-:W-:Y:S01]  /*3b6b0*/  IMAD R27, R0, 0x2, R21 ;  /* 0x00000002001b7824 */ /* 0x000fe200078e0215 */
[----:B------:R-:W3:Y:S01]  /*3b6c0*/  LDS.128 R16, [R252] ;  /* 0x00000000fc107984 */ /* 0x000ee20000000c00 */
[----:B------:R-:W-:-:S03]  /*3b6d0*/  LEA.HI.X.SX32 R35, R21, R55, 0x2, P6 ;  /* 0x0000003715237211 */ /* 0x000fc600030f16ff */
[----:B------:R-:W-:Y:S01]  /*3b6e0*/  LDS.128 R20, [R2+0x800] ;  /* 0x0008000002147984 */ /* 0x000fe20000000c00 */
[CC--:B------:R-:W-:Y:S01]  /*3b6f0*/  LEA R36, P6, R27.reuse, R54.reuse, 0x2 ;  /* 0x000000361b247211 */ /* 0x0c0fe200078c10ff */
[C---:B------:R-:W-:Y:S02]  /*3b700*/  IMAD R39, R0.reuse, 0x2, R27 ;  /* 0x0000000200277824 */ /* 0x040fe400078e021b */
[----:B------:R-:W-:Y:S01]  /*3b710*/  @P3 STG.E [R24.64], R131 ;  /* 0x0000008318003986 */ /* 0x000fe2000c10190a */
[----:B------:R-:W-:Y:S02]  /*3b720*/  LEA.HI.X.SX32 R37, R27, R55, 0x2, P6 ;  /* 0x000000371b257211 */ /* 0x000fe400030f16ff */
[----:B------:R-:W-:Y:S01]  /*3b730*/  LEA R38, P6, R39, R54, 0x2 ;  /* 0x0000003627267211 */ /* 0x000fe200078c10ff */
[----:B------:R1:W-:Y:S04]  /*3b740*/  @P1 STG.E [R32.64], R127 ;  /* 0x0000007f20001986 */ /* 0x0003e8000c10190a */
[----:B------:R2:W-:Y:S01]  /*3b750*/  @P5 STG.E [R34.64], R51 ;  /* 0x0000003322005986 */ /* 0x0005e2000c10190a */
[----:B-1----:R-:W-:-:S03]  /*3b760*/  LEA R33, R0, R39, 0x1 ;  /* 0x0000002700217211 */ /* 0x002fc600078e08ff */
[----:B------:R-:W-:Y:S01]  /*3b770*/  LDS.128 R48, [R3+0x800] ;  /* 0x0008000003307984 */ /* 0x000fe20000000c00 */
[-C--:B------:R-:W-:Y:S02]  /*3b780*/  LEA.HI.X.SX32 R39, R39, R55.reuse, 0x2, P6 ;  /* 0x0000003727277211 */ /* 0x080fe400030f16ff */
[CC--:B------:R-:W-:Y:S01]  /*3b790*/  LEA R32, P6, R33.reuse, R54.reuse, 0x2 ;  /* 0x0000003621207211 */ /* 0x0c0fe200078c10ff */
[----:B--2---:R-:W-:Y:S01]  /*3b7a0*/  IMAD R35, R0, 0x2, R33 ;  /* 0x0000000200237824 */ /* 0x004fe200078e0221 */
[----:B------:R1:W-:Y:S02]  /*3b7b0*/  @P2 STG.E [R36.64], R4 ;  /* 0x0000000424002986 */ /* 0x0003e4000c10190a */
[-C--:B------:R-:W-:Y:S02]  /*3b7c0*/  LEA.HI.X.SX32 R33, R33, R55.reuse, 0x2, P6 ;  /* 0x0000003721217211 */ /* 0x080fe400030f16ff */
[C---:B------:R-:W-:Y:S01]  /*3b7d0*/  LEA R52, P6, R35.reuse, R54, 0x2 ;  /* 0x0000003623347211 */ /* 0x040fe200078c10ff */
[----:B-1----:R-:W2:Y:S03]  /*3b7e0*/  LDL.LU R4, [R1+0xfd4] ;  /* 0x000fd40001047983 */ /* 0x002ea60000300800 */
[----:B------:R-:W-:-:S02]  /*3b7f0*/  LEA.HI.X.SX32 R53, R35, R55, 0x2, P6 ;  /* 0x0000003723357211 */ /* 0x000fc400030f16ff */
[----:B----4-:R-:W-:Y:S02]  /*3b800*/  ISETP.LT.AND P4, PT, R14, c[0x0][0x17c], !P0 ;  /* 0x00005f000e007a0c */ /* 0x010fe40004781270 */
[----:B------:R-:W1:Y:S01]  /*3b810*/  LDS.128 R12, [R3] ;  /* 0x00000000030c7984 */ /* 0x000e620000000c00 */
[----:B------:R-:W-:Y:S02]  /*3b820*/  ISETP.LT.AND P3, PT, R29, c[0x0][0x17c], !P0 ;  /* 0x00005f001d007a0c */ /* 0x000fe40004761270 */
[----:B------:R-:W-:Y:S02]  /*3b830*/  ISETP.LT.AND P1, PT, R28, c[0x0][0x17c], !P0 ;  /* 0x00005f001c007a0c */ /* 0x000fe40004721270 */
[----:B------:R-:W4:Y:S06]  /*3b840*/  LDS.128 R28, [R243+0x800] ;  /* 0x00080000f31c7984 */ /* 0x000f2c0000000c00 */
[----:B------:R3:W-:Y:S01]  /*3b850*/  @P4 STG.E [R38.64], R8 ;  /* 0x0000000826004986 */ /* 0x0007e2000c10190a */
[----:B------:R-:W-:-:S02]  /*3b860*/  ISETP.LT.AND P5, PT, R26, c[0x0][0x17c], !P0 ;  /* 0x00005f001a007a0c */ /* 0x000fc400047a1270 */
[----:B------:R-:W-:Y:S01]  /*3b870*/  ISETP.LT.AND P4, PT, R41, c[0x0][0x17c], !P0 ;  /* 0x00005f0029007a0c */ /* 0x000fe20004781270 */
[C---:B------:R-:W-:Y:S01]  /*3b880*/  IMAD R41, R0.reuse, 0x2, R35 ;  /* 0x0000000200297824 */ /* 0x040fe200078e0223 */
[----:B---3--:R-:W3:Y:S04]  /*3b890*/  LDL.LU R8, [R1+0xff4] ;  /* 0x000ff40001087983 */ /* 0x008ee80000300800 */
[C---:B------:R-:W-:Y:S01]  /*3b8a0*/  LEA R56, P6, R41.reuse, R54, 0x2 ;  /* 0x0000003629387211 */ /* 0x040fe200078c10ff */
[----:B------:R-:W-:Y:S03]  /*3b8b0*/  @P3 STG.E [R32.64], R16 ;  /* 0x0000001020003986 */ /* 0x000fe6000c10190a */
[----:B------:R-:W-:Y:S01]  /*3b8c0*/  LEA.HI.X.SX32 R57, R41, R55, 0x2, P6 ;  /* 0x0000003729397211 */ /* 0x000fe200030f16ff */
[----:B------:R-:W3:Y:S04]  /*3b8d0*/  LDL.LU R78, [R1+0x1048] ;  /* 0x00104800014e7983 */ /* 0x000ee80000300800 */
[----:B------:R-:W4:Y:S04]  /*3b8e0*/  LDS.128 R24, [R252+0x800] ;  /* 0x00080000fc187984 */ /* 0x000f280000000c00 */
[----:B-1----:R-:W-:Y:S04]  /*3b8f0*/  @P1 STG.E [R52.64], R12 ;  /* 0x0000000c34001986 */ /* 0x002fe8000c10190a */
[----:B------:R1:W-:Y:S01]  /*3b900*/  @P5 STG.E [R56.64], R20 ;  /* 0x0000001438005986 */ /* 0x0003e2000c10190a */
[----:B------:R-:W-:Y:S01]  /*3b910*/  IMAD R37, R0, 0x2, R41 ;  /* 0x0000000200257824 */ /* 0x000fe200078e0229 */
[----:B------:R-:W-:-:S02]  /*3b920*/  ISETP.LT.AND P2, PT, R42, c[0x0][0x17c], !P0 ;  /* 0x00005f002a007a0c */ /* 0x000fc40004741270 */
[----:B------:R-:W-:Y:S04]  /*3b930*/  LDS.128 R32, [R252+0x1000] ;  /* 0x00100000fc207984 */ /* 0x000fe80000000c00 */
[----:B-1----:R-:W3:Y:S04]  /*3b940*/  LDL.LU R20, [R1+0x1044] ;  /* 0x0010440001147983 */ /* 0x002ee80000300800 */
[----:B------:R-:W3:Y:S01]  /*3b950*/  LDL.LU R16, [R1+0x103c] ;  /* 0x00103c0001107983 */ /* 0x000ee20000300800 */
[----:B------:R-:W-:Y:S02]  /*3b960*/  LEA R64, P6, R37, R54, 0x2 ;  /* 0x0000003625407211 */ /* 0x000fe400078c10ff */
[----:B------:R-:W-:-:S02]  /*3b970*/  ISETP.LT.AND P3, PT, R40, c[0x0][0x17c], !P0 ;  /* 0x00005f0028007a0c */ /* 0x000fc40004761270 */
[----:B------:R-:W1:Y:S01]  /*3b980*/  LDS.128 R40, [R243+0x1000] ;  /* 0x00100000f3287984 */ /* 0x000e620000000c00 */
[----:B-----5:R-:W-:Y:S01]  /*3b990*/  ISETP.LT.AND P1, PT, R59, c[0x0][0x17c], !P0 ;  /* 0x00005f003b007a0c */ /* 0x020fe20004721270 */
[C---:B------:R-:W-:Y:S01]  /*3b9a0*/  IMAD R59, R0.reuse, 0x2, R37 ;  /* 0x00000002003b7824 */ /* 0x040fe200078e0225 */
[----:B------:R-:W-:Y:S02]  /*3b9b0*/  LEA.HI.X.SX32 R65, R37, R55, 0x2, P6 ;  /* 0x0000003725417211 */ /* 0x000fe400030f16ff */
[----:B------:R-:W5:Y:S01]  /*3b9c0*/  LDS.128 R36, [R3+0x1000] ;  /* 0x0010000003247984 */ /* 0x000f620000000c00 */
[----:B------:R-:W-:Y:S01]  /*3b9d0*/  IMAD R53, R0, 0x2, R59 ;  /* 0x0000000200357824 */ /* 0x000fe200078e023b */
[----:B------:R-:W-:-:S03]  /*3b9e0*/  LEA R66, P6, R59, R54, 0x2 ;  /* 0x000000363b427211 */ /* 0x000fc600078c10ff */
[C---:B------:R-:W-:Y:S01]  /*3b9f0*/  IMAD R69, R0.reuse, 0x2, R53 ;  /* 0x0000000200457824 */ /* 0x040fe200078e0235 */
[-C--:B------:R-:W-:Y:S02]  /*3ba00*/  LEA.HI.X.SX32 R67, R59, R55.reuse, 0x2, P6 ;  /* 0x000000373b437211 */ /* 0x080fe400030f16ff */
[CC--:B------:R-:W-:Y:S01]  /*3ba10*/  LEA R52, P6, R53.reuse, R54.reuse, 0x2 ;  /* 0x0000003635347211 */ /* 0x0c0fe200078c10ff */
[C---:B------:R-:W-:Y:S01]  /*3ba20*/  IMAD R71, R0.reuse, 0x2, R69 ;  /* 0x0000000200477824 */ /* 0x040fe200078e0245 */
[----:B----4-:R-:W-:Y:S02]  /*3ba30*/  @P2 STG.E [R64.64], R28 ;  /* 0x0000001c40002986 */ /* 0x010fe4000c10190a */
[----:B------:R-:W-:Y:S02]  /*3ba40*/  LEA.HI.X.SX32 R53, R53, R55, 0x2, P6 ;  /* 0x0000003735357211 */ /* 0x000fe400030f16ff */
[----:B------:R-:W-:Y:S01]  /*3ba50*/  LEA R72, P6, R69, R54, 0x2 ;  /* 0x0000003645487211 */ /* 0x000fe200078c10ff */
[----:B------:R-:W-:Y:S01]  /*3ba60*/  @P4 STG.E [R66.64], R24 ;  /* 0x0000001842004986 */ /* 0x000fe2000c10190a */
[----:B------:R-:W-:Y:S01]  /*3ba70*/  IMAD R77, R0, 0x2, R71 ;  /* 0x00000002004d7824 */ /* 0x000fe200078e0247 */
[----:B------:R-:W-:-:S02]  /*3ba80*/  ISETP.LT.AND P5, PT, R60, c[0x0][0x17c], !P0 ;  /* 0x00005f003c007a0c */ /* 0x000fc400047a1270 */
[----:B------:R4:W-:Y:S01]  /*3ba90*/  @P3 STG.E [R52.64], R48 ;  /* 0x0000003034003986 */ /* 0x0009e2000c10190a */
[----:B------:R-:W-:Y:S01]  /*3baa0*/  LEA.HI.X.SX32 R73, R69, R55, 0x2, P6 ;  /* 0x0000003745497211 */ /* 0x000fe200030f16ff */
[----:B------:R-:W-:Y:S01]  /*3bab0*/  IMAD R79, R0, 0x2, R77 ;  /* 0x00000002004f7824 */ /* 0x000fe200078e024d */
[----:B------:R-:W-:Y:S01]  /*3bac0*/  ISETP.LT.AND P2, PT, R58, c[0x0][0x17c], !P0 ;  /* 0x00005f003a007a0c */ /* 0x000fe20004741270 */
[----:B------:R-:W-:Y:S01]  /*3bad0*/  LDS.128 R60, [R243+0x1800] ;  /* 0x00180000f33c7984 */ /* 0x000fe20000000c00 */
[----:B------:R-:W-:-:S03]  /*3bae0*/  LEA R74, P6, R71, R54, 0x2 ;  /* 0x00000036474a7211 */ /* 0x000fc600078c10ff */
[----:B------:R1:W-:Y:S01]  /*3baf0*/  @P1 STG.E [R72.64], R44 ;  /* 0x0000002c48001986 */ /* 0x0003e2000c10190a */
[-C--:B------:R-:W-:Y:S02]  /*3bb00*/  LEA.HI.X.SX32 R75, R71, R55.reuse, 0x2, P6 ;  /* 0x00000037474b7211 */ /* 0x080fe400030f16ff */
[-C--:B------:R-:W-:Y:S01]  /*3bb10*/  LEA R76, P1, R77, R54.reuse, 0x2 ;  /* 0x000000364d4c7211 */ /* 0x080fe200078210ff */
[----:B------:R1:W3:Y:S01]  /*3bb20*/  LDS.128 R56, [R2+0x1800] ;  /* 0x0018000002387984 */ /* 0x0002e20000000c00 */
[----:B----4-:R-:W-:Y:S02]  /*3bb30*/  LEA R52, P6, R79, R54, 0x2 ;  /* 0x000000364f347211 */ /* 0x010fe400078c10ff */
[-C--:B------:R-:W-:Y:S01]  /*3bb40*/  LEA.HI.X.SX32 R77, R77, R55.reuse, 0x2, P1 ;  /* 0x000000374d4d7211 */ /* 0x080fe200008f16ff */
[----:B------:R-:W4:Y:S01]  /*3bb50*/  LDS.128 R64, [R252+0x1800] ;  /* 0x00180000fc407984 */ /* 0x000f220000000c00 */
[----:B------:R-:W-:-:S03]  /*3bb60*/  LEA.HI.X.SX32 R53, R79, R55, 0x2, P6 ;  /* 0x000000374f357211 */ /* 0x000fc600030f16ff */
[----:B-1----:R1:W-:Y:S01]  /*3bb70*/  @P5 STG.E [R74.64], R40 ;  /* 0x000000284a005986 */ /* 0x0023e2000c10190a */
[----:B--2---:R-:W-:-:S03]  /*3bb80*/  ISETP.LT.AND P4, PT, R4, c[0x0][0x17c], !P0 ;  /* 0x00005f0004007a0c */ /* 0x004fc60004781270 */
[----:B------:R2:W1:Y:S04]  /*3bb90*/  LDS.128 R68, [R3+0x1800] ;  /* 0x0018000003447984 */ /* 0x0004680000000c00 */
[----:B------:R-:W4:Y:S04]  /*3bba0*/  LDL.LU R4, [R1+0xfcc] ;  /* 0x000fcc0001047983 */ /* 0x000f280000300800 */
[----:B------:R-:W4:Y:S04]  /*3bbb0*/  LDL.LU R12, [R1+0xfc8] ;  /* 0x000fc800010c7983 */ /* 0x000f280000300800 */
[----:B------:R1:W-:Y:S04]  /*3bbc0*/  @P2 STG.E [R76.64], R32 ;  /* 0x000000204c002986 */ /* 0x0003e8000c10190a */
[----:B-----5:R5:W-:Y:S01]  /*3bbd0*/  @P4 STG.E [R52.64], R36 ;  /* 0x0000002434004986 */ /* 0x020be2000c10190a */
[----:B---3--:R-:W-:-:S03]  /*3bbe0*/  ISETP.LT.AND P3, PT, R8, c[0x0][0x17c], !P0 ;  /* 0x00005f0008007a0c */ /* 0x008fc60004761270 */
[----:B------:R-:W3:Y:S04]  /*3bbf0*/  LDL.LU R8, [R1+0xfc4] ;  /* 0x000fc40001087983 */ /* 0x000ee80000300800 */
[----:B------:R-:W3:Y:S01]  /*3bc00*/  LDL.LU R24, [R1+0xfc0] ;  /* 0x000fc00001187983 */ /* 0x000ee20000300800 */
[----:B------:R-:W-:-:S03]  /*3bc10*/  ISETP.LT.AND P1, PT, R20, c[0x0][0x17c], !P0 ;  /* 0x00005f0014007a0c */ /* 0x000fc60004721270 */
[----:B------:R-:W3:Y:S01]  /*3bc20*/  LDL.LU R20, [R1+0xf8c] ;  /* 0x000f8c0001147983 */ /* 0x000ee20000300800 */
[----:B------:R-:W-:-:S03]  /*3bc30*/  ISETP.LT.AND P4, PT, R16, c[0x0][0x17c], !P0 ;  /* 0x00005f0010007a0c */ /* 0x000fc60004781270 */
[----:B------:R-:W3:Y:S01]  /*3bc40*/  LDL.LU R16, [R1+0xf7c] ;  /* 0x000f7c0001107983 */ /* 0x000ee20000300800 */
[----:B------:R-:W-:Y:S01]  /*3bc50*/  IMAD R81, R0, 0x2, R79 ;  /* 0x0000000200517824 */ /* 0x000fe200078e024f */
[----:B------:R-:W-:-:S03]  /*3bc60*/  ISETP.LT.AND P5, PT, R78, c[0x0][0x17c], !P0 ;  /* 0x00005f004e007a0c */ /* 0x000fc600047a1270 */
[----:B------:R-:W-:Y:S01]  /*3bc70*/  IMAD R73, R0, 0x2, R81 ;  /* 0x0000000200497824 */ /* 0x000fe200078e0251 */
[----:B------:R-:W-:-:S03]  /*3bc80*/  LEA R2, P2, R81, R54, 0x2 ;  /* 0x0000003651027211 */ /* 0x000fc600078410ff */
[C---:B-1----:R-:W-:Y:S01]  /*3bc90*/  IMAD R75, R0.reuse, 0x2, R73 ;  /* 0x00000002004b7824 */ /* 0x042fe200078e0249 */
[-C--:B--2---:R-:W-:Y:S02]  /*3bca0*/  LEA.HI.X.SX32 R3, R81, R55.reuse, 0x2, P2 ;  /* 0x0000003751037211 */ /* 0x084fe400010f16ff */
[CC--:B------:R-:W-:Y:S01]  /*3bcb0*/  LEA R72, P6, R73.reuse, R54.reuse, 0x2 ;  /* 0x0000003649487211 */ /* 0x0c0fe200078c10ff */
[C---:B------:R-:W-:Y:S02]  /*3bcc0*/  IMAD R77, R0.reuse, 0x2, R75 ;  /* 0x00000002004d7824 */ /* 0x040fe400078e024b */
[----:B------:R1:W-:Y:S01]  /*3bcd0*/  @P3 STG.E [R2.64], R56 ;  /* 0x0000003802003986 */ /* 0x0003e2000c10190a */
[-C--:B------:R-:W-:Y:S02]  /*3bce0*/  LEA.HI.X.SX32 R73, R73, R55.reuse, 0x2, P6 ;  /* 0x0000003749497211 */ /* 0x080fe400030f16ff */
[-C--:B------:R-:W-:Y:S01]  /*3bcf0*/  LEA R74, P3, R75, R54.reuse, 0x2 ;  /* 0x000000364b4a7211 */ /* 0x080fe200078610ff */
[----:B------:R-:W-:Y:S01]  /*3bd00*/  IMAD R79, R0, 0x2, R77 ;  /* 0x00000002004f7824 */ /* 0x000fe200078e024d */
[----:B-----5:R-:W-:Y:S01]  /*3bd10*/  LEA R52, P6, R77, R54, 0x2 ;  /* 0x000000364d347211 */ /* 0x020fe200078c10ff */
[----:B------:R2:W-:Y:S01]  /*3bd20*/  @P5 STG.E [R72.64], R60 ;  /* 0x0000003c48005986 */ /* 0x0005e2000c10190a */
[----:B------:R-:W-:-:S02]  /*3bd30*/  LEA.HI.X.SX32 R75, R75, R55, 0x2, P3 ;  /* 0x000000374b4b7211 */ /* 0x000fc400018f16ff */
[----:B------:R-:W-:Y:S01]  /*3bd40*/  LEA.HI.X.SX32 R53, R77, R55, 0x2, P6 ;  /* 0x000000374d357211 */ /* 0x000fe200030f16ff */
[----:B------:R-:W-:Y:S02]  /*3bd50*/  IMAD R77, R0, 0x2, R79 ;  /* 0x00000002004d7824 */ /* 0x000fe400078e024f */
[----:B----4-:R4:W-:Y:S01]  /*3bd60*/  @P1 STG.E [R74.64], R64 ;  /* 0x000000404a001986 */ /* 0x0109e2000c10190a */
[----:B-1----:R-:W-:-:S03]  /*3bd70*/  LEA R2, P1, R79, R54, 0x2 ;  /* 0x000000364f027211 */ /* 0x002fc600078210ff */
[----:B------:R1:W-:Y:S01]  /*3bd80*/  @P4 STG.E [R52.64], R68 ;  /* 0x0000004434004986 */ /* 0x0003e2000c10190a */
[----:B--2---:R-:W-:Y:S02]  /*3bd90*/  LEA R72, P6, R77, R54, 0x2 ;  /* 0x000000364d487211 */ /* 0x004fe400078c10ff */
[-C--:B------:R-:W-:Y:S02]  /*3bda0*/  LEA.HI.X.SX32 R3, R79, R55.reuse, 0x2, P1 ;  /* 0x000000374f037211 */ /* 0x080fe400008f16ff */
[----:B------:R-:W-:Y:S02]  /*3bdb0*/  LEA.HI.X.SX32 R73, R77, R55, 0x2, P6 ;  /* 0x000000374d497211 */ /* 0x000fe400030f16ff */
[----:B------:R-:W-:Y:S02]  /*3bdc0*/  ISETP.LT.AND P2, PT, R4, c[0x0][0x17c], !P0 ;  /* 0x00005f0004007a0c */ /* 0x000fe40004741270 */
[----:B------:R-:W2:Y:S01]  /*3bdd0*/  LDL.LU R4, [R1+0xf78] ;  /* 0x000f780001047983 */ /* 0x000ea20000300800 */
[----:B------:R-:W-:-:S03]  /*3bde0*/  ISETP.LT.AND P5, PT, R12, c[0x0][0x17c], !P0 ;  /* 0x00005f000c007a0c */ /* 0x000fc600047a1270 */
[----:B------:R-:W5:Y:S07]  /*3bdf0*/  LDL.LU R12, [R1+0xf74] ;  /* 0x000f7400010c7983 */ /* 0x000f6e0000300800 */
[----:B------:R1:W-:Y:S04]  /*3be00*/  @P2 STG.E [R2.64], R5 ;  /* 0x0000000502002986 */ /* 0x0003e8000c10190a */
[----:B------:R1:W-:Y:S01]  /*3be10*/  @P5 STG.E [R72.64], R9 ;  /* 0x0000000948005986 */ /* 0x0003e2000c10190a */
[----:B---3--:R-:W-:-:S03]  /*3be20*/  ISETP.LT.AND P3, PT, R8, c[0x0][0x17c], !P0 ;  /* 0x00005f0008007a0c */ /* 0x008fc60004761270 */
[----:B------:R-:W3:Y:S01]  /*3be30*/  LDL.LU R8, [R1+0xf6c] ;  /* 0x000f6c0001087983 */ /* 0x000ee20000300800 */
[----:B------:R-:W-:-:S03]  /*3be40*/  ISETP.LT.AND P4, PT, R24, c[0x0][0x17c], !P0 ;  /* 0x00005f0018007a0c */ /* 0x000fc60004781270 */
[----:B------:R-:W3:Y:S04]  /*3be50*/  LDL.LU R36, [R1+0xf60] ;  /* 0x000f600001247983 */ /* 0x000ee80000300800 */
[----:B------:R-:W3:Y:S04]  /*3be60*/  LDL.LU R24, [R1+0xf58] ;  /* 0x000f580001187983 */ /* 0x000ee80000300800 */
[----:B------:R-:W3:Y:S01]  /*3be70*/  LDL.LU R28, [R1+0xf54] ;  /* 0x000f5400011c7983 */ /* 0x000ee20000300800 */
[----:B------:R-:W-:-:S03]  /*3be80*/  ISETP.LT.AND P5, PT, R16, c[0x0][0x17c], !P0 ;  /* 0x00005f0010007a0c */ /* 0x000fc600047a1270 */
[----:B------:R-:W3:Y:S01]  /*3be90*/  LDL.LU R16, [R1+0xf50] ;  /* 0x000f500001107983 */ /* 0x000ee20000300800 */
[----:B------:R-:W-:Y:S01]  /*3bea0*/  IMAD R79, R0, 0x2, R77 ;  /* 0x00000002004f7824 */ /* 0x000fe200078e024d */
[----:B------:R-:W-:Y:S02]  /*3beb0*/  ISETP.LT.AND P1, PT, R20, c[0x0][0x17c], !P0 ;  /* 0x00005f0014007a0c */ /* 0x000fe40004721270 */
[----:B------:R-:W3:Y:S01]  /*3bec0*/  LDL.LU R32, [R1+0xf4c] ;  /* 0x000f4c0001207983 */ /* 0x000ee20000300800 */
[C---:B------:R-:W-:Y:S01]  /*3bed0*/  IMAD R77, R0.reuse, 0x2, R79 ;  /* 0x00000002004d7824 */ /* 0x040fe200078e024f */
[CC--:B----4-:R-:W-:Y:S02]  /*3bee0*/  LEA R74, P2, R79.reuse, R54.reuse, 0x2 ;  /* 0x000000364f4a7211 */ /* 0x0d0fe400078410ff */
[----:B------:R-:W4:Y:S02]  /*3bef0*/  LDL.LU R20, [R1+0xf48] ;  /* 0x000f480001147983 */ /* 0x000f240000300800 */
[----:B------:R-:W-:Y:S01]  /*3bf00*/  LEA.HI.X.SX32 R75, R79, R55, 0x2, P2 ;  /* 0x000000374f4b7211 */ /* 0x000fe200010f16ff */
[----:B------:R-:W-:Y:S01]  /*3bf10*/  IMAD R79, R0, 0x2, R77 ;  /* 0x00000002004f7824 */ /* 0x000fe200078e024d */
[----:B-1----:R-:W-:-:S03]  /*3bf20*/  LEA R52, P6, R77, R54, 0x2 ;  /* 0x000000364d347211 */ /* 0x002fc600078c10ff */
[----:B------:R1:W-:Y:S01]  /*3bf30*/  @P3 STG.E [R74.64], R17 ;  /* 0x000000114a003986 */ /* 0x0003e2000c10190a */
[----:B------:R-:W-:Y:S01]  /*3bf40*/  LEA R2, P3, R79, R54, 0x2 ;  /* 0x000000364f027211 */ /* 0x000fe200078610ff */
[C---:B------:R-:W-:Y:S01]  /*3bf50*/  IMAD R5, R0.reuse, 0x2, R79 ;  /* 0x0000000200057824 */ /* 0x040fe200078e024f */
[-C--:B------:R-:W-:Y:S02]  /*3bf60*/  LEA.HI.X.SX32 R53, R77, R55.reuse, 0x2, P6 ;  /* 0x000000374d357211 */ /* 0x080fe400030f16ff */
[----:B------:R-:W-:Y:S01]  /*3bf70*/  LEA.HI.X.SX32 R3, R79, R55, 0x2, P3 ;  /* 0x000000374f037211 */ /* 0x000fe200018f16ff */
[C---:B------:R-:W-:Y:S02]  /*3bf80*/  IMAD R9, R0.reuse, 0x2, R5 ;  /* 0x0000000200097824 */ /* 0x040fe400078e0205 */
[----:B------:R1:W-:Y:S04]  /*3bf90*/  @P4 STG.E [R52.64], R13 ;  /* 0x0000000d34004986 */ /* 0x0003e8000c10190a */
[----:B------:R-:W-:Y:S01]  /*3bfa0*/  @P1 STG.E [R2.64], R21 ;  /* 0x0000001502001986 */ /* 0x000fe2000c10190a */
[----:B-1----:R-:W-:-:S05]  /*3bfb0*/  LEA R17, R0, R9, 0x1 ;  /* 0x0000000900117211 */ /* 0x002fca00078e08ff */
[----:B------:R-:W-:Y:S01]  /*3bfc0*/  IMAD R53, R0, 0x2, R17 ;  /* 0x0000000200357824 */ /* 0x000fe200078e0211 */
[----:B--2---:R-:W-:Y:S02]  /*3bfd0*/  ISETP.LT.AND P2, PT, R4, c[0x0][0x17c], !P0 ;  /* 0x00005f0004007a0c */ /* 0x004fe40004741270 */
[CC--:B------:R-:W-:Y:S02]  /*3bfe0*/  LEA R4, P6, R5.reuse, R54.reuse, 0x2 ;  /* 0x0000003605047211 */ /* 0x0c0fe400078c10ff */
[----:B-----5:R-:W-:Y:S02]  /*3bff0*/  ISETP.LT.AND P4, PT, R12, c[0x0][0x17c], !P0 ;  /* 0x00005f000c007a0c */ /* 0x020fe40004781270 */
[----:B------:R-:W-:Y:S02]  /*3c000*/  LEA.HI.X.SX32 R5, R5, R55, 0x2, P6 ;  /* 0x0000003705057211 */ /* 0x000fe400030f16ff */
[----:B------:R-:W-:-:S03]  /*3c010*/  LEA R12, P6, R17, R54, 0x2 ;  /* 0x00000036110c7211 */ /* 0x000fc600078c10ff */
[----:B------:R1:W-:Y:S01]  /*3c020*/  @P5 STG.E [R4.64], R29 ;  /* 0x0000001d04005986 */ /* 0x0003e2000c10190a */
[----:B------:R-:W-:-:S03]  /*3c030*/  LEA.HI.X.SX32 R13, R17, R55, 0x2, P6 ;  /* 0x00000037110d7211 */ /* 0x000fc600030f16ff */
[----:B-1----:R-:W2:Y:S01]  /*3c040*/  LDL.LU R29, [R1+0xf44] ;  /* 0x000f4400011d7983 */ /* 0x002ea20000300800 */
[----:B---3--:R-:W-:Y:S02]  /*3c050*/  ISETP.LT.AND P3, PT, R8, c[0x0][0x17c], !P0 ;  /* 0x00005f0008007a0c */ /* 0x008fe40004761270 */
[----:B------:R-:W-:-:S04]  /*3c060*/  LEA R8, P1, R9, R54, 0x2 ;  /* 0x0000003609087211 */ /* 0x000fc800078210ff */
[----:B------:R-:W-:Y:S02]  /*3c070*/  LEA.HI.X.SX32 R9, R9, R55, 0x2, P1 ;  /* 0x0000003709097211 */ /* 0x000fe400008f16ff */
[----:B------:R-:W-:Y:S02]  /*3c080*/  ISETP.LT.AND P1, PT, R24, c[0x0][0x17c], !P0 ;  /* 0x00005f0018007a0c */ /* 0x000fe40004721270 */
[----:B------:R-:W3:Y:S04]  /*3c090*/  LDL.LU R24, [R1+0xf40] ;  /* 0x000f400001187983 */ /* 0x000ee80000300800 */
[----:B------:R1:W-:Y:S01]  /*3c0a0*/  @P2 STG.E [R8.64], R25 ;  /* 0x0000001908002986 */ /* 0x0003e2000c10190a */
[----:B------:R-:W-:-:S03]  /*3c0b0*/  LEA R2, P2, R53, R54, 0x2 ;  /* 0x0000003635027211 */ /* 0x000fc600078410ff */
[----:B------:R5:W-:Y:S01]  /*3c0c0*/  @P4 STG.E [R12.64], R49 ;  /* 0x000000310c004986 */ /* 0x000be2000c10190a */
[----:B------:R-:W-:Y:S02]  /*3c0d0*/  LEA.HI.X.SX32 R3, R53, R55, 0x2, P2 ;  /* 0x0000003735037211 */ /* 0x000fe400010f16ff */
[----:B------:R-:W-:Y:S02]  /*3c0e0*/  ISETP.LT.AND P4, PT, R28, c[0x0][0x17c], !P0 ;  /* 0x00005f001c007a0c */ /* 0x000fe40004781270 */
[----:B------:R-:W3:Y:S01]  /*3c0f0*/  LDL.LU R28, [R1+0xf3c] ;  /* 0x000f3c00011c7983 */ /* 0x000ee20000300800 */
[----:B------:R-:W-:-:S03]  /*3c100*/  ISETP.LT.AND P2, PT, R16, c[0x0][0x17c], !P0 ;  /* 0x00005f0010007a0c */ /* 0x000fc60004741270 */
[----:B------:R-:W3:Y:S01]  /*3c110*/  LDL.LU R16, [R1+0xf38] ;  /* 0x000f380001107983 */ /* 0x000ee20000300800 */
[----:B------:R-:W-:Y:S01]  /*3c120*/  IMAD R17, R0, 0x2, R53 ;  /* 0x0000000200117824 */ /* 0x000fe200078e0235 */
[----:B------:R-:W-:Y:S02]  /*3c130*/  ISETP.LT.AND P5, PT, R36, c[0x0][0x17c], !P0 ;  /* 0x00005f0024007a0c */ /* 0x000fe400047a1270 */
[----:B------:R4:W-:Y:S01]  /*3c140*/  @P3 STG.E [R2.64], R45 ;  /* 0x0000002d02003986 */ /* 0x0009e2000c10190a */
[C---:B------:R-:W-:Y:S01]  /*3c150*/  IMAD R21, R0.reuse, 0x2, R17 ;  /* 0x0000000200157824 */ /* 0x040fe200078e0211 */
[CC--:B------:R-:W-:Y:S02]  /*3c160*/  LEA R4, P6, R17.reuse, R54.reuse, 0x2 ;  /* 0x0000003611047211 */ /* 0x0c0fe400078c10ff */
[----:B-1----:R-:W3:Y:S02]  /*3c170*/  LDL.LU R25, [R1+0xf34] ;  /* 0x000f340001197983 */ /* 0x002ee40000300800 */
[----:B------:R-:W-:Y:S01]  /*3c180*/  LEA.HI.X.SX32 R5, R17, R55, 0x2, P6 ;  /* 0x0000003711057211 */ /* 0x000fe200030f16ff */
[----:B------:R-:W-:Y:S01]  /*3c190*/  IMAD R17, R0, 0x2, R21 ;  /* 0x0000000200117824 */ /* 0x000fe200078e0215 */
[----:B------:R-:W-:-:S04]  /*3c1a0*/  LEA R8, P3, R21, R54, 0x2 ;  /* 0x0000003615087211 */ /* 0x000fc800078610ff */
[-C--:B------:R-:W-:Y:S01]  /*3c1b0*/  LEA.HI.X.SX32 R9, R21, R55.reuse, 0x2, P3 ;  /* 0x0000003715097211 */ /* 0x080fe200018f16ff */
[----:B------:R-:W-:Y:S01]  /*3c1c0*/  IMAD R21, R0, 0x2, R17 ;  /* 0x0000000200157824 */ /* 0x000fe200078e0211 */
[CC--:B-----5:R-:W-:Y:S01]  /*3c1d0*/  LEA R12, P6, R17.reuse, R54.reuse, 0x2 ;  /* 0x00000036110c7211 */ /* 0x0e0fe200078c10ff */
[----:B------:R1:W-:Y:S01]  /*3c1e0*/  @P5 STG.E [R4.64], R41 ;  /* 0x0000002904005986 */ /* 0x0003e2000c10190a */
[----:B------:R-:W-:Y:S02]  /*3c1f0*/  ISETP.LT.AND P5, PT, R32, c[0x0][0x17c], !P0 ;  /* 0x00005f0020007a0c */ /* 0x000fe400047a1270 */
[----:B------:R-:W-:Y:S01]  /*3c200*/  LEA.HI.X.SX32 R13, R17, R55, 0x2, P6 ;  /* 0x00000037110d7211 */ /* 0x000fe200030f16ff */
[----:B------:R5:W-:Y:S01]  /*3c210*/  @P1 STG.E [R8.64], R33 ;  /* 0x0000002108001986 */ /* 0x000be2000c10190a */
[----:B------:R-:W-:Y:S01]  /*3c220*/  IMAD R17, R0, 0x2, R21 ;  /* 0x0000000200117824 */ /* 0x000fe200078e0215 */
[----:B----4-:R-:W-:Y:S02]  /*3c230*/  LEA R2, P1, R21, R54, 0x2 ;  /* 0x0000003615027211 */ /* 0x010fe400078210ff */
[----:B------:R-:W-:-:S02]  /*3c240*/  ISETP.LT.AND P3, PT, R20, c[0x0][0x17c], !P0 ;  /* 0x00005f0014007a0c */ /* 0x000fc40004761270 */
[----:B------:R-:W4:Y:S01]  /*3c250*/  LDL.LU R20, [R1+0xf30] ;  /* 0x000f300001147983 */ /* 0x000f220000300800 */
[-C--:B------:R-:W-:Y:S01]  /*3c260*/  LEA.HI.X.SX32 R3, R21, R55.reuse, 0x2, P1 ;  /* 0x0000003715037211 */ /* 0x080fe200008f16ff */
[----:B------:R-:W-:Y:S01]  /*3c270*/  IMAD R21, R0, 0x2, R17 ;  /* 0x0000000200157824 */ /* 0x000fe200078e0211 */
[CC--:B-1----:R-:W-:Y:S01]  /*3c280*/  LEA R4, P6, R17.reuse, R54.reuse, 0x2 ;  /* 0x0000003611047211 */ /* 0x0c2fe200078c10ff */
[----:B------:R1:W-:Y:S03]  /*3c290*/  @P4 STG.E [R12.64], R37 ;  /* 0x000000250c004986 */ /* 0x0003e6000c10190a */
[----:B------:R-:W-:Y:S01]  /*3c2a0*/  LEA.HI.X.SX32 R5, R17, R55, 0x2, P6 ;  /* 0x0000003711057211 */ /* 0x000fe200030f16ff */
[----:B------:R1:W-:Y:S01]  /*3c2b0*/  @P2 STG.E [R2.64], R57 ;  /* 0x0000003902002986 */ /* 0x0003e2000c10190a */
[----:B-----5:R-:W-:-:S03]  /*3c2c0*/  LEA R8, P2, R21, R54, 0x2 ;  /* 0x0000003615087211 */ /* 0x020fc600078410ff */
[----:B------:R5:W-:Y:S01]  /*3c2d0*/  @P5 STG.E [R4.64], R61 ;  /* 0x0000003d04005986 */ /* 0x000be2000c10190a */
[----:B------:R-:W-:Y:S02]  /*3c2e0*/  LEA.HI.X.SX32 R9, R21, R55, 0x2, P2 ;  /* 0x0000003715097211 */ /* 0x000fe400010f16ff */
[----:B--2---:R-:W-:Y:S02]  /*3c2f0*/  ISETP.LT.AND P4, PT, R29, c[0x0][0x17c], !P0 ;  /* 0x00005f001d007a0c */ /* 0x004fe40004781270 */
[----:B------:R-:W2:Y:S01]  /*3c300*/  LDL.LU R29, [R1+0xf2c] ;  /* 0x000f2c00011d7983 */ /* 0x000ea20000300800 */
[----:B---3--:R-:W-:-:S03]  /*3c310*/  ISETP.LT.AND P1, PT, R24, c[0x0][0x17c], !P0 ;  /* 0x00005f0018007a0c */ /* 0x008fc60004721270 */
[----:B------:R-:W3:Y:S01]  /*3c320*/  LDL.LU R24, [R1+0xf28] ;  /* 0x000f280001187983 */ /* 0x000ee20000300800 */
[----:B------:R-:W-:-:S03]  /*3c330*/  ISETP.LT.AND P5, PT, R28, c[0x0][0x17c], !P0 ;  /* 0x00005f001c007a0c */ /* 0x000fc600047a1270 */
[----:B------:R-:W2:Y:S01]  /*3c340*/  LDL.LU R28, [R1+0xf20] ;  /* 0x000f2000011c7983 */ /* 0x000ea20000300800 */
[----:B------:R-:W-:-:S03]  /*3c350*/  ISETP.LT.AND P2, PT, R16, c[0x0][0x17c], !P0 ;  /* 0x00005f0010007a0c */ /* 0x000fc60004741270 */
[----:B------:R-:W2:Y:S01]  /*3c360*/  LDL.LU R16, [R1+0xf1c] ;  /* 0x000f1c0001107983 */ /* 0x000ea20000300800 */
[----:B------:R-:W-:-:S04]  /*3c370*/  IMAD R17, R0, 0x2, R21 ;  /* 0x0000000200117824 */ /* 0x000fc800078e0215 */
[C---:B------:R-:W-:Y:S01]  /*3c380*/  IMAD R21, R0.reuse, 0x2, R17 ;  /* 0x0000000200157824 */ /* 0x040fe200078e0211 */
[CC--:B-1----:R-:W-:Y:S01]  /*3c390*/  LEA R12, P6, R17.reuse, R54.reuse, 0x2 ;  /* 0x00000036110c7211 */ /* 0x0c2fe200078c10ff */
[----:B------:R1:W-:Y:S03]  /*3c3a0*/  @P3 STG.E [R8.64], R65 ;  /* 0x0000004108003986 */ /* 0x0003e6000c10190a */
[----:B------:R-:W-:Y:S01]  /*3c3b0*/  LEA.HI.X.SX32 R13, R17, R55, 0x2, P6 ;  /* 0x00000037110d7211 */ /* 0x000fe200030f16ff */
[----:B------:R-:W-:Y:S01]  /*3c3c0*/  IMAD R17, R0, 0x2, R21 ;  /* 0x0000000200117824 */ /* 0x000fe200078e0215 */
[----:B------:R-:W-:-:S04]  /*3c3d0*/  LEA R2, P3, R21, R54, 0x2 ;  /* 0x0000003615027211 */ /* 0x000fc800078610ff */
[-C--:B------:R-:W-:Y:S01]  /*3c3e0*/  LEA.HI.X.SX32 R3, R21, R55.reuse, 0x2, P3 ;  /* 0x0000003715037211 */ /* 0x080fe200018f16ff */
[C---:B------:R-:W-:Y:S01]  /*3c3f0*/  IMAD R21, R0.reuse, 0x2, R17 ;  /* 0x0000000200157824 */ /* 0x040fe200078e0211 */
[-C--:B-----5:R-:W-:Y:S01]  /*3c400*/  LEA R4, P6, R17, R54.reuse, 0x2 ;  /* 0x0000003611047211 */ /* 0x0a0fe200078c10ff */
[----:B------:R5:W-:Y:S01]  /*3c410*/  @P4 STG.E [R12.64], R69 ;  /* 0x000000450c004986 */ /* 0x000be2000c10190a */
[----:B------:R-:W-:Y:S02]  /*3c420*/  ISETP.LT.AND P4, PT, R25, c[0x0][0x17c], !P0 ;  /* 0x00005f0019007a0c */ /* 0x000fe40004781270 */
[-C--:B------:R-:W-:Y:S01]  /*3c430*/  LEA.HI.X.SX32 R5, R17, R55.reuse, 0x2, P6 ;  /* 0x0000003711057211 */ /* 0x080fe200030f16ff */
[----:B------:R5:W-:Y:S01]  /*3c440*/  @P1 STG.E [R2.64], R6 ;  /* 0x0000000602001986 */ /* 0x000be2000c10190a */
[C---:B-1----:R-:W-:Y:S01]  /*3c450*/  LEA R8, P1, R21.reuse, R54, 0x2 ;  /* 0x0000003615087211 */ /* 0x042fe200078210ff */
[----:B------:R-:W-:Y:S01]  /*3c460*/  IMAD R17, R0, 0x2, R21 ;  /* 0x0000000200117824 */ /* 0x000fe200078e0215 */
[----:B----4-:R-:W-:Y:S01]  /*3c470*/  ISETP.LT.AND P3, PT, R20, c[0x0][0x17c], !P0 ;  /* 0x00005f0014007a0c */ /* 0x010fe20004761270 */
[----:B------:R-:W4:Y:S01]  /*3c480*/  LDL.LU R25, [R1+0xf18] ;  /* 0x000f180001197983 */ /* 0x000f220000300800 */
[----:B------:R-:W-:-:S03]  /*3c490*/  LEA.HI.X.SX32 R9, R21, R55, 0x2, P1 ;  /* 0x0000003715097211 */ /* 0x000fc600008f16ff */
[----:B------:R-:W4:Y:S01]  /*3c4a0*/  LDL.LU R20, [R1+0xf14] ;  /* 0x000f140001147983 */ /* 0x000f220000300800 */
[----:B------:R-:W-:Y:S01]  /*3c4b0*/  IMAD R21, R0, 0x2, R17 ;  /* 0x0000000200157824 */ /* 0x000fe200078e0211 */
[CC--:B-----5:R-:W-:Y:S02]  /*3c4c0*/  LEA R12, P6, R17.reuse, R54.reuse, 0x2 ;  /* 0x00000036110c7211 */ /* 0x0e0fe400078c10ff */
[----:B------:R-:W-:Y:S02]  /*3c4d0*/  @P5 STG.E [R4.64], R10 ;  /* 0x0000000a04005986 */ /* 0x000fe4000c10190a */
[----:B------:R-:W-:Y:S02]  /*3c4e0*/  LEA.HI.X.SX32 R13, R17, R55, 0x2, P6 ;  /* 0x00000037110d7211 */ /* 0x000fe400030f16ff */
[----:B------:R-:W-:Y:S01]  /*3c4f0*/  @P2 STG.E [R8.64], R18 ;  /* 0x0000001208002986 */ /* 0x000fe2000c10190a */
[----:B------:R-:W-:-:S04]  /*3c500*/  LEA R2, P2, R21, R54, 0x2 ;  /* 0x0000003615027211 */ /* 0x000fc800078410ff */
[----:B------:R-:W-:Y:S01]  /*3c510*/  LEA.HI.X.SX32 R3, R21, R55, 0x2, P2 ;  /* 0x0000003715037211 */ /* 0x000fe200010f16ff */
[----:B------:R1:W-:Y:S01]  /*3c520*/  @P4 STG.E [R12.64], R14 ;  /* 0x0000000e0c004986 */ /* 0x0003e2000c10190a */
[----:B---3--:R-:W-:-:S03]  /*3c530*/  ISETP.LT.AND P1, PT, R24, c[0x0][0x17c], !P0 ;  /* 0x00005f0018007a0c */ /* 0x008fc60004721270 */
[----:B------:R-:W3:Y:S04]  /*3c540*/  LDL.LU R24, [R1+0xf10] ;  /* 0x000f100001187983 */ /* 0x000ee80000300800 */
[----:B------:R-:W5:Y:S01]  /*3c550*/  LDL.LU R6, [R1+0xf0c] ;  /* 0x000f0c0001067983 */ /* 0x000f620000300800 */
[----:B--2---:R-:W-:-:S03]  /*3c560*/  ISETP.LT.AND P2, PT, R16, c[0x0][0x17c], !P0 ;  /* 0x00005f0010007a0c */ /* 0x004fc60004741270 */
[----:B------:R-:W2:Y:S04]  /*3c570*/  LDL.LU R16, [R1+0xf08] ;  /* 0x000f080001107983 */ /* 0x000ea80000300800 */
[----:B-1----:R-:W3:Y:S01]  /*3c580*/  LDL.LU R14, [R1+0xf04] ;  /* 0x000f0400010e7983 */ /* 0x002ee20000300800 */
[----:B------:R-:W-:Y:S01]  /*3c590*/  IMAD R17, R0, 0x2, R21 ;  /* 0x0000000200117824 */ /* 0x000fe200078e0215 */
[----:B------:R-:W-:-:S03]  /*3c5a0*/  ISETP.LT.AND P5, PT, R29, c[0x0][0x17c], !P0 ;  /* 0x00005f001d007a0c */ /* 0x000fc600047a1270 */
[C---:B------:R-:W-:Y:S01]  /*3c5b0*/  IMAD R21, R0.reuse, 0x2, R17 ;  /* 0x0000000200157824 */ /* 0x040fe200078e0211 */
[CC--:B------:R-:W-:Y:S01]  /*3c5c0*/  LEA R4, P6, R17.reuse, R54.reuse, 0x2 ;  /* 0x0000003611047211 */ /* 0x0c0fe200078c10ff */
[----:B------:R1:W-:Y:S03]  /*3c5d0*/  @P3 STG.E [R2.64], R22 ;  /* 0x0000001602003986 */ /* 0x0003e6000c10190a */
[-C--:B------:R-:W-:Y:S01]  /*3c5e0*/  LEA.HI.X.SX32 R5, R17, R55.reuse, 0x2, P6 ;  /* 0x0000003711057211 */ /* 0x080fe200030f16ff */
[----:B------:R-:W-:Y:S01]  /*3c5f0*/  IMAD R17, R0, 0x2, R21 ;  /* 0x0000000200117824 */ /* 0x000fe200078e0215 */
[CC--:B------:R-:W-:Y:S02]  /*3c600*/  LEA R8, P3, R21.reuse, R54.reuse, 0x2 ;  /* 0x0000003615087211 */ /* 0x0c0fe400078610ff */
[----:B------:R-:W-:Y:S02]  /*3c610*/  ISETP.LT.AND P4, PT, R28, c[0x0][0x17c], !P0 ;  /* 0x00005f001c007a0c */ /* 0x000fe40004781270 */
[-C--:B------:R-:W-:Y:S01]  /*3c620*/  LEA.HI.X.SX32 R9, R21, R55.reuse, 0x2, P3 ;  /* 0x0000003715097211 */ /* 0x080fe200018f16ff */
[C---:B------:R-:W-:Y:S01]  /*3c630*/  IMAD R21, R0.reuse, 0x2, R17 ;  /* 0x0000000200157824 */ /* 0x040fe200078e0211 */
[C---:B------:R-:W-:Y:S01]  /*3c640*/  LEA R12, P6, R17.reuse, R54, 0x2 ;  /* 0x00000036110c7211 */ /* 0x040fe200078c10ff */
[----:B------:R1:W-:Y:S03]  /*3c650*/  @P5 STG.E [R4.64], R30 ;  /* 0x0000001e04005986 */ /* 0x0003e6000c10190a */
[----:B------:R-:W-:Y:S01]  /*3c660*/  LEA.HI.X.SX32 R13, R17, R55, 0x2, P6 ;  /* 0x00000037110d7211 */ /* 0x000fe200030f16ff */
[----:B------:R1:W-:Y:S01]  /*3c670*/  @P1 STG.E [R8.64], R26 ;  /* 0x0000001a08001986 */ /* 0x0003e2000c10190a */
[----:B------:R-:W-:Y:S01]  /*3c680*/  IMAD R17, R0, 0x2, R21 ;  /* 0x0000000200117824 */ /* 0x000fe200078e0215 */
[----:B----4-:R-:W-:-:S02]  /*3c690*/  ISETP.LT.AND P5, PT, R25, c[0x0][0x17c], !P0 ;  /* 0x00005f0019007a0c */ /* 0x010fc400047a1270 */
[----:B------:R-:W-:Y:S02]  /*3c6a0*/  ISETP.LT.AND P3, PT, R20, c[0x0][0x17c], !P0 ;  /* 0x00005f0014007a0c */ /* 0x000fe40004761270 */
[-C--:B-1----:R-:W-:Y:S01]  /*3c6b0*/  LEA R2, P1, R21, R54.reuse, 0x2 ;  /* 0x0000003615027211 */ /* 0x082fe200078210ff */
[----:B------:R-:W4:Y:S01]  /*3c6c0*/  LDL.LU R20, [R1+0xf00] ;  /* 0x000f000001147983 */ /* 0x000f220000300800 */
[----:B------:R-:W-:Y:S02]  /*3c6d0*/  LEA R4, P6, R17, R54, 0x2 ;  /* 0x0000003611047211 */ /* 0x000fe400078c10ff */
[-C--:B------:R-:W-:Y:S01]  /*3c6e0*/  LEA.HI.X.SX32 R3, R21, R55.reuse, 0x2, P1 ;  /* 0x0000003715037211 */ /* 0x080fe200008f16ff */
[----:B------:R-:W-:Y:S01]  /*3c6f0*/  IMAD R21, R0, 0x2, R17 ;  /* 0x0000000200157824 */ /* 0x000fe200078e0211 */
[----:B------:R-:W4:Y:S01]  /*3c700*/  LDL.LU R10, [R1+0xefc] ;  /* 0x000efc00010a7983 */ /* 0x000f220000300800 */
[----:B------:R-:W-:-:S03]  /*3c710*/  LEA.HI.X.SX32 R5, R17, R55, 0x2, P6 ;  /* 0x0000003711057211 */ /* 0x000fc600030f16ff */
[----:B------:R1:W-:Y:S04]  /*3c720*/  @P4 STG.E [R12.64], R50 ;  /* 0x000000320c004986 */ /* 0x0003e8000c10190a */
[----:B------:R-:W4:Y:S04]  /*3c730*/  LDL.LU R18, [R1+0xef8] ;  /* 0x000ef80001127983 */ /* 0x000f280000300800 */
[----:B------:R1:W-:Y:S01]  /*3c740*/  @P2 STG.E [R2.64], R46 ;  /* 0x0000002e02002986 */ /* 0x0003e2000c10190a */
[----:B------:R-:W-:-:S03]  /*3c750*/  LEA R8, P2, R21, R54, 0x2 ;  /* 0x0000003615087211 */ /* 0x000fc600078410ff */
[----:B------:R1:W-:Y:S01]  /*3c760*/  @P5 STG.E [R4.64], R42 ;  /* 0x0000002a04005986 */ /* 0x0003e2000c10190a */
[----:B------:R-:W-:Y:S02]  /*3c770*/  LEA.HI.X.SX32 R9, R21, R55, 0x2, P2 ;  /* 0x0000003715097211 */ /* 0x000fe400010f16ff */
[----:B-----5:R-:W-:Y:S02]  /*3c780*/  ISETP.LT.AND P1, PT, R6, c[0x0][0x17c], !P0 ;  /* 0x00005f0006007a0c */ /* 0x020fe40004721270 */
[----:B------:R-:W5:Y:S01]  /*3c790*/  LDL.LU R6, [R1+0xef4] ;  /* 0x000ef40001067983 */ /* 0x000f620000300800 */
[----:B--2---:R-:W-:-:S03]  /*3c7a0*/  ISETP.LT.AND P5, PT, R16, c[0x0][0x17c], !P0 ;  /* 0x00005f0010007a0c */ /* 0x004fc600047a1270 */
[----:B------:R-:W2:Y:S01]  /*3c7b0*/  LDL.LU R16, [R1+0xef0] ;  /* 0x000ef00001107983 */ /* 0x000ea20000300800 */
[----:B---3--:R-:W-:-:S03]  /*3c7c0*/  ISETP.LT.AND P2, PT, R14, c[0x0][0x17c], !P0 ;  /* 0x00005f000e007a0c */ /* 0x008fc60004741270 */
[----:B------:R-:W3:Y:S01]  /*3c7d0*/  LDL.LU R14, [R1+0xeec] ;  /* 0x000eec00010e7983 */ /* 0x000ee20000300800 */
[----:B------:R-:W-:Y:S01]  /*3c7e0*/  IMAD R17, R0, 0x2, R21 ;  /* 0x0000000200117824 */ /* 0x000fe200078e0215 */
[----:B------:R-:W-:-:S04]  /*3c7f0*/  ISETP.LT.AND P4, PT, R24, c[0x0][0x17c], !P0 ;  /* 0x00005f0018007a0c */ /* 0x000fc80004781270 */
[CC--:B-1----:R-:W-:Y:S02]  /*3c800*/  LEA R12, P6, R17.reuse, R54.reuse, 0x2 ;  /* 0x00000036110c7211 */ /* 0x0c2fe400078c10ff */
[C---:B------:R-:W-:Y:S01]  /*3c810*/  LEA R21, R0.reuse, R17, 0x1 ;  /* 0x0000001100157211 */ /* 0x040fe200078e08ff */
[----:B------:R1:W-:Y:S01]  /*3c820*/  @P3 STG.E [R8.64], R34 ;  /* 0x0000002208003986 */ /* 0x0003e2000c10190a */
[----:B------:R-:W-:Y:S02]  /*3c830*/  LEA.HI.X.SX32 R13, R17, R55, 0x2, P6 ;  /* 0x00000037110d7211 */ /* 0x000fe400030f16ff */
[----:B------:R-:W-:Y:S01]  /*3c840*/  LEA R2, P3, R21, R54, 0x2 ;  /* 0x0000003615027211 */ /* 0x000fe200078610ff */
[----:B------:R-:W-:-:S03]  /*3c850*/  IMAD R17, R0, 0x2, R21 ;  /* 0x0000000200117824 */ /* 0x000fc600078e0215 */
[-C--:B------:R-:W-:Y:S01]  /*3c860*/  LEA.HI.X.SX32 R3, R21, R55.reuse, 0x2, P3 ;  /* 0x0000003715037211 */ /* 0x080fe200018f16ff */
[C---:B------:R-:W-:Y:S01]  /*3c870*/  IMAD R21, R0.reuse, 0x2, R17 ;  /* 0x0000000200157824 */ /* 0x040fe200078e0211 */
[CC--:B------:R-:W-:Y:S01]  /*3c880*/  LEA R4, P6, R17.reuse, R54.reuse, 0x2 ;  /* 0x0000003611047211 */ /* 0x0c0fe200078c10ff */
[----:B------:R4:W-:Y:S03]  /*3c890*/  @P4 STG.E [R12.64], R38 ;  /* 0x000000260c004986 */ /* 0x0009e6000c10190a */
[----:B------:R-:W-:Y:S01]  /*3c8a0*/  LEA.HI.X.SX32 R5, R17, R55, 0x2, P6 ;  /* 0x0000003711057211 */ /* 0x000fe200030f16ff */
[----:B------:R4:W-:Y:S01]  /*3c8b0*/  @P1 STG.E [R2.64], R58 ;  /* 0x0000003a02001986 */ /* 0x0009e2000c10190a */
[----:B------:R-:W-:Y:S01]  /*3c8c0*/  IMAD R17, R0, 0x2, R21 ;  /* 0x0000000200117824 */ /* 0x000fe200078e0215 */
[----:B-1----:R-:W-:Y:S02]  /*3c8d0*/  LEA R8, P1, R21, R54, 0x2 ;  /* 0x0000003615087211 */ /* 0x002fe400078210ff */
[----:B----4-:R-:W-:-:S02]  /*3c8e0*/  ISETP.LT.AND P4, PT, R20, c[0x0][0x17c], !P0 ;  /* 0x00005f0014007a0c */ /* 0x010fc40004781270 */
[----:B------:R-:W4:Y:S01]  /*3c8f0*/  LDL.LU R20, [R1+0xee8] ;  /* 0x000ee80001147983 */ /* 0x000f220000300800 */
[-C--:B------:R-:W-:Y:S01]  /*3c900*/  LEA.HI.X.SX32 R9, R21, R55.reuse, 0x2, P1 ;  /* 0x0000003715097211 */ /* 0x080fe200008f16ff */
[----:B------:R-:W-:Y:S01]  /*3c910*/  IMAD R21, R0, 0x2, R17 ;  /* 0x0000000200157824 */ /* 0x000fe200078e0211 */
[C---:B------:R-:W-:Y:S01]  /*3c920*/  LEA R12, P6, R17.reuse, R54, 0x2 ;  /* 0x00000036110c7211 */ /* 0x040fe200078c10ff */
[----:B------:R1:W-:Y:S01]  /*3c930*/  @P5 STG.E [R4.64], R62 ;  /* 0x0000003e04005986 */ /* 0x0003e2000c10190a */
[----:B------:R-:W-:Y:S02]  /*3c940*/  ISETP.LT.AND P3, PT, R10, c[0x0][0x17c], !P0 ;  /* 0x00005f000a007a0c */ /* 0x000fe40004761270 */
[----:B------:R-:W-:Y:S01]  /*3c950*/  LEA.HI.X.SX32 R13, R17, R55, 0x2, P6 ;  /* 0x00000037110d7211 */ /* 0x000fe200030f16ff */
[----:B------:R-:W4:Y:S01]  /*3c960*/  LDL.LU R10, [R1+0xee4] ;  /* 0x000ee400010a7983 */ /* 0x000f220000300800 */
[----:B------:R-:W-:-:S03]  /*3c970*/  ISETP.LT.AND P5, PT, R18, c[0x0][0x17c], !P0 ;  /* 0x00005f0012007a0c */ /* 0x000fc600047a1270 */
[----:B------:R1:W-:Y:S01]  /*3c980*/  @P2 STG.E [R8.64], R66 ;  /* 0x0000004208002986 */ /* 0x0003e2000c10190a */
[----:B------:R-:W-:-:S03]  /*3c990*/  LEA R2, P2, R21, R54, 0x2 ;  /* 0x0000003615027211 */ /* 0x000fc600078410ff */
[----:B------:R-:W4:Y:S01]  /*3c9a0*/  LDL.LU R18, [R1+0xee0] ;  /* 0x000ee00001127983 */ /* 0x000f220000300800 */
[----:B------:R-:W-:-:S03]  /*3c9b0*/  LEA.HI.X.SX32 R3, R21, R55, 0x2, P2 ;  /* 0x0000003715037211 */ /* 0x000fc600010f16ff */
[----:B------:R1:W-:Y:S01]  /*3c9c0*/  @P4 STG.E [R12.64], R70 ;  /* 0x000000460c004986 */ /* 0x0003e2000c10190a */
[----:B-----5:R-:W-:-:S03]  /*3c9d0*/  ISETP.LT.AND P1, PT, R6, c[0x0][0x17c], !P0 ;  /* 0x00005f0006007a0c */ /* 0x020fc60004721270 */
[----:B------:R-:W5:Y:S01]  /*3c9e0*/  LDL.LU R6, [R1+0xedc] ;  /* 0x000edc0001067983 */ /* 0x000f620000300800 */
[----:B--2---:R-:W-:-:S03]  /*3c9f0*/  ISETP.LT.AND P4, PT, R16, c[0x0][0x17c], !P0 ;  /* 0x00005f0010007a0c */ /* 0x004fc60004781270 */
[----:B------:R-:W2:Y:S01]  /*3ca00*/  LDL.LU R16, [R1+0xed8] ;  /* 0x000ed80001107983 */ /* 0x000ea20000300800 */
[----:B---3--:R-:W-:-:S03]  /*3ca10*/  ISETP.LT.AND P2, PT, R14, c[0x0][0x17c], !P0 ;  /* 0x00005f000e007a0c */ /* 0x008fc60004741270 */
[----:B------:R-:W3:Y:S01]  /*3ca20*/  LDL.LU R14, [R1+0xed4] ;  /* 0x000ed400010e7983 */ /* 0x000ee20000300800 */
[----:B------:R-:W-:-:S04]  /*3ca30*/  IMAD R17, R0, 0x2, R21 ;  /* 0x0000000200117824 */ /* 0x000fc800078e0215 */
[C---:B------:R-:W-:Y:S01]  /*3ca40*/  IMAD R21, R0.reuse, 0x2, R17 ;  /* 0x0000000200157824 */ /* 0x040fe200078e0211 */
[CC--:B-1----:R-:W-:Y:S01]  /*3ca50*/  LEA R4, P6, R17.reuse, R54.reuse, 0x2 ;  /* 0x0000003611047211 */ /* 0x0c2fe200078c10ff */
[----:B------:R1:W-:Y:S03]  /*3ca60*/  @P3 STG.E [R2.64], R7 ;  /* 0x0000000702003986 */ /* 0x0003e6000c10190a */
[----:B------:R-:W-:Y:S01]  /*3ca70*/  LEA.HI.X.SX32 R5, R17, R55, 0x2, P6 ;  /* 0x0000003711057211 */ /* 0x000fe200030f16ff */
[----:B------:R-:W-:Y:S01]  /*3ca80*/  IMAD R17, R0, 0x2, R21 ;  /* 0x0000000200117824 */ /* 0x000fe200078e0215 */
[----:B------:R-:W-:-:S04]  /*3ca90*/  LEA R8, P3, R21, R54, 0x2 ;  /* 0x0000003615087211 */ /* 0x000fc800078610ff */
[----:B------:R-:W-:Y:S01]  /*3caa0*/  LEA.HI.X.SX32 R9, R21, R55, 0x2, P3 ;  /* 0x0000003715097211 */ /* 0x000fe200018f16ff */
[----:B------:R-:W-:Y:S01]  /*3cab0*/  IMAD R21, R0, 0x2, R17 ;  /* 0x0000000200157824 */ /* 0x000fe200078e0211 */
[----:B------:R4:W-:Y:S01]  /*3cac0*/  @P5 STG.E [R4.64], R11 ;  /* 0x0000000b04005986 */ /* 0x0009e2000c10190a */
[----:B------:R-:W-:-:S03]  /*3cad0*/  LEA R12, P6, R17, R54, 0x2 ;  /* 0x00000036110c7211 */ /* 0x000fc600078c10ff */
[----:B------:R2:W-:Y:S01]  /*3cae0*/  @P1 STG.E [R8.64], R19 ;  /* 0x0000001308001986 */ /* 0x0005e2000c10190a */
[-C--:B-1----:R-:W-:Y:S01]  /*3caf0*/  LEA R2, P1, R21, R54.reuse, 0x2 ;  /* 0x0000003615027211 */ /* 0x082fe200078210ff */
[----:B------:R-:W-:Y:S01]  /*3cb00*/  IMAD R7, R0, 0x2, R21 ;  /* 0x0000000200077824 */ /* 0x000fe200078e0215 */
[-C--:B------:R-:W-:Y:S02]  /*3cb10*/  LEA.HI.X.SX32 R13, R17, R55.reuse, 0x2, P6 ;  /* 0x00000037110d7211 */ /* 0x080fe400030f16ff */
[----:B----4-:R-:W-:Y:S02]  /*3cb20*/  ISETP.LT.AND P5, PT, R20, c[0x0][0x17c], !P0 ;  /* 0x00005f0014007a0c */ /* 0x010fe400047a1270 */
[----:B------:R-:W-:Y:S01]  /*3cb30*/  LEA.HI.X.SX32 R3, R21, R55, 0x2, P1 ;  /* 0x0000003715037211 */ /* 0x000fe200008f16ff */
[----:B------:R-:W-:Y:S01]  /*3cb40*/  IMAD R11, R0, 0x2, R7 ;  /* 0x00000002000b7824 */ /* 0x000fe200078e0207 */
[----:B------:R-:W-:Y:S01]  /*3cb50*/  LEA R4, P6, R7, R54, 0x2 ;  /* 0x0000003607047211 */ /* 0x000fe200078c10ff */
[----:B------:R-:W4:Y:S01]  /*3cb60*/  LDL.LU R20, [R1+0xed0] ;  /* 0x000ed00001147983 */ /* 0x000f220000300800 */
[----:B------:R-:W-:-:S03]  /*3cb70*/  ISETP.LT.AND P3, PT, R10, c[0x0][0x17c], !P0 ;  /* 0x00005f000a007a0c */ /* 0x000fc60004761270 */
[----:B------:R1:W-:Y:S01]  /*3cb80*/  @P4 STG.E [R12.64], R15 ;  /* 0x0000000f0c004986 */ /* 0x0003e2000c10190a */
[----:B------:R-:W-:-:S03]  /*3cb90*/  LEA.HI.X.SX32 R5, R7, R55, 0x2, P6 ;  /* 0x0000003707057211 */ /* 0x000fc600030f16ff */
[----:B------:R-:W4:Y:S04]  /*3cba0*/  LDL.LU R10, [R1+0xecc] ;  /* 0x000ecc00010a7983 */ /* 0x000f280000300800 */
[----:B------:R1:W-:Y:S01]  /*3cbb0*/  @P2 STG.E [R2.64], R23 ;  /* 0x0000001702002986 */ /* 0x0003e2000c10190a */
[----:B------:R-:W-:-:S03]  /*3cbc0*/  ISETP.LT.AND P4, PT, R18, c[0x0][0x17c], !P0 ;  /* 0x00005f0012007a0c */ /* 0x000fc60004781270 */
[----:B------:R-:W4:Y:S04]  /*3cbd0*/  LDL.LU R18, [R1+0xec8] ;  /* 0x000ec80001127983 */ /* 0x000f280000300800 */
[----:B------:R1:W-:Y:S01]  /*3cbe0*/  @P5 STG.E [R4.64], R31 ;  /* 0x0000001f04005986 */ /* 0x0003e2000c10190a */
[----:B-----5:R-:W-:Y:S02]  /*3cbf0*/  ISETP.LT.AND P1, PT, R6, c[0x0][0x17c], !P0 ;  /* 0x00005f0006007a0c */ /* 0x020fe40004721270 */
[----:B------:R-:W-:-:S04]  /*3cc00*/  LEA R6, P2, R11, R54, 0x2 ;  /* 0x000000360b067211 */ /* 0x000fc800078410ff */
[----:B------:R-:W-:Y:S02]  /*3cc10*/  LEA.HI.X.SX32 R7, R11, R55, 0x2, P2 ;  /* 0x000000370b077211 */ /* 0x000fe400010f16ff */
[----:B--2---:R-:W-:Y:S02]  /*3cc20*/  ISETP.LT.AND P2, PT, R16, c[0x0][0x17c], !P0 ;  /* 0x00005f0010007a0c */ /* 0x004fe40004741270 */
[----:B------:R-:W2:Y:S01]  /*3cc30*/  LDL.LU R16, [R1+0xec4] ;  /* 0x000ec40001107983 */ /* 0x000ea20000300800 */
[----:B---3--:R-:W-:-:S03]  /*3cc40*/  ISETP.LT.AND P5, PT, R14, c[0x0][0x17c], !P0 ;  /* 0x00005f000e007a0c */ /* 0x008fc600047a1270 */
[----:B------:R-:W3:Y:S01]  /*3cc50*/  LDL.LU R14, [R1+0x123c] ;  /* 0x00123c00010e7983 */ /* 0x000ee20000300800 */
[----:B------:R-:W-:-:S04]  /*3cc60*/  IMAD R9, R0, 0x2, R11 ;  /* 0x0000000200097824 */ /* 0x000fc800078e020b */
[C---:B------:R-:W-:Y:S01]  /*3cc70*/  IMAD R11, R0.reuse, 0x2, R9 ;  /* 0x00000002000b7824 */ /* 0x040fe200078e0209 */
[----:B------:R5:W-:Y:S03]  /*3cc80*/  @P3 STG.E [R6.64], R27 ;  /* 0x0000001b06003986 */ /* 0x000be6000c10190a */
[----:B-1----:R-:W-:Y:S01]  /*3cc90*/  IMAD R13, R0, 0x2, R11 ;  /* 0x00000002000d7824 */ /* 0x002fe200078e020b */
[----:B------:R-:W-:-:S03]  /*3cca0*/  LEA R2, P3, R11, R54, 0x2 ;  /* 0x000000360b027211 */ /* 0x000fc600078610ff */
[C---:B------:R-:W-:Y:S01]  /*3ccb0*/  IMAD R15, R0.reuse, 0x2, R13 ;  /* 0x00000002000f7824 */ /* 0x040fe200078e020d */
[-C--:B------:R-:W-:Y:S02]  /*3ccc0*/  LEA R8, P6, R9, R54.reuse, 0x2 ;  /* 0x0000003609087211 */ /* 0x080fe400078c10ff */
[-C--:B------:R-:W-:Y:S01]  /*3ccd0*/  LEA.HI.X.SX32 R3, R11, R55.reuse, 0x2, P3 ;  /* 0x000000370b037211 */ /* 0x080fe200018f16ff */
[C---:B------:R-:W-:Y:S01]  /*3cce0*/  IMAD R11, R0.reuse, 0x2, R15 ;  /* 0x00000002000b7824 */ /* 0x040fe200078e020f */
[----:B------:R-:W-:Y:S02]  /*3ccf0*/  LEA.HI.X.SX32 R9, R9, R55, 0x2, P6 ;  /* 0x0000003709097211 */ /* 0x000fe400030f16ff */
[----:B------:R-:W-:Y:S01]  /*3cd00*/  LEA R4, P6, R13, R54, 0x2 ;  /* 0x000000360d047211 */ /* 0x000fe200078c10ff */
[----:B------:R-:W-:-:S03]  /*3cd10*/  IMAD R17, R0, 0x2, R11 ;  /* 0x0000000200117824 */ /* 0x000fc600078e020b */
[----:B------:R-:W-:Y:S01]  /*3cd20*/  LEA.HI.X.SX32 R5, R13, R55, 0x2, P6 ;  /* 0x000000370d057211 */ /* 0x000fe200030f16ff */
[C---:B------:R-:W-:Y:S01]  /*3cd30*/  IMAD R13, R0.reuse, 0x2, R17 ;  /* 0x00000002000d7824 */ /* 0x040fe200078e0211 */
[----:B------:R1:W-:Y:S03]  /*3cd40*/  @P4 STG.E [R8.64], R51 ;  /* 0x0000003308004986 */ /* 0x0003e6000c10190a */
[----:B------:R-:W-:Y:S01]  /*3cd50*/  IMAD R19, R0, 0x2, R13 ;  /* 0x0000000200137824 */ /* 0x000fe200078e020d */
[----:B------:R4:W-:Y:S01]  /*3cd60*/  @P1 STG.E [R2.64], R47 ;  /* 0x0000002f02001986 */ /* 0x0009e2000c10190a */
[----:B-----5:R-:W-:-:S03]  /*3cd70*/  LEA R6, P1, R15, R54, 0x2 ;  /* 0x000000360f067211 */ /* 0x020fc600078210ff */
[----:B------:R2:W-:Y:S01]  /*3cd80*/  @P2 STG.E [R4.64], R43 ;  /* 0x0000002b04002986 */ /* 0x0005e2000c10190a */
[----:B------:R-:W-:Y:S01]  /*3cd90*/  LEA.HI.X.SX32 R7, R15, R55, 0x2, P1 ;  /* 0x000000370f077211 */ /* 0x000fe200008f16ff */
[----:B------:R-:W-:Y:S01]  /*3cda0*/  IMAD R0, R0, 0x2, R19 ;  /* 0x0000000200007824 */ /* 0x000fe200078e0213 */
[-C--:B-1----:R-:W-:Y:S02]  /*3cdb0*/  LEA R8, P2, R11, R54.reuse, 0x2 ;  /* 0x000000360b087211 */ /* 0x082fe400078410ff */
[----:B----4-:R-:W-:Y:S02]  /*3cdc0*/  ISETP.LT.AND P3, PT, R10, c[0x0][0x17c], !P0 ;  /* 0x00005f000a007a0c */ /* 0x010fe40004761270 */
[-C--:B------:R-:W-:Y:S02]  /*3cdd0*/  LEA R10, P6, R17, R54.reuse, 0x2 ;  /* 0x00000036110a7211 */ /* 0x080fe400078c10ff */
[----:B------:R-:W-:Y:S02]  /*3cde0*/  LEA R12, P1, R13, R54, 0x2 ;  /* 0x000000360d0c7211 */ /* 0x000fe400078210ff */
[----:B------:R-:W-:-:S02]  /*3cdf0*/  ISETP.LT.AND P4, PT, R20, c[0x0][0x17c], !P0 ;  /* 0x00005f0014007a0c */ /* 0x000fc40004781270 */
[-C--:B------:R-:W-:Y:S02]  /*3ce00*/  LEA.HI.X.SX32 R9, R11, R55.reuse, 0x2, P2 ;  /* 0x000000370b097211 */ /* 0x080fe400010f16ff */
[-C--:B------:R-:W-:Y:S02]  /*3ce10*/  LEA.HI.X.SX32 R11, R17, R55.reuse, 0x2, P6 ;  /* 0x00000037110b7211 */ /* 0x080fe400030f16ff */
[----:B------:R-:W-:Y:S02]  /*3ce20*/  LEA R2, P6, R0, R54, 0x2 ;  /* 0x0000003600027211 */ /* 0x000fe400078c10ff */
[----:B------:R-:W-:Y:S02]  /*3ce30*/  ISETP.LT.AND P2, PT, R18, c[0x0][0x17c], !P0 ;  /* 0x00005f0012007a0c */ /* 0x000fe40004741270 */
[-C--:B------:R-:W-:Y:S02]  /*3ce40*/  LEA.HI.X.SX32 R13, R13, R55.reuse, 0x2, P1 ;  /* 0x000000370d0d7211 */ /* 0x080fe400008f16ff */
[----:B------:R-:W-:-:S02]  /*3ce50*/  LEA.HI.X.SX32 R3, R0, R55, 0x2, P6 ;  /* 0x0000003700037211 */ /* 0x000fc400030f16ff */
[C---:B------:R-:W-:Y:S01]  /*3ce60*/  LEA R54, P6, R19.reuse, R54, 0x2 ;  /* 0x0000003613367211 */ /* 0x040fe200078c10ff */
[----:B------:R1:W-:Y:S03]  /*3ce70*/  @P5 STG.E [R6.64], R35 ;  /* 0x0000002306005986 */ /* 0x0003e6000c10190a */
[----:B------:R-:W-:Y:S01]  /*3ce80*/  LEA.HI.X.SX32 R55, R19, R55, 0x2, P6 ;  /* 0x0000003713377211 */ /* 0x000fe200030f16ff */
[----:B------:R1:W-:Y:S04]  /*3ce90*/  @P4 STG.E [R8.64], R39 ;  /* 0x0000002708004986 */ /* 0x0003e8000c10190a */
[----:B------:R1:W-:Y:S04]  /*3cea0*/  @P3 STG.E [R10.64], R59 ;  /* 0x0000003b0a003986 */ /* 0x0003e8000c10190a */
[----:B------:R1:W-:Y:S01]  /*3ceb0*/  @P2 STG.E [R12.64], R63 ;  /* 0x0000003f0c002986 */ /* 0x0003e2000c10190a */
[----:B--2---:R-:W-:-:S02]  /*3cec0*/  ISETP.LT.AND P1, PT, R16, c[0x0][0x17c], !P0 ;  /* 0x00005f0010007a0c */ /* 0x004fc40004721270 */
[----:B---3--:R-:W-:-:S11]  /*3ced0*/  ISETP.LT.AND P0, PT, R14, c[0x0][0x17c], !P0 ;  /* 0x00005f000e007a0c */ /* 0x008fd60004701270 */
[----:B------:R1:W-:Y:S02]  /*3cee0*/  @P1 STG.E [R54.64], R67 ;  /* 0x0000004336001986 */ /* 0x0003e4000c10190a */
[----:B------:R-:W-:Y:S05]  /*3cef0*/  @!P0 EXIT ;  /* 0x000000000000894d */ /* 0x000fea0003800000 */
[----:B------:R-:W-:Y:S01]  /*3cf00*/  STG.E [R2.64], R71 ;  /* 0x0000004702007986 */ /* 0x000fe2000c10190a */
[----:B------:R-:W-:Y:S05]  /*3cf10*/  EXIT ;  /* 0x000000000000794d */ /* 0x000fea0003800000 */
.L_x_3:
[----:B------:R-:W-:-:S00]  /*3cf20*/  BRA `(.L_x_3) ;  /* 0xfffffff000007947 */ /* 0x000fc0000383ffff */
[----:B------:R-:W-:-:S00]  /*3cf30*/  NOP ;  /* 0x0000000000007918 */ /* 0x000fc00000000000 */
        /* <DEDUP_REMOVED lines=12> */
.L_x_4:


//--------------------- .nv.shared.matmul_kernel  --------------------------
	.section	.nv.shared.matmul_kernel,"aw",@nobits
	.sectionflags	@""
	.align	16
